def matmul_kernel(
    a_ptr,
    b_ptr,
    c_ptr,
    M,
    N,
    K,
    stride_am,
    stride_ak,
    stride_bk,
    stride_bn,
    stride_cm,
    stride_cn,
    BLOCK_M: tl.constexpr,
    BLOCK_N: tl.constexpr,
    BLOCK_K: tl.constexpr,
    GROUP_M: tl.constexpr,
):
    pid = tl.program_id(axis=0)
    num_pid_m = tl.cdiv(M, BLOCK_M)
    num_pid_n = tl.cdiv(N, BLOCK_N)
    num_pid_in_group = GROUP_M * num_pid_n
    group_id = pid // num_pid_in_group
    first_pid_m = group_id * GROUP_M
    group_size_m = min(num_pid_m - first_pid_m, GROUP_M)
    pid_m = first_pid_m + ((pid % num_pid_in_group) % group_size_m)
    pid_n = (pid % num_pid_in_group) // group_size_m

    offs_am = (pid_m * BLOCK_M + tl.arange(0, BLOCK_M)) % M
    offs_bn = (pid_n * BLOCK_N + tl.arange(0, BLOCK_N)) % N
    offs_k = tl.arange(0, BLOCK_K)
    a_ptrs = a_ptr + offs_am[:, None] * stride_am + offs_k[None, :] * stride_ak
    b_ptrs = b_ptr + offs_k[:, None] * stride_bk + offs_bn[None, :] * stride_bn

    acc = tl.zeros((BLOCK_M, BLOCK_N), dtype=tl.float32)
    for kk in range(0, tl.cdiv(K, BLOCK_K)):
        a = tl.load(a_ptrs, mask=offs_k[None, :] < K - kk * BLOCK_K, other=0.0)
        b = tl.load(b_ptrs, mask=offs_k[:, None] < K - kk * BLOCK_K, other=0.0)
        acc = tl.dot(a, b, acc)
        a_ptrs += BLOCK_K * stride_ak
        b_ptrs += BLOCK_K * stride_bk

    c = acc.to(c_ptr.dtype.element_ty)
    offs_cm = pid_m * BLOCK_M + tl.arange(0, BLOCK_M)
    offs_cn = pid_n * BLOCK_N + tl.arange(0, BLOCK_N)
    c_ptrs = c_ptr + offs_cm[:, None] * stride_cm + offs_cn[None, :] * stride_cn
    mask = (offs_cm[:, None] < M) & (offs_cn[None, :] < N)
    tl.store(c_ptrs, c, mask=mask)

# config = {"BLOCK_K": 128, "BLOCK_M": 128, "BLOCK_N": 512, "GROUP_M": 8, "arch": "sm_80", "dtype": "bf16", "num_ctas": 1, "num_stages": 3, "num_warps": 16}
# arch = sm_80


// ===== COMPILED SASS (sm_80) =====

	.target	sm_80

	.elftype	@"ET_EXEC"


//--------------------- .note.nv.tkinfo           --------------------------
	.section	.note.nv.tkinfo,"",@"SHT_NOTE"
	.sectionflags	@"SHF_NOTE_NV_TKINFO"
	.tkinfo
        /*0018*/ 	.word	0x00000002
        /*0030*/ 	.string	""
        /*0030*/ 	.string	"ptxas"
        /*0030*/ 	.string	"Cuda compilation tools, release 13.0, V13.0.88"
        /*0030*/ 	.string	"Build cuda_13.0.r13.0/compiler.36424714_0"
        /*0030*/ 	.string	"-v  -suppress-debug-info  -lineinfo  -arch sm_80 "



//--------------------- .note.nv.cuinfo           --------------------------
	.section	.note.nv.cuinfo,"",@"SHT_NOTE"
	.sectionflags	@"SHF_NOTE_NV_CUINFO"
        /*0018*/ 	.short	0x0002
        /*001a*/ 	.short	0x0050
        /*001c*/ 	.short	0x0082
	.zero		2


//--------------------- .nv.info                  --------------------------
	.section	.nv.info,"",@"SHT_CUDA_INFO"
	.align	4


	//----- nvinfo : EIATTR_REGCOUNT
	.align		4
        /*0000*/ 	.byte	0x04, 0x2f
        /*0002*/ 	.short	(.L_1 - .L_0)
	.align		4
.L_0:
        /*0004*/ 	.word	index@(matmul_kernel)
        /*0008*/ 	.word	0x00000020


	//----- nvinfo : EIATTR_FRAME_SIZE
	.align		4
.L_1:
        /*000c*/ 	.byte	0x04, 0x11
        /*000e*/ 	.short	(.L_3 - .L_2)
	.align		4
.L_2:
        /*0010*/ 	.word	index@(matmul_kernel)
        /*0014*/ 	.word	0x00001fa0


	//----- nvinfo : EIATTR_MIN_STACK_SIZE
	.align		4
.L_3:
        /*0018*/ 	.byte	0x04, 0x12
        /*001a*/ 	.short	(.L_5 - .L_4)
	.align		4
.L_4:
        /*001c*/ 	.word	index@(matmul_kernel)
        /*0020*/ 	.word	0x00001fa0
.L_5:


//--------------------- .nv.info.matmul_kernel    --------------------------
	.section	.nv.info.matmul_kernel,"",@"SHT_CUDA_INFO"
	.sectionflags	@""
	.align	4


	//----- nvinfo : EIATTR_CUDA_API_VERSION
	.align		4
        /*0000*/ 	.byte	0x04, 0x37
        /*0002*/ 	.short	(.L_7 - .L_6)
.L_6:
        /*0004*/ 	.word	0x00000082


	//----- nvinfo : EIATTR_SW2861232_WAR
	.align		4
.L_7:
        /*0008*/ 	.byte	0x01, 0x35
	.zero		2


	//----- nvinfo : EIATTR_PARAM_CBANK
	.align		4
        /*000c*/ 	.byte	0x04, 0x0a
        /*000e*/ 	.short	(.L_9 - .L_8)
	.align		4
.L_8:
        /*0010*/ 	.word	index@(.nv.constant0.matmul_kernel)
        /*0014*/ 	.short	0x0160
        /*0016*/ 	.short	0x0050


	//----- nvinfo : EIATTR_CBANK_PARAM_SIZE
	.align		4
.L_9:
        /*0018*/ 	.byte	0x03, 0x19
        /*001a*/ 	.short	0x0050


	//----- nvinfo : EIATTR_KPARAM_INFO
	.align		4
        /*001c*/ 	.byte	0x04, 0x17
        /*001e*/ 	.short	(.L_11 - .L_10)
.L_10:
        /*0020*/ 	.word	0x00000000
        /*0024*/ 	.short	0x000d
        /*0026*/ 	.short	0x0048
        /*0028*/ 	.byte	0x00, 0xf4, 0x21, 0x00


	//----- nvinfo : EIATTR_KPARAM_INFO
	.align		4
.L_11:
        /*002c*/ 	.byte	0x04, 0x17
        /*002e*/ 	.short	(.L_13 - .L_12)
.L_12:
        /*0030*/ 	.word	0x00000000
        /*0034*/ 	.short	0x000c
        /*0036*/ 	.short	0x0040
        /*0038*/ 	.byte	0x00, 0xf4, 0x21, 0x00


	//----- nvinfo : EIATTR_KPARAM_INFO
	.align		4
.L_13:
        /*003c*/ 	.byte	0x04, 0x17
        /*003e*/ 	.short	(.L_15 - .L_14)
.L_14:
        /*0040*/ 	.word	0x00000000
        /*0044*/ 	.short	0x000b
        /*0046*/ 	.short	0x0038
        /*0048*/ 	.byte	0x00, 0xf0, 0x11, 0x00


	//----- nvinfo : EIATTR_KPARAM_INFO
	.align		4
.L_15:
        /*004c*/ 	.byte	0x04, 0x17
        /*004e*/ 	.short	(.L_17 - .L_16)
.L_16:
        /*0050*/ 	.word	0x00000000
        /*0054*/ 	.short	0x000a
        /*0056*/ 	.short	0x0034
        /*0058*/ 	.byte	0x00, 0xf0, 0x11, 0x00


	//----- nvinfo : EIATTR_KPARAM_INFO
	.align		4
.L_17:
        /*005c*/ 	.byte	0x04, 0x17
        /*005e*/ 	.short	(.L_19 - .L_18)
.L_18:
        /*0060*/ 	.word	0x00000000
        /*0064*/ 	.short	0x0009
        /*0066*/ 	.short	0x0030
        /*0068*/ 	.byte	0x00, 0xf0, 0x11, 0x00


	//----- nvinfo : EIATTR_KPARAM_INFO
	.align		4
.L_19:
        /*006c*/ 	.byte	0x04, 0x17
        /*006e*/ 	.short	(.L_21 - .L_20)
.L_20:
        /*0070*/ 	.word	0x00000000
        /*0074*/ 	.short	0x0008
        /*0076*/ 	.short	0x002c
        /*0078*/ 	.byte	0x00, 0xf0, 0x11, 0x00


	//----- nvinfo : EIATTR_KPARAM_INFO
	.align		4
.L_21:
        /*007c*/ 	.byte	0x04, 0x17
        /*007e*/ 	.short	(.L_23 - .L_22)
.L_22:
        /*0080*/ 	.word	0x00000000
        /*0084*/ 	.short	0x0007
        /*0086*/ 	.short	0x0028
        /*0088*/ 	.byte	0x00, 0xf0, 0x11, 0x00


	//----- nvinfo : EIATTR_KPARAM_INFO
	.align		4
.L_23:
        /*008c*/ 	.byte	0x04, 0x17
        /*008e*/ 	.short	(.L_25 - .L_24)
.L_24:
        /*0090*/ 	.word	0x00000000
        /*0094*/ 	.short	0x0006
        /*0096*/ 	.short	0x0024
        /*0098*/ 	.byte	0x00, 0xf0, 0x11, 0x00


	//----- nvinfo : EIATTR_KPARAM_INFO
	.align		4
.L_25:
        /*009c*/ 	.byte	0x04, 0x17
        /*009e*/ 	.short	(.L_27 - .L_26)
.L_26:
        /*00a0*/ 	.word	0x00000000
        /*00a4*/ 	.short	0x0005
        /*00a6*/ 	.short	0x0020
        /*00a8*/ 	.byte	0x00, 0xf0, 0x11, 0x00


	//----- nvinfo : EIATTR_KPARAM_INFO
	.align		4
.L_27:
        /*00ac*/ 	.byte	0x04, 0x17
        /*00ae*/ 	.short	(.L_29 - .L_28)
.L_28:
        /*00b0*/ 	.word	0x00000000
        /*00b4*/ 	.short	0x0004
        /*00b6*/ 	.short	0x001c
        /*00b8*/ 	.byte	0x00, 0xf0, 0x11, 0x00


	//----- nvinfo : EIATTR_KPARAM_INFO
	.align		4
.L_29:
        /*00bc*/ 	.byte	0x04, 0x17
        /*00be*/ 	.short	(.L_31 - .L_30)
.L_30:
        /*00c0*/ 	.word	0x00000000
        /*00c4*/ 	.short	0x0003
        /*00c6*/ 	.short	0x0018
        /*00c8*/ 	.byte	0x00, 0xf0, 0x11, 0x00


	//----- nvinfo : EIATTR_KPARAM_INFO
	.align		4
.L_31:
        /*00cc*/ 	.byte	0x04, 0x17
        /*00ce*/ 	.short	(.L_33 - .L_32)
.L_32:
        /*00d0*/ 	.word	0x00000000
        /*00d4*/ 	.short	0x0002
        /*00d6*/ 	.short	0x0010
        /*00d8*/ 	.byte	0x00, 0xf4, 0x21, 0x00


	//----- nvinfo : EIATTR_KPARAM_INFO
	.align		4
.L_33:
        /*00dc*/ 	.byte	0x04, 0x17
        /*00de*/ 	.short	(.L_35 - .L_34)
.L_34:
        /*00e0*/ 	.word	0x00000000
        /*00e4*/ 	.short	0x0001
        /*00e6*/ 	.short	0x0008
        /*00e8*/ 	.byte	0x00, 0xf4, 0x21, 0x00


	//----- nvinfo : EIATTR_KPARAM_INFO
	.align		4
.L_35:
        /*00ec*/ 	.byte	0x04, 0x17
        /*00ee*/ 	.short	(.L_37 - .L_36)
.L_36:
        /*00f0*/ 	.word	0x00000000
        /*00f4*/ 	.short	0x0000
        /*00f6*/ 	.short	0x0000
        /*00f8*/ 	.byte	0x00, 0xf4, 0x21, 0x00


	//----- nvinfo : EIATTR_MAXREG_COUNT
	.align		4
.L_37:
        /*00fc*/ 	.byte	0x03, 0x1b
        /*00fe*/ 	.short	0x0080


	//----- nvinfo : EIATTR_NUM_BARRIERS
	.align		4
        /*0100*/ 	.byte	0x02, 0x4c
        /*0102*/ 	.byte	0x01
	.zero		1


	//----- nvinfo : EIATTR_ANNOTATIONS
	.align		4
        /*0104*/ 	.byte	0x04, 0x55
        /*0106*/ 	.short	(.L_39 - .L_38)


	//   ....[0]....
.L_38:
        /*0108*/ 	.word	0x00000001
        /*010c*/ 	.byte	0xf0, 0x05, 0x00, 0x00, 0x01, 0x00, 0x00, 0x00, 0x50, 0x07, 0x00, 0x00, 0x01, 0x00, 0x00, 0x00
        /* <DEDUP_REMOVED lines=3262> */
        /*ccfc*/ 	.byte	0x70, 0xfa, 0x02, 0x00


	//----- nvinfo : EIATTR_MERCURY_ISA_VERSION
	.align		4
.L_39:
        /*cd00*/ 	.byte	0x03, 0x5f
        /*cd02*/ 	.short	0x0000


	//----- nvinfo : EIATTR_EXIT_INSTR_OFFSETS
	.align		4
        /*cd04*/ 	.byte	0x04, 0x1c
        /*cd06*/ 	.short	(.L_41 - .L_40)


	//   ....[0]....
.L_40:
        /*cd08*/ 	.word	0x0002fe60


	//   ....[1]....
        /*cd0c*/ 	.word	0x0002fe90


	//----- nvinfo : EIATTR_REQNTID
	.align		4
.L_41:
        /*cd10*/ 	.byte	0x04, 0x10
        /*cd12*/ 	.short	(.L_43 - .L_42)
.L_42:
        /*cd14*/ 	.word	0x00000200
        /*cd18*/ 	.word	0x00000001
        /*cd1c*/ 	.word	0x00000001
.L_43:


//--------------------- .nv.callgraph             --------------------------
	.section	.nv.callgraph,"",@"SHT_CUDA_CALLGRAPH"
	.align	4
	.sectionentsize	8
	.align		4
        /*0000*/ 	.word	0x00000000
	.align		4
        /*0004*/ 	.word	0xffffffff
	.align		4
        /*0008*/ 	.word	0x00000000
	.align		4
        /*000c*/ 	.word	0xfffffffe
	.align		4
        /*0010*/ 	.word	0x00000000
	.align		4
        /*0014*/ 	.word	0xfffffffd
	.align		4
        /*0018*/ 	.word	0x00000000
	.align		4
        /*001c*/ 	.word	0xfffffffc


//--------------------- .nv.rel.action            --------------------------
	.section	.nv.rel.action,"",@"SHT_CUDA_RELOCINFO"
	.align	8
	.sectionentsize	8
        /*0000*/ 	.byte	0x73, 0x00, 0x00, 0x00, 0x00, 0x00, 0x00, 0x00, 0x00, 0x00, 0x00, 0x11, 0x25, 0x00, 0x05, 0x36


//--------------------- .nv.constant0.matmul_kernel --------------------------
	.section	.nv.constant0.matmul_kernel,"a",@progbits
	.sectionflags	@""
	.align	4
.nv.constant0.matmul_kernel:
	.zero		432


//--------------------- .text.matmul_kernel       --------------------------
	.section	.text.matmul_kernel,"ax",@progbits
	.sectioninfo	@"SHI_REGISTERS=32"
	.align	128
        .global         matmul_kernel
        .type           matmul_kernel,@function
        .size           matmul_kernel,(.L_x_5 - matmul_kernel)
        .other          matmul_kernel,@"STO_CUDA_ENTRY STV_DEFAULT"
matmul_kernel:
.text.matmul_kernel:
[----:B------:R-:W-:-:S03]  /*0000*/  IMAD.MOV.U32 R1, RZ, RZ, c[0x0][0x28] ;  /* 0x00000a00ff017624 */ /* 0x000fc600078e00ff */
[----:B------:R-:W-:Y:S01]  /*0010*/  IMAD.MOV.U32 R0, RZ, RZ, c[0x0][0x17c] ;  /* 0x00005f00ff007624 */ /* 0x000fe200078e00ff */
[----:B------:R-:W0:Y:S01]  /*0020*/  S2R R12, SR_TID.X ;  /* 0x00000000000c7919 */ /* 0x000e220000002100 */
[----:B------:R-:W-:Y:S01]  /*0030*/  IADD3 R1, R1, -0x1fa0, RZ ;  /* 0xffffe06001017810 */ /* 0x000fe20007ffe0ff */
[----:B------:R-:W-:Y:S02]  /*0040*/  ULDC UR4, c[0x0][0x180] ;  /* 0x0000600000047ab9 */ /* 0x000fe40000000800 */
[----:B------:R-:W-:Y:S01]  /*0050*/  IADD3 R0, R0, 0x1ff, RZ ;  /* 0x000001ff00007810 */ /* 0x000fe20007ffe0ff */
[----:B------:R-:W-:-:S03]  /*0060*/  ULDC.64 UR6, c[0x0][0x118] ;  /* 0x0000460000067ab9 */ /* 0x000fc60000000a00 */
[----:B------:R-:W-:-:S04]  /*0070*/  SHF.R.S32.HI R3, RZ, 0x1f, R0 ;  /* 0x0000001fff037819 */ /* 0x000fc80000011400 */
[----:B------:R-:W-:-:S04]  /*0080*/  LEA.HI R3, R3, R0, RZ, 0x9 ;  /* 0x0000000003037211 */ /* 0x000fc800078f48ff */
[----:B------:R-:W-:Y:S02]  /*0090*/  SHF.R.S32.HI R0, RZ, 0x9, R3 ;  /* 0x00000009ff007819 */ /* 0x000fe40000011403 */
[----:B------:R-:W1:Y:S03]  /*00a0*/  S2R R3, SR_CTAID.X ;  /* 0x0000000000037919 */ /* 0x000e660000002500 */
[----:B------:R-:W-:Y:S01]  /*00b0*/  IMAD.SHL.U32 R0, R0, 0x8, RZ ;  /* 0x0000000800007824 */ /* 0x000fe200078e00ff */
[----:B0-----:R-:W-:-:S04]  /*00c0*/  LOP3.LUT R13, R12, 0x7f, RZ, 0xc0, !PT ;  /* 0x0000007f0c0d7812 */ /* 0x001fc800078ec0ff */
[-C--:B------:R-:W-:Y:S02]  /*00d0*/  IABS R7, R0.reuse ;  /* 0x0000000000077213 */ /* 0x080fe40000000000 */
[----:B------:R-:W-:Y:S02]  /*00e0*/  IABS R10, R0 ;  /* 0x00000000000a7213 */ /* 0x000fe40000000000 */
[----:B------:R-:W0:Y:S01]  /*00f0*/  I2F.RP R2, R7 ;  /* 0x0000000700027306 */ /* 0x000e220000209400 */
[----:B-1----:R-:W-:-:S07]  /*0100*/  IABS R8, R3 ;  /* 0x0000000300087213 */ /* 0x002fce0000000000 */
[----:B0-----:R-:W0:Y:S02]  /*0110*/  MUFU.RCP R2, R2 ;  /* 0x0000000200027308 */ /* 0x001e240000001000 */
[----:B0-----:R-:W-:Y:S01]  /*0120*/  IADD3 R4, R2, 0xffffffe, RZ ;  /* 0x0ffffffe02047810 */ /* 0x001fe20007ffe0ff */
[----:B------:R-:W-:-:S05]  /*0130*/  IMAD.MOV R2, RZ, RZ, -R10 ;  /* 0x000000ffff027224 */ /* 0x000fca00078e0a0a */
[----:B------:R0:W1:Y:S02]  /*0140*/  F2I.FTZ.U32.TRUNC.NTZ R5, R4 ;  /* 0x0000000400057305 */ /* 0x000064000021f000 */
[----:B0-----:R-:W-:Y:S02]  /*0150*/  IMAD.MOV.U32 R4, RZ, RZ, RZ ;  /* 0x000000ffff047224 */ /* 0x001fe400078e00ff */
[----:B-1----:R-:W-:-:S04]  /*0160*/  IMAD.MOV R6, RZ, RZ, -R5 ;  /* 0x000000ffff067224 */ /* 0x002fc800078e0a05 */
[----:B------:R-:W-:Y:S02]  /*0170*/  IMAD R9, R6, R7, RZ ;  /* 0x0000000706097224 */ /* 0x000fe400078e02ff */
[----:B------:R-:W-:Y:S02]  /*0180*/  IMAD.MOV.U32 R6, RZ, RZ, R8 ;  /* 0x000000ffff067224 */ /* 0x000fe400078e0008 */
[----:B------:R-:W-:-:S06]  /*0190*/  IMAD.HI.U32 R5, R5, R9, R4 ;  /* 0x0000000905057227 */ /* 0x000fcc00078e0004 */
[----:B------:R-:W-:-:S04]  /*01a0*/  IMAD.HI.U32 R5, R5, R6, RZ ;  /* 0x0000000605057227 */ /* 0x000fc800078e00ff */
[----:B------:R-:W-:-:S05]  /*01b0*/  IMAD R2, R5, R2, R6 ;  /* 0x0000000205027224 */ /* 0x000fca00078e0206 */
[----:B------:R-:W-:-:S13]  /*01c0*/  ISETP.GT.U32.AND P1, PT, R7, R2, PT ;  /* 0x000000020700720c */ /* 0x000fda0003f24070 */
[----:B------:R-:W-:Y:S01]  /*01d0*/  @!P1 IMAD.IADD R2, R2, 0x1, -R7 ;  /* 0x0000000102029824 */ /* 0x000fe200078e0a07 */
[----:B------:R-:W-:Y:S02]  /*01e0*/  @!P1 IADD3 R5, R5, 0x1, RZ ;  /* 0x0000000105059810 */ /* 0x000fe40007ffe0ff */
[----:B------:R-:W-:Y:S02]  /*01f0*/  ISETP.NE.AND P1, PT, R0, RZ, PT ;  /* 0x000000ff0000720c */ /* 0x000fe40003f25270 */
[----:B------:R-:W-:Y:S02]  /*0200*/  ISETP.GE.U32.AND P0, PT, R2, R7, PT ;  /* 0x000000070200720c */ /* 0x000fe40003f06070 */
[----:B------:R-:W-:-:S04]  /*0210*/  LOP3.LUT R2, R3, R0, RZ, 0x3c, !PT ;  /* 0x0000000003027212 */ /* 0x000fc800078e3cff */
[----:B------:R-:W-:Y:S01]  /*0220*/  ISETP.GE.AND P2, PT, R2, RZ, PT ;  /* 0x000000ff0200720c */ /* 0x000fe20003f46270 */
[----:B------:R-:W-:-:S05]  /*0230*/  IMAD.MOV.U32 R2, RZ, RZ, c[0x0][0x178] ;  /* 0x00005e00ff027624 */ /* 0x000fca00078e00ff */
[----:B------:R-:W-:Y:S02]  /*0240*/  IADD3 R2, R2, 0x7f, RZ ;  /* 0x0000007f02027810 */ /* 0x000fe40007ffe0ff */
[----:B------:R-:W-:-:S05]  /*0250*/  @P0 IADD3 R5, R5, 0x1, RZ ;  /* 0x0000000105050810 */ /* 0x000fca0007ffe0ff */
[----:B------:R-:W-:Y:S01]  /*0260*/  IMAD.MOV.U32 R6, RZ, RZ, R5 ;  /* 0x000000ffff067224 */ /* 0x000fe200078e0005 */
[----:B------:R-:W-:-:S03]  /*0270*/  SHF.R.S32.HI R5, RZ, 0x1f, R2 ;  /* 0x0000001fff057819 */ /* 0x000fc60000011402 */
[----:B------:R-:W-:Y:S01]  /*0280*/  @!P2 IMAD.MOV R6, RZ, RZ, -R6 ;  /* 0x000000ffff06a224 */ /* 0x000fe200078e0a06 */
[----:B------:R-:W-:Y:S02]  /*0290*/  @!P1 LOP3.LUT R6, RZ, R0, RZ, 0x33, !PT ;  /* 0x00000000ff069212 */ /* 0x000fe400078e33ff */
[----:B------:R-:W-:-:S03]  /*02a0*/  LEA.HI R5, R5, R2, RZ, 0x7 ;  /* 0x0000000205057211 */ /* 0x000fc600078f38ff */
[----:B------:R-:W-:Y:S02]  /*02b0*/  IMAD.SHL.U32 R4, R6, 0x8, RZ ;  /* 0x0000000806047824 */ /* 0x000fe400078e00ff */
[----:B------:R-:W-:-:S03]  /*02c0*/  IMAD.MOV R6, RZ, RZ, -R6 ;  /* 0x000000ffff067224 */ /* 0x000fc600078e0a06 */
[----:B------:R-:W-:Y:S01]  /*02d0*/  LEA.HI.SX32 R2, R5, -R4, 0x19 ;  /* 0x8000000405027211 */ /* 0x000fe200078fcaff */
[----:B------:R-:W-:-:S03]  /*02e0*/  IMAD R11, R0, R6, R3 ;  /* 0x00000006000b7224 */ /* 0x000fc600078e0203 */
[----:B------:R-:W-:Y:S02]  /*02f0*/  IMNMX R2, R2, 0x8, PT ;  /* 0x0000000802027817 */ /* 0x000fe40003800200 */
[----:B------:R-:W-:Y:S02]  /*0300*/  IABS R6, R11 ;  /* 0x0000000b00067213 */ /* 0x000fe40000000000 */
[----:B------:R-:W-:-:S04]  /*0310*/  IABS R9, R2 ;  /* 0x0000000200097213 */ /* 0x000fc80000000000 */
[----:B------:R-:W0:Y:S08]  /*0320*/  I2F.RP R5, R9 ;  /* 0x0000000900057306 */ /* 0x000e300000209400 */
[----:B0-----:R-:W0:Y:S02]  /*0330*/  MUFU.RCP R5, R5 ;  /* 0x0000000500057308 */ /* 0x001e240000001000 */
[----:B0-----:R-:W-:-:S06]  /*0340*/  IADD3 R7, R5, 0xffffffe, RZ ;  /* 0x0ffffffe05077810 */ /* 0x001fcc0007ffe0ff */
[----:B------:R-:W0:Y:S02]  /*0350*/  F2I.FTZ.U32.TRUNC.NTZ R7, R7 ;  /* 0x0000000700077305 */ /* 0x000e24000021f000 */
[----:B0-----:R-:W-:-:S04]  /*0360*/  IMAD.MOV R8, RZ, RZ, -R7 ;  /* 0x000000ffff087224 */ /* 0x001fc800078e0a07 */
[----:B------:R-:W-:Y:S01]  /*0370*/  IMAD.MOV.U32 R0, RZ, RZ, R8 ;  /* 0x000000ffff007224 */ /* 0x000fe200078e0008 */
[----:B------:R-:W-:-:S03]  /*0380*/  IABS R8, R2 ;  /* 0x0000000200087213 */ /* 0x000fc60000000000 */
[----:B------:R-:W-:Y:S02]  /*0390*/  IMAD R3, R0, R9, RZ ;  /* 0x0000000900037224 */ /* 0x000fe400078e02ff */
[----:B------:R-:W-:Y:S02]  /*03a0*/  IMAD.MOV.U32 R0, RZ, RZ, R6 ;  /* 0x000000ffff007224 */ /* 0x000fe400078e0006 */
[----:B------:R-:W-:Y:S02]  /*03b0*/  IMAD.MOV.U32 R6, RZ, RZ, RZ ;  /* 0x000000ffff067224 */ /* 0x000fe400078e00ff */
[----:B------:R-:W-:Y:S02]  /*03c0*/  IMAD.MOV R5, RZ, RZ, -R8 ;  /* 0x000000ffff057224 */ /* 0x000fe400078e0a08 */
[----:B------:R-:W-:-:S06]  /*03d0*/  IMAD.HI.U32 R6, R7, R3, R6 ;  /* 0x0000000307067227 */ /* 0x000fcc00078e0006 */
[----:B------:R-:W-:Y:S01]  /*03e0*/  IMAD.HI.U32 R3, R6, R0, RZ ;  /* 0x0000000006037227 */ /* 0x000fe200078e00ff */
[----:B------:R-:W-:-:S03]  /*03f0*/  SHF.R.U32.HI R6, RZ, 0x7, R12 ;  /* 0x00000007ff067819 */ /* 0x000fc6000001160c */
[----:B------:R-:W-:Y:S01]  /*0400*/  IMAD R0, R3, R5, R0 ;  /* 0x0000000503007224 */ /* 0x000fe200078e0200 */
[----:B------:R-:W-:-:S04]  /*0410*/  SGXT.U32 R14, R6, 0x2 ;  /* 0x00000002060e781a */ /* 0x000fc80000000000 */
[----:B------:R-:W-:Y:S02]  /*0420*/  ISETP.GT.U32.AND P1, PT, R9, R0, PT ;  /* 0x000000000900720c */ /* 0x000fe40003f24070 */
[C---:B------:R-:W-:Y:S02]  /*0430*/  LOP3.LUT R6, R14.reuse, 0x8, RZ, 0xfc, !PT ;  /* 0x000000080e067812 */ /* 0x040fe400078efcff */
[C---:B------:R-:W-:Y:S02]  /*0440*/  LOP3.LUT R6, R14.reuse, 0x14, RZ, 0xfc, !PT ;  /* 0x000000140e067812 */ /* 0x040fe400078efcff */
[C---:B------:R-:W-:Y:S02]  /*0450*/  LOP3.LUT R6, R14.reuse, 0x20, RZ, 0xfc, !PT ;  /* 0x000000200e067812 */ /* 0x040fe400078efcff */
[C---:B------:R-:W-:Y:S02]  /*0460*/  LOP3.LUT R6, R14.reuse, 0x2c, RZ, 0xfc, !PT ;  /* 0x0000002c0e067812 */ /* 0x040fe400078efcff */
[----:B------:R-:W-:-:S02]  /*0470*/  LOP3.LUT R6, R14, 0x38, RZ, 0xfc, !PT ;  /* 0x000000380e067812 */ /* 0x000fc400078efcff */
[----:B------:R-:W-:Y:S01]  /*0480*/  LOP3.LUT R6, R14, 0x44, RZ, 0xfc, !PT ;  /* 0x000000440e067812 */ /* 0x000fe200078efcff */
[----:B------:R-:W-:Y:S01]  /*0490*/  @!P1 IMAD.IADD R0, R0, 0x1, -R9 ;  /* 0x0000000100009824 */ /* 0x000fe200078e0a09 */
[----:B------:R-:W-:Y:S02]  /*04a0*/  @!P1 IADD3 R3, R3, 0x1, RZ ;  /* 0x0000000103039810 */ /* 0x000fe40007ffe0ff */
[----:B------:R-:W-:Y:S02]  /*04b0*/  ISETP.NE.AND P1, PT, R2, RZ, PT ;  /* 0x000000ff0200720c */ /* 0x000fe40003f25270 */
[----:B------:R-:W-:Y:S02]  /*04c0*/  ISETP.GE.U32.AND P0, PT, R0, R9, PT ;  /* 0x000000090000720c */ /* 0x000fe40003f06070 */
[----:B------:R-:W-:Y:S02]  /*04d0*/  LOP3.LUT R0, R11, R2, RZ, 0x3c, !PT ;  /* 0x000000020b007212 */ /* 0x000fe400078e3cff */
[----:B------:R-:W-:-:S02]  /*04e0*/  LOP3.LUT R6, R14, 0x50, RZ, 0xfc, !PT ;  /* 0x000000500e067812 */ /* 0x000fc400078efcff */
[----:B------:R-:W-:Y:S01]  /*04f0*/  ISETP.GE.AND P2, PT, R0, RZ, PT ;  /* 0x000000ff0000720c */ /* 0x000fe20003f46270 */
[----:B------:R-:W-:Y:S01]  /*0500*/  IMAD.MOV.U32 R0, RZ, RZ, c[0x0][0x180] ;  /* 0x00006000ff007624 */ /* 0x000fe200078e00ff */
[C---:B------:R-:W-:Y:S02]  /*0510*/  LOP3.LUT R6, R14.reuse, 0x5c, RZ, 0xfc, !PT ;  /* 0x0000005c0e067812 */ /* 0x040fe400078efcff */
[C---:B------:R-:W-:Y:S02]  /*0520*/  LOP3.LUT R6, R14.reuse, 0x68, RZ, 0xfc, !PT ;  /* 0x000000680e067812 */ /* 0x040fe400078efcff */
[----:B------:R-:W-:Y:S02]  /*0530*/  LOP3.LUT R6, R14, 0x78, RZ, 0xfc, !PT ;  /* 0x000000780e067812 */ /* 0x000fe400078efcff */
[----:B------:R-:W-:-:S05]  /*0540*/  @P0 IADD3 R3, R3, 0x1, RZ ;  /* 0x0000000103030810 */ /* 0x000fca0007ffe0ff */
[----:B------:R-:W-:Y:S01]  /*0550*/  @!P2 IMAD.MOV R3, RZ, RZ, -R3 ;  /* 0x000000ffff03a224 */ /* 0x000fe200078e0a03 */
[----:B------:R-:W-:-:S05]  /*0560*/  @!P1 LOP3.LUT R3, RZ, R2, RZ, 0x33, !PT ;  /* 0x00000002ff039212 */ /* 0x000fca00078e33ff */
[----:B------:R-:W-:Y:S02]  /*0570*/  IMAD.MOV R5, RZ, RZ, -R3 ;  /* 0x000000ffff057224 */ /* 0x000fe400078e0a03 */
[----:B------:R-:W-:Y:S02]  /*0580*/  IMAD.SHL.U32 R3, R3, 0x200, RZ ;  /* 0x0000020003037824 */ /* 0x000fe400078e00ff */
[----:B------:R-:W-:Y:S01]  /*0590*/  IMAD R5, R2, R5, R11 ;  /* 0x0000000502057224 */ /* 0x000fe200078e020b */
[----:B------:R-:W-:Y:S02]  /*05a0*/  IADD3 R2, R0, 0x7f, RZ ;  /* 0x0000007f00027810 */ /* 0x000fe40007ffe0ff */
[----:B------:R-:W-:Y:S01]  /*05b0*/  LOP3.LUT R7, R3, 0x4, R14, 0xfe, !PT ;  /* 0x0000000403077812 */ /* 0x000fe200078efe0e */
[----:B------:R-:W-:Y:S01]  /*05c0*/  IMAD.IADD R0, R4, 0x1, R5 ;  /* 0x0000000104007824 */ /* 0x000fe200078e0205 */
[C---:B------:R-:W-:Y:S02]  /*05d0*/  LOP3.LUT R4, R14.reuse, 0xc, RZ, 0xfc, !PT ;  /* 0x0000000c0e047812 */ /* 0x040fe400078efcff */
[C---:B------:R-:W-:Y:S01]  /*05e0*/  LOP3.LUT R5, R14.reuse, 0x4, RZ, 0xfc, !PT ;  /* 0x000000040e057812 */ /* 0x040fe200078efcff */
[----:B------:R0:W-:Y:S01]  /*05f0*/  STL [R1+0x798], R7 ;  /* 0x0007980701007387 */ /* 0x0001e20000100800 */
[----:B------:R-:W-:-:S02]  /*0600*/  LOP3.LUT R4, R14, 0x18, RZ, 0xfc, !PT ;  /* 0x000000180e047812 */ /* 0x000fc400078efcff */
[C---:B------:R-:W-:Y:S02]  /*0610*/  LOP3.LUT R5, R14.reuse, 0x10, RZ, 0xfc, !PT ;  /* 0x000000100e057812 */ /* 0x040fe400078efcff */
[C---:B------:R-:W-:Y:S02]  /*0620*/  LOP3.LUT R4, R14.reuse, 0x24, RZ, 0xfc, !PT ;  /* 0x000000240e047812 */ /* 0x040fe400078efcff */
[C---:B------:R-:W-:Y:S02]  /*0630*/  LOP3.LUT R5, R14.reuse, 0x1c, RZ, 0xfc, !PT ;  /* 0x0000001c0e057812 */ /* 0x040fe400078efcff */
[C---:B------:R-:W-:Y:S02]  /*0640*/  LOP3.LUT R4, R14.reuse, 0x30, RZ, 0xfc, !PT ;  /* 0x000000300e047812 */ /* 0x040fe400078efcff */
[C---:B------:R-:W-:Y:S02]  /*0650*/  LOP3.LUT R5, R14.reuse, 0x28, RZ, 0xfc, !PT ;  /* 0x000000280e057812 */ /* 0x040fe400078efcff */
        /* <DEDUP_REMOVED lines=11> */
[----:B------:R-:W-:Y:S02]  /*0710*/  LOP3.LUT R5, R14, 0x70, RZ, 0xfc, !PT ;  /* 0x000000700e057812 */ /* 0x000fe400078efcff */
[----:B------:R-:W-:-:S02]  /*0720*/  LOP3.LUT R4, R3, R14, RZ, 0xfc, !PT ;  /* 0x0000000e03047212 */ /* 0x000fc400078efcff */
[----:B------:R-:W-:Y:S02]  /*0730*/  LOP3.LUT R5, R14, 0x7c, RZ, 0xfc, !PT ;  /* 0x0000007c0e057812 */ /* 0x000fe400078efcff */
[C-C-:B------:R-:W-:Y:S01]  /*0740*/  LOP3.LUT R6, R3.reuse, 0x8, R14.reuse, 0xfe, !PT ;  /* 0x0000000803067812 */ /* 0x140fe200078efe0e */
[----:B------:R-:W-:Y:S01]  /*0750*/  STL [R1+0x378], R4 ;  /* 0x0003780401007387 */ /* 0x000fe20000100800 */
[C-C-:B------:R-:W-:Y:S02]  /*0760*/  LOP3.LUT R5, R3.reuse, 0xc, R14.reuse, 0xfe, !PT ;  /* 0x0000000c03057812 */ /* 0x140fe400078efe0e */
[C-C-:B0-----:R-:W-:Y:S01]  /*0770*/  LOP3.LUT R7, R3.reuse, 0x14, R14.reuse, 0xfe, !PT ;  /* 0x0000001403077812 */ /* 0x141fe200078efe0e */
[----:B------:R0:W-:Y:S01]  /*0780*/  STL [R1+0x79c], R6 ;  /* 0x00079c0601007387 */ /* 0x0001e20000100800 */
[----:B------:R-:W-:Y:S02]  /*0790*/  LOP3.LUT R28, R3, 0x10, R14, 0xfe, !PT ;  /* 0x00000010031c7812 */ /* 0x000fe400078efe0e */
[----:B------:R-:W-:Y:S01]  /*07a0*/  LOP3.LUT R29, R4, 0x1cc, RZ, 0xfc, !PT ;  /* 0x000001cc041d7812 */ /* 0x000fe200078efcff */
[----:B------:R1:W-:Y:S01]  /*07b0*/  STL [R1+0x7a0], R5 ;  /* 0x0007a00501007387 */ /* 0x0003e20000100800 */
[----:B------:R-:W-:-:S03]  /*07c0*/  ISETP.GT.AND P0, PT, R2, 0x7f, PT ;  /* 0x0000007f0200780c */ /* 0x000fc60003f04270 */
[----:B------:R2:W-:Y:S01]  /*07d0*/  STL [R1+0x7a8], R7 ;  /* 0x0007a80701007387 */ /* 0x0005e20000100800 */
[----:B0-----:R-:W-:-:S03]  /*07e0*/  LOP3.LUT R6, R3, 0x1c, R14, 0xfe, !PT ;  /* 0x0000001c03067812 */ /* 0x001fc600078efe0e */
[----:B------:R-:W-:Y:S01]  /*07f0*/  STL [R1+0x7a4], R28 ;  /* 0x0007a41c01007387 */ /* 0x000fe20000100800 */
[C-C-:B-1----:R-:W-:Y:S02]  /*0800*/  LOP3.LUT R5, R3.reuse, 0x18, R14.reuse, 0xfe, !PT ;  /* 0x0000001803057812 */ /* 0x142fe400078efe0e */
[----:B--2---:R-:W-:-:S03]  /*0810*/  LOP3.LUT R7, R3, 0x24, R14, 0xfe, !PT ;  /* 0x0000002403077812 */ /* 0x004fc600078efe0e */
[----:B------:R0:W-:Y:S04]  /*0820*/  STL [R1+0x7ac], R5 ;  /* 0x0007ac0501007387 */ /* 0x0001e80000100800 */
[----:B------:R1:W-:Y:S01]  /*0830*/  STL [R1+0x7b0], R6 ;  /* 0x0007b00601007387 */ /* 0x0003e20000100800 */
[C-C-:B0-----:R-:W-:Y:S02]  /*0840*/  LOP3.LUT R5, R3.reuse, 0x20, R14.reuse, 0xfe, !PT ;  /* 0x0000002003057812 */ /* 0x141fe400078efe0e */
[----:B-1----:R-:W-:-:S03]  /*0850*/  LOP3.LUT R6, R3, 0x28, R14, 0xfe, !PT ;  /* 0x0000002803067812 */ /* 0x002fc600078efe0e */
[----:B------:R0:W-:Y:S04]  /*0860*/  STL [R1+0x7b8], R5 ;  /* 0x0007b80501007387 */ /* 0x0001e80000100800 */
[----:B------:R1:W-:Y:S04]  /*0870*/  STL [R1+0x7bc], R7 ;  /* 0x0007bc0701007387 */ /* 0x0003e80000100800 */
[----:B------:R2:W-:Y:S01]  /*0880*/  STL [R1+0x7c0], R6 ;  /* 0x0007c00601007387 */ /* 0x0005e20000100800 */
[C-C-:B0-----:R-:W-:Y:S02]  /*0890*/  LOP3.LUT R5, R3.reuse, 0x2c, R14.reuse, 0xfe, !PT ;  /* 0x0000002c03057812 */ /* 0x141fe400078efe0e */
[----:B-1----:R-:W-:-:S03]  /*08a0*/  LOP3.LUT R7, R3, 0x30, R14, 0xfe, !PT ;  /* 0x0000003003077812 */ /* 0x002fc600078efe0e */
[----:B------:R0:W-:Y:S01]  /*08b0*/  STL [R1+0x7c4], R5 ;  /* 0x0007c40501007387 */ /* 0x0001e20000100800 */
[----:B--2---:R-:W-:-:S03]  /*08c0*/  LOP3.LUT R6, R3, 0x34, R14, 0xfe, !PT ;  /* 0x0000003403067812 */ /* 0x004fc600078efe0e */
        /* <DEDUP_REMOVED lines=36> */
[----:B------:R-:W-:Y:S01]  /*0b10*/  STL [R1+0x814], R7 ;  /* 0x0008140701007387 */ /* 0x000fe20000100800 */
[----:B------:R-:W-:-:S03]  /*0b20*/  LOP3.LUT R3, R4, 0x84, RZ, 0xfc, !PT ;  /* 0x0000008404037812 */ /* 0x000fc600078efcff */
[----:B------:R1:W-:Y:S01]  /*0b30*/  STL [R1+0x810], R6 ;  /* 0x0008100601007387 */ /* 0x0003e20000100800 */
[----:B0-----:R-:W-:-:S05]  /*0b40*/  LOP3.LUT R5, R4, 0x80, RZ, 0xfc, !PT ;  /* 0x0000008004057812 */ /* 0x001fca00078efcff */
[----:B------:R0:W-:Y:S01]  /*0b50*/  STL [R1+0x818], R5 ;  /* 0x0008180501007387 */ /* 0x0001e20000100800 */
[----:B-1----:R-:W-:-:S03]  /*0b60*/  LOP3.LUT R6, R4, 0x88, RZ, 0xfc, !PT ;  /* 0x0000008804067812 */ /* 0x002fc600078efcff */
[----:B------:R1:W-:Y:S04]  /*0b70*/  STL [R1+0x898], R3 ;  /* 0x0008980301007387 */ /* 0x0003e80000100800 */
[----:B------:R2:W-:Y:S01]  /*0b80*/  STL [R1+0x89c], R6 ;  /* 0x00089c0601007387 */ /* 0x0005e20000100800 */
[C---:B0-----:R-:W-:Y:S02]  /*0b90*/  LOP3.LUT R5, R4.reuse, 0x8c, RZ, 0xfc, !PT ;  /* 0x0000008c04057812 */ /* 0x041fe400078efcff */
[----:B-1----:R-:W-:-:S03]  /*0ba0*/  LOP3.LUT R3, R4, 0x90, RZ, 0xfc, !PT ;  /* 0x0000009004037812 */ /* 0x002fc600078efcff */
[----:B------:R0:W-:Y:S01]  /*0bb0*/  STL [R1+0x8a4], R5 ;  /* 0x0008a40501007387 */ /* 0x0001e20000100800 */
[----:B--2---:R-:W-:-:S03]  /*0bc0*/  LOP3.LUT R6, R4, 0x94, RZ, 0xfc, !PT ;  /* 0x0000009404067812 */ /* 0x004fc600078efcff */
        /* <DEDUP_REMOVED lines=152> */
[----:B0-----:R-:W-:Y:S01]  /*1550*/  LOP3.LUT R5, R4, 0x1c4, RZ, 0xfc, !PT ;  /* 0x000001c404057812 */ /* 0x001fe200078efcff */
[----:B-1----:R-:W-:Y:S01]  /*1560*/  IMAD R3, R0, 0x80, R13 ;  /* 0x0000008000037824 */ /* 0x002fe200078e020d */
[----:B------:R-:W-:-:S03]  /*1570*/  LOP3.LUT R0, R4, 0x1c8, RZ, 0xfc, !PT ;  /* 0x000001c804007812 */ /* 0x000fc600078efcff */
        /* <DEDUP_REMOVED lines=8> */
[----:B------:R-:W-:Y:S04]  /*1600*/  STL [R1+0x9dc], R29 ;  /* 0x0009dc1d01007387 */ /* 0x000fe80000100800 */
[----:B------:R1:W-:Y:S01]  /*1610*/  STL [R1+0x9e8], R3 ;  /* 0x0009e80301007387 */ /* 0x0003e20000100800 */
[----:B0-----:R-:W-:-:S03]  /*1620*/  LOP3.LUT R5, R4, 0x1e8, RZ, 0xfc, !PT ;  /* 0x000001e804057812 */ /* 0x001fc600078efcff */
[----:B------:R0:W-:Y:S01]  /*1630*/  STL [R1+0x9ec], R0 ;  /* 0x0009ec0001007387 */ /* 0x0001e20000100800 */
[C---:B-1----:R-:W-:Y:S02]  /*1640*/  LOP3.LUT R3, R4.reuse, 0x1dc, RZ, 0xfc, !PT ;  /* 0x000001dc04037812 */ /* 0x042fe400078efcff */
[----:B0-----:R-:W-:-:S03]  /*1650*/  LOP3.LUT R0, R4, 0x1e0, RZ, 0xfc, !PT ;  /* 0x000001e004007812 */ /* 0x001fc600078efcff */
[----:B------:R0:W-:Y:S04]  /*1660*/  STL [R1+0x9f0], R3 ;  /* 0x0009f00301007387 */ /* 0x0001e80000100800 */
[----:B------:R1:W-:Y:S04]  /*1670*/  STL [R1+0x9f8], R6 ;  /* 0x0009f80601007387 */ /* 0x0003e80000100800 */
[----:B------:R-:W-:Y:S01]  /*1680*/  STL [R1+0x9f4], R0 ;  /* 0x0009f40001007387 */ /* 0x000fe20000100800 */
[----:B0-----:R-:W-:-:S03]  /*1690*/  LOP3.LUT R3, R4, 0x1ec, RZ, 0xfc, !PT ;  /* 0x000001ec04037812 */ /* 0x001fc600078efcff */
[----:B------:R0:W-:Y:S01]  /*16a0*/  STL [R1+0x9fc], R5 ;  /* 0x0009fc0501007387 */ /* 0x0001e20000100800 */
[----:B-1----:R-:W-:-:S03]  /*16b0*/  LOP3.LUT R6, R4, 0x1f0, RZ, 0xfc, !PT ;  /* 0x000001f004067812 */ /* 0x002fc600078efcff */
[----:B------:R1:W-:Y:S04]  /*16c0*/  STL [R1+0xa04], R3 ;  /* 0x000a040301007387 */ /* 0x0003e80000100800 */
[----:B------:R2:W-:Y:S01]  /*16d0*/  STL [R1+0xa08], R6 ;  /* 0x000a080601007387 */ /* 0x0005e20000100800 */
[C---:B0-----:R-:W-:Y:S02]  /*16e0*/  LOP3.LUT R5, R4.reuse, 0x1f4, RZ, 0xfc, !PT ;  /* 0x000001f404057812 */ /* 0x041fe400078efcff */
[----:B-1----:R-:W-:-:S03]  /*16f0*/  LOP3.LUT R3, R4, 0x1f8, RZ, 0xfc, !PT ;  /* 0x000001f804037812 */ /* 0x002fc600078efcff */
[----:B------:R2:W-:Y:S01]  /*1700*/  STL [R1+0xa0c], R5 ;  /* 0x000a0c0501007387 */ /* 0x0005e20000100800 */
[----:B------:R-:W-:-:S03]  /*1710*/  LOP3.LUT R4, R4, 0x1fc, RZ, 0xfc, !PT ;  /* 0x000001fc04047812 */ /* 0x000fc600078efcff */
[----:B------:R2:W-:Y:S04]  /*1720*/  STL [R1+0xa10], R3 ;  /* 0x000a100301007387 */ /* 0x0005e80000100800 */
[----:B------:R2:W-:Y:S01]  /*1730*/  STL [R1+0xa00], R4 ;  /* 0x000a000401007387 */ /* 0x0005e20000100800 */
[----:B------:R-:W-:Y:S05]  /*1740*/  @P0 BRA `(.L_x_0) ;  /* 0x0000037000000947 */ /* 0x000fea0003800000 */
[----:B------:R-:W-:Y:S01]  /*1750*/  IMAD.SHL.U32 R0, R12, 0x80, RZ ;  /* 0x000000800c007824 */ /* 0x000fe200078e00ff */
[----:B------:R-:W-:Y:S01]  /*1760*/  CS2R R24, SRZ ;  /* 0x0000000000187805 */ /* 0x000fe2000001ff00 */
[----:B------:R-:W-:Y:S01]  /*1770*/  CS2R R26, SRZ ;  /* 0x00000000001a7805 */ /* 0x000fe2000001ff00 */
[----:B------:R-:W-:Y:S01]  /*1780*/  CS2R R20, SRZ ;  /* 0x0000000000147805 */ /* 0x000fe2000001ff00 */
[----:B------:R-:W-:Y:S01]  /*1790*/  CS2R R22, SRZ ;  /* 0x0000000000167805 */ /* 0x000fe2000001ff00 */
[----:B------:R0:W-:Y:S01]  /*17a0*/  STL [R1+0x7b4], R0 ;  /* 0x0007b40001007387 */ /* 0x0001e20000100800 */
[----:B------:R-:W-:Y:S01]  /*17b0*/  CS2R R16, SRZ ;  /* 0x0000000000107805 */ /* 0x000fe2000001ff00 */
[----:B------:R-:W-:Y:S01]  /*17c0*/  CS2R R18, SRZ ;  /* 0x0000000000127805 */ /* 0x000fe2000001ff00 */
[----:B------:R-:W-:Y:S01]  /*17d0*/  CS2R R12, SRZ ;  /* 0x00000000000c7805 */ /* 0x000fe2000001ff00 */
[----:B------:R0:W-:Y:S01]  /*17e0*/  STL [R1], RZ ;  /* 0x000000ff01007387 */ /* 0x0001e20000100800 */
[----:B------:R-:W-:Y:S01]  /*17f0*/  CS2R R14, SRZ ;  /* 0x00000000000e7805 */ /* 0x000fe2000001ff00 */
[----:B------:R-:W-:Y:S01]  /*1800*/  CS2R R8, SRZ ;  /* 0x0000000000087805 */ /* 0x000fe2000001ff00 */
[----:B------:R-:W-:Y:S01]  /*1810*/  CS2R R10, SRZ ;  /* 0x00000000000a7805 */ /* 0x000fe2000001ff00 */
[----:B------:R0:W-:Y:S01]  /*1820*/  STL [R1+0x4], RZ ;  /* 0x000004ff01007387 */ /* 0x0001e20000100800 */
[----:B--2---:R-:W-:Y:S01]  /*1830*/  CS2R R4, SRZ ;  /* 0x0000000000047805 */ /* 0x004fe2000001ff00 */
[----:B------:R-:W-:-:S02]  /*1840*/  CS2R R6, SRZ ;  /* 0x0000000000067805 */ /* 0x000fc4000001ff00 */
[----:B------:R0:W-:Y:S04]  /*1850*/  STL [R1+0x8], RZ ;  /* 0x000008ff01007387 */ /* 0x0001e80000100800 */
        /* <DEDUP_REMOVED lines=36> */
[----:B------:R0:W-:Y:S01]  /*1aa0*/  STL [R1+0x9c], RZ ;  /* 0x00009cff01007387 */ /* 0x0001e20000100800 */
[----:B------:R-:W-:Y:S05]  /*1ab0*/  BRA `(.L_x_1) ;  /* 0x0002a2a000007947 */ /* 0x000fea0003800000 */
.L_x_0:
[----:B------:R-:W3:Y:S04]  /*1ac0*/  LDL R10, [R1+0xa08] ;  /* 0x000a0800010a7983 */ /* 0x000ee80000100800 */
[----:B------:R-:W4:Y:S04]  /*1ad0*/  LDL R27, [R1+0x378] ;  /* 0x00037800011b7983 */ /* 0x000f280000100800 */
[----:B--2---:R-:W2:Y:S04]  /*1ae0*/  LDL R16, [R1+0xa0c] ;  /* 0x000a0c0001107983 */ /* 0x004ea80000100800 */
[----:B------:R-:W2:Y:S04]  /*1af0*/  LDL R13, [R1+0xa00] ;  /* 0x000a0000010d7983 */ /* 0x000ea80000100800 */
[----:B------:R-:W2:Y:S04]  /*1b00*/  LDL R9, [R1+0x9f8] ;  /* 0x0009f80001097983 */ /* 0x000ea80000100800 */
[----:B------:R-:W2:Y:S04]  /*1b10*/  LDL R6, [R1+0x9ec] ;  /* 0x0009ec0001067983 */ /* 0x000ea80000100800 */
[----:B------:R-:W2:Y:S04]  /*1b20*/  LDL R7, [R1+0x794] ;  /* 0x0007940001077983 */ /* 0x000ea80000100800 */
[----:B------:R-:W2:Y:S04]  /*1b30*/  LDL R22, [R1+0xa04] ;  /* 0x000a040001167983 */ /* 0x000ea80000100800 */
[----:B------:R-:W2:Y:S04]  /*1b40*/  LDL R23, [R1+0x9fc] ;  /* 0x0009fc0001177983 */ /* 0x000ea80000100800 */
[----:B------:R-:W2:Y:S04]  /*1b50*/  LDL R18, [R1+0x9f0] ;  /* 0x0009f00001127983 */ /* 0x000ea80000100800 */
[----:B------:R-:W2:Y:S04]  /*1b60*/  LDL R14, [R1+0x9e8] ;  /* 0x0009e800010e7983 */ /* 0x000ea80000100800 */
[----:B------:R-:W2:Y:S01]  /*1b70*/  LDL R11, [R1+0x9e4] ;  /* 0x0009e400010b7983 */ /* 0x000ea20000100800 */
[----:B------:R-:W-:Y:S01]  /*1b80*/  IMAD.MOV.U32 R19, RZ, RZ, R29 ;  /* 0x000000ffff137224 */ /* 0x000fe200078e001d */
[----:B------:R-:W-:Y:S01]  /*1b90*/  IABS R29, c[0x0][0x17c] ;  /* 0x00005f00001d7a13 */ /* 0x000fe20000000000 */
[----:B------:R-:W-:Y:S01]  /*1ba0*/  IMAD.MOV.U32 R17, RZ, RZ, R0 ;  /* 0x000000ffff117224 */ /* 0x000fe200078e0000 */
[----:B------:R-:W-:Y:S01]  /*1bb0*/  IABS R0, c[0x0][0x178] ;  /* 0x00005e0000007a13 */ /* 0x000fe20000000000 */
[----:B------:R-:W-:Y:S01]  /*1bc0*/  IMAD.MOV.U32 R21, RZ, RZ, R3 ;  /* 0x000000ffff157224 */ /* 0x000fe200078e0003 */
[----:B------:R-:W2:Y:S01]  /*1bd0*/  LDL R15, [R1+0x9d8] ;  /* 0x0009d800010f7983 */ /* 0x000ea20000100800 */
[----:B------:R-:W0:Y:S02]  /*1be0*/  I2F.RP R3, R29 ;  /* 0x0000001d00037306 */ /* 0x000e240000209400 */
[----:B------:R-:W-:Y:S01]  /*1bf0*/  IMAD.MOV.U32 R20, RZ, RZ, R0 ;  /* 0x000000ffff147224 */ /* 0x000fe200078e0000 */
[----:B------:R-:W2:Y:S05]  /*1c00*/  LDL R12, [R1+0x9e0] ;  /* 0x0009e000010c7983 */ /* 0x000eaa0000100800 */
[----:B------:R-:W1:Y:S08]  /*1c10*/  I2F.RP R0, R20 ;  /* 0x0000001400007306 */ /* 0x000e700000209400 */
[----:B0-----:R-:W0:Y:S08]  /*1c20*/  MUFU.RCP R3, R3 ;  /* 0x0000000300037308 */ /* 0x001e300000001000 */
[----:B-1----:R-:W1:Y:S01]  /*1c30*/  MUFU.RCP R0, R0 ;  /* 0x0000000000007308 */ /* 0x002e620000001000 */
[----:B------:R-:W-:Y:S01]  /*1c40*/  IMAD.MOV.U32 R26, RZ, RZ, R21 ;  /* 0x000000ffff1a7224 */ /* 0x000fe200078e0015 */
[----:B0-----:R-:W-:-:S06]  /*1c50*/  IADD3 R3, R3, 0xffffffe, RZ ;  /* 0x0ffffffe03037810 */ /* 0x001fcc0007ffe0ff */
[----:B------:R-:W0:Y:S01]  /*1c60*/  F2I.FTZ.U32.TRUNC.NTZ R3, R3 ;  /* 0x0000000300037305 */ /* 0x000e22000021f000 */
[----:B-1----:R-:W-:-:S07]  /*1c70*/  IADD3 R0, R0, 0xffffffe, RZ ;  /* 0x0ffffffe00007810 */ /* 0x002fce0007ffe0ff */
[----:B------:R0:W1:Y:S01]  /*1c80*/  F2I.FTZ.U32.TRUNC.NTZ R5, R0 ;  /* 0x0000000000057305 */ /* 0x000062000021f000 */
[----:B------:R-:W-:-:S04]  /*1c90*/  SHF.R.S32.HI R4, RZ, 0x1f, R2 ;  /* 0x0000001fff047819 */ /* 0x000fc80000011402 */
[----:B------:R-:W-:Y:S01]  /*1ca0*/  LEA.HI R24, R4, R2, RZ, 0x7 ;  /* 0x0000000204187211 */ /* 0x000fe200078f38ff */
[----:B0-----:R-:W-:Y:S02]  /*1cb0*/  IMAD.MOV R0, RZ, RZ, -R3 ;  /* 0x000000ffff007224 */ /* 0x001fe400078e0a03 */
[----:B------:R-:W-:Y:S02]  /*1cc0*/  IMAD.MOV.U32 R2, RZ, RZ, RZ ;  /* 0x000000ffff027224 */ /* 0x000fe400078e00ff */
[----:B------:R-:W-:Y:S02]  /*1cd0*/  IMAD R0, R0, R29, RZ ;  /* 0x0000001d00007224 */ /* 0x000fe400078e02ff */
[----:B-1----:R-:W-:Y:S02]  /*1ce0*/  IMAD.MOV R8, RZ, RZ, -R5 ;  /* 0x000000ffff087224 */ /* 0x002fe400078e0a05 */
[----:B------:R-:W-:Y:S01]  /*1cf0*/  IMAD.HI.U32 R3, R3, R0, R2 ;  /* 0x0000000003037227 */ /* 0x000fe200078e0002 */
[----:B------:R0:W-:Y:S03]  /*1d00*/  STL [R1+0x258], R24 ;  /* 0x0002581801007387 */ /* 0x0001e60000100800 */
[----:B------:R-:W-:-:S02]  /*1d10*/  IMAD R8, R8, R20, RZ ;  /* 0x0000001408087224 */ /* 0x000fc400078e02ff */
[----:B------:R-:W-:-:S04]  /*1d20*/  IMAD.MOV.U32 R4, RZ, RZ, RZ ;  /* 0x000000ffff047224 */ /* 0x000fc800078e00ff */
[----:B------:R-:W-:-:S04]  /*1d30*/  IMAD.HI.U32 R8, R5, R8, R4 ;  /* 0x0000000805087227 */ /* 0x000fc800078e0004 */
[----:B---3--:R-:W-:Y:S02]  /*1d40*/  IMAD.MOV.U32 R21, RZ, RZ, R10 ;  /* 0x000000ffff157224 */ /* 0x008fe400078e000a */
[----:B------:R-:W1:Y:S01]  /*1d50*/  S2R R10, SR_TID.X ;  /* 0x00000000000a7919 */ /* 0x000e620000002100 */
[----:B----4-:R-:W-:Y:S01]  /*1d60*/  IABS R0, R27 ;  /* 0x0000001b00007213 */ /* 0x010fe20000000000 */
[----:B--2---:R-:W-:Y:S01]  /*1d70*/  IMAD.MOV.U32 R27, RZ, RZ, R16 ;  /* 0x000000ffff1b7224 */ /* 0x004fe200078e0010 */
[----:B------:R-:W-:Y:S01]  /*1d80*/  IABS R4, R13 ;  /* 0x0000000d00047213 */ /* 0x000fe20000000000 */
[----:B------:R-:W-:Y:S01]  /*1d90*/  IMAD.MOV.U32 R16, RZ, RZ, R9 ;  /* 0x000000ffff107224 */ /* 0x000fe200078e0009 */
[C---:B-1----:R-:W-:Y:S01]  /*1da0*/  LOP3.LUT R2, R10.reuse, 0x7, RZ, 0xc0, !PT ;  /* 0x000000070a027812 */ /* 0x042fe200078ec0ff */
[----:B0-----:R-:W-:Y:S01]  /*1db0*/  IMAD.SHL.U32 R24, R10, 0x2, RZ ;  /* 0x000000020a187824 */ /* 0x001fe200078e00ff */
[----:B------:R-:W-:-:S03]  /*1dc0*/  SHF.R.U32.HI R9, RZ, 0x3, R10 ;  /* 0x00000003ff097819 */ /* 0x000fc6000001160a */
[----:B------:R-:W-:Y:S02]  /*1dd0*/  IMAD.SHL.U32 R5, R2, 0x10, RZ ;  /* 0x0000001002057824 */ /* 0x000fe400078e00ff */
[----:B------:R-:W-:Y:S01]  /*1de0*/  IMAD.MOV.U32 R13, RZ, RZ, R6 ;  /* 0x000000ffff0d7224 */ /* 0x000fe200078e0006 */
[----:B------:R-:W-:Y:S01]  /*1df0*/  LOP3.LUT R6, R24, 0x10, RZ, 0xc0, !PT ;  /* 0x0000001018067812 */ /* 0x000fe200078ec0ff */
[----:B------:R-:W-:Y:S01]  /*1e00*/  IMAD.SHL.U32 R10, R10, 0x40, RZ ;  /* 0x000000400a0a7824 */ /* 0x000fe200078e00ff */
[----:B------:R-:W-:Y:S02]  /*1e10*/  LOP3.LUT R5, R5, 0x30, R24, 0x78, !PT ;  /* 0x0000003005057812 */ /* 0x000fe400078e7818 */
[----:B------:R-:W-:Y:S01]  /*1e20*/  LOP3.LUT R6, R6, 0x20, R9, 0xf8, !PT ;  /* 0x0000002006067812 */ /* 0x000fe200078ef809 */
[----:B------:R-:W-:Y:S01]  /*1e30*/  IMAD.HI.U32 R2, R3, R0, RZ ;  /* 0x0000000003027227 */ /* 0x000fe200078e00ff */
[----:B------:R-:W-:Y:S02]  /*1e40*/  IABS R7, R7 ;  /* 0x0000000700077213 */ /* 0x000fe40000000000 */
[----:B------:R-:W-:Y:S01]  /*1e50*/  LOP3.LUT R5, R5, 0x3800, R10, 0xf8, !PT ;  /* 0x0000380005057812 */ /* 0x000fe200078ef80a */
[----:B------:R0:W-:Y:S01]  /*1e60*/  STL [R1+0x184], R6 ;  /* 0x0001840601007387 */ /* 0x0001e20000100800 */
[----:B------:R-:W-:-:S02]  /*1e70*/  IMAD.MOV R2, RZ, RZ, -R2 ;  /* 0x000000ffff027224 */ /* 0x000fc400078e0a02 */
[----:B------:R-:W-:Y:S01]  /*1e80*/  IMAD.HI.U32 R8, R8, R7, RZ ;  /* 0x0000000708087227 */ /* 0x000fe200078e00ff */
[----:B------:R1:W-:Y:S01]  /*1e90*/  STL [R1+0x188], R5 ;  /* 0x0001880501007387 */ /* 0x0003e20000100800 */
[----:B------:R-:W-:Y:S02]  /*1ea0*/  IABS R9, R26 ;  /* 0x0000001a00097213 */ /* 0x000fe40000000000 */
[----:B------:R-:W-:Y:S01]  /*1eb0*/  IMAD R0, R29, R2, R0 ;  /* 0x000000021d007224 */ /* 0x000fe200078e0200 */
[----:B------:R-:W-:Y:S01]  /*1ec0*/  IABS R2, R21 ;  /* 0x0000001500027213 */ /* 0x000fe20000000000 */
[----:B------:R-:W-:Y:S01]  /*1ed0*/  IMAD.MOV R8, RZ, RZ, -R8 ;  /* 0x000000ffff087224 */ /* 0x000fe200078e0a08 */
[----:B0-----:R-:W-:Y:S01]  /*1ee0*/  IABS R6, R27 ;  /* 0x0000001b00067213 */ /* 0x001fe20000000000 */
[----:B-1----:R-:W-:-:S04]  /*1ef0*/  IMAD.HI.U32 R5, R3, R4, RZ ;  /* 0x0000000403057227 */ /* 0x002fc800078e00ff */
[----:B------:R-:W-:Y:S02]  /*1f00*/  IMAD.MOV R5, RZ, RZ, -R5 ;  /* 0x000000ffff057224 */ /* 0x000fe400078e0a05 */
[----:B------:R-:W-:-:S04]  /*1f10*/  IMAD.HI.U32 R10, R3, R9, RZ ;  /* 0x00000009030a7227 */ /* 0x000fc800078e00ff */
[----:B------:R-:W-:Y:S02]  /*1f20*/  IMAD R7, R20, R8, R7 ;  /* 0x0000000814077224 */ /* 0x000fe400078e0207 */
[----:B------:R-:W-:Y:S02]  /*1f30*/  IMAD R4, R29, R5, R4 ;  /* 0x000000051d047224 */ /* 0x000fe400078e0204 */
[C---:B------:R-:W-:Y:S01]  /*1f40*/  IMAD.HI.U32 R8, R3.reuse, R6, RZ ;  /* 0x0000000603087227 */ /* 0x040fe200078e00ff */
[----:B------:R0:W-:Y:S03]  /*1f50*/  STL [R1+0x1e4], R7 ;  /* 0x0001e40701007387 */ /* 0x0001e60000100800 */
[----:B------:R-:W-:Y:S01]  /*1f60*/  IMAD.HI.U32 R5, R3, R2, RZ ;  /* 0x0000000203057227 */ /* 0x000fe200078e00ff */
[----:B------:R1:W-:Y:S03]  /*1f70*/  STL [R1+0x74], R4 ;  /* 0x0000740401007387 */ /* 0x0003e60000100800 */
[----:B------:R-:W-:-:S02]  /*1f80*/  IMAD.MOV R10, RZ, RZ, -R10 ;  /* 0x000000ffff0a7224 */ /* 0x000fc400078e0a0a */
[----:B------:R-:W-:Y:S01]  /*1f90*/  IMAD.MOV R8, RZ, RZ, -R8 ;  /* 0x000000ffff087224 */ /* 0x000fe200078e0a08 */
[----:B0-----:R-:W-:Y:S01]  /*1fa0*/  IABS R7, R22 ;  /* 0x0000001600077213 */ /* 0x001fe20000000000 */
[----:B------:R-:W-:Y:S02]  /*1fb0*/  IMAD.MOV R5, RZ, RZ, -R5 ;  /* 0x000000ffff057224 */ /* 0x000fe400078e0a05 */
[C---:B------:R-:W-:Y:S01]  /*1fc0*/  IMAD R9, R29.reuse, R10, R9 ;  /* 0x0000000a1d097224 */ /* 0x040fe200078e0209 */
[----:B-1----:R-:W-:Y:S01]  /*1fd0*/  IABS R4, R23 ;  /* 0x0000001700047213 */ /* 0x002fe20000000000 */
[C---:B------:R-:W-:Y:S02]  /*1fe0*/  IMAD R6, R29.reuse, R8, R6 ;  /* 0x000000081d067224 */ /* 0x040fe400078e0206 */
[----:B------:R-:W-:Y:S01]  /*1ff0*/  IMAD R2, R29, R5, R2 ;  /* 0x000000051d027224 */ /* 0x000fe200078e0202 */
[----:B------:R0:W-:Y:S01]  /*2000*/  STL [R1+0x70], R9 ;  /* 0x0000700901007387 */ /* 0x0001e20000100800 */
[----:B------:R-:W-:-:S04]  /*2010*/  IMAD.HI.U32 R8, R3, R7, RZ ;  /* 0x0000000703087227 */ /* 0x000fc800078e00ff */
[----:B------:R-:W-:Y:S01]  /*2020*/  IMAD.HI.U32 R5, R3, R4, RZ ;  /* 0x0000000403057227 */ /* 0x000fe200078e00ff */
[----:B------:R1:W-:Y:S01]  /*2030*/  STL [R1+0x6c], R6 ;  /* 0x00006c0601007387 */ /* 0x0003e20000100800 */
[----:B0-----:R-:W-:-:S03]  /*2040*/  IABS R9, R16 ;  /* 0x0000001000097213 */ /* 0x001fc60000000000 */
[----:B------:R0:W-:Y:S01]  /*2050*/  STL [R1+0x68], R2 ;  /* 0x0000680201007387 */ /* 0x0001e20000100800 */
[----:B------:R-:W-:Y:S02]  /*2060*/  IMAD.MOV R8, RZ, RZ, -R8 ;  /* 0x000000ffff087224 */ /* 0x000fe400078e0a08 */
[----:B------:R-:W-:Y:S01]  /*2070*/  IMAD.MOV R5, RZ, RZ, -R5 ;  /* 0x000000ffff057224 */ /* 0x000fe200078e0a05 */
[----:B-1----:R-:W-:Y:S01]  /*2080*/  IABS R6, R17 ;  /* 0x0000001100067213 */ /* 0x002fe20000000000 */
[----:B------:R-:W-:Y:S01]  /*2090*/  IMAD.HI.U32 R10, R3, R9, RZ ;  /* 0x00000009030a7227 */ /* 0x000fe200078e00ff */
[----:B0-----:R-:W-:-:S03]  /*20a0*/  IABS R2, R18 ;  /* 0x0000001200027213 */ /* 0x001fc60000000000 */
[C---:B------:R-:W-:Y:S02]  /*20b0*/  IMAD R7, R29.reuse, R8, R7 ;  /* 0x000000081d077224 */ /* 0x040fe400078e0207 */
[----:B------:R-:W-:Y:S02]  /*20c0*/  IMAD R4, R29, R5, R4 ;  /* 0x000000051d047224 */ /* 0x000fe400078e0204 */
[----:B------:R-:W-:-:S04]  /*20d0*/  IMAD.HI.U32 R8, R3, R6, RZ ;  /* 0x0000000603087227 */ /* 0x000fc800078e00ff */
[----:B------:R-:W-:-:S04]  /*20e0*/  IMAD.HI.U32 R5, R3, R2, RZ ;  /* 0x0000000203057227 */ /* 0x000fc800078e00ff */
[----:B------:R-:W-:Y:S02]  /*20f0*/  IMAD.MOV R10, RZ, RZ, -R10 ;  /* 0x000000ffff0a7224 */ /* 0x000fe400078e0a0a */
[----:B------:R-:W-:Y:S02]  /*2100*/  IMAD.MOV R8, RZ, RZ, -R8 ;  /* 0x000000ffff087224 */ /* 0x000fe400078e0a08 */
[----:B------:R-:W-:Y:S01]  /*2110*/  IMAD.MOV R5, RZ, RZ, -R5 ;  /* 0x000000ffff057224 */ /* 0x000fe200078e0a05 */
[----:B------:R0:W-:Y:S01]  /*2120*/  STL [R1+0x64], R7 ;  /* 0x0000640701007387 */ /* 0x0001e20000100800 */
[C---:B------:R-:W-:Y:S02]  /*2130*/  IMAD R9, R29.reuse, R10, R9 ;  /* 0x0000000a1d097224 */ /* 0x040fe400078e0209 */
[C---:B------:R-:W-:Y:S01]  /*2140*/  IMAD R6, R29.reuse, R8, R6 ;  /* 0x000000081d067224 */ /* 0x040fe200078e0206 */
[----:B------:R1:W-:Y:S01]  /*2150*/  STL [R1+0x60], R4 ;  /* 0x0000600401007387 */ /* 0x0003e20000100800 */
[----:B------:R-:W-:Y:S01]  /*2160*/  IMAD R2, R29, R5, R2 ;  /* 0x000000051d027224 */ /* 0x000fe200078e0202 */
[----:B0-----:R-:W-:-:S02]  /*2170*/  IABS R7, R13 ;  /* 0x0000000d00077213 */ /* 0x001fc40000000000 */
[----:B------:R-:W2:Y:S01]  /*2180*/  LDL R13, [R1+0x9d4] ;  /* 0x0009d400010d7983 */ /* 0x000ea20000100800 */
[----:B-1----:R-:W-:-:S03]  /*2190*/  IABS R4, R14 ;  /* 0x0000000e00047213 */ /* 0x002fc60000000000 */
[----:B------:R0:W-:Y:S04]  /*21a0*/  STL [R1+0x5c], R9 ;  /* 0x00005c0901007387 */ /* 0x0001e80000100800 */
[----:B------:R-:W3:Y:S04]  /*21b0*/  LDL R14, [R1+0x9d0] ;  /* 0x0009d000010e7983 */ /* 0x000ee80000100800 */
[----:B------:R1:W-:Y:S01]  /*21c0*/  STL [R1+0x58], R6 ;  /* 0x0000580601007387 */ /* 0x0003e20000100800 */
[----:B0-----:R-:W-:-:S03]  /*21d0*/  IABS R9, R11 ;  /* 0x0000000b00097213 */ /* 0x001fc60000000000 */
[----:B------:R0:W-:Y:S04]  /*21e0*/  STL [R1+0x54], R2 ;  /* 0x0000540201007387 */ /* 0x0001e80000100800 */
[----:B------:R-:W4:Y:S01]  /*21f0*/  LDL R11, [R1+0x9cc] ;  /* 0x0009cc00010b7983 */ /* 0x000f220000100800 */
[----:B------:R-:W-:-:S04]  /*2200*/  IMAD.HI.U32 R8, R3, R7, RZ ;  /* 0x0000000703087227 */ /* 0x000fc800078e00ff */
[----:B------:R-:W-:Y:S01]  /*2210*/  IMAD.HI.U32 R5, R3, R4, RZ ;  /* 0x0000000403057227 */ /* 0x000fe200078e00ff */
[----:B-1----:R-:W-:Y:S02]  /*2220*/  IABS R6, R19 ;  /* 0x0000001300067213 */ /* 0x002fe40000000000 */
[----:B------:R-:W4:Y:S01]  /*2230*/  LDL R19, [R1+0x9c8] ;  /* 0x0009c80001137983 */ /* 0x000f220000100800 */
[----:B------:R-:W-:Y:S02]  /*2240*/  IMAD.MOV R8, RZ, RZ, -R8 ;  /* 0x000000ffff087224 */ /* 0x000fe400078e0a08 */
[----:B------:R-:W-:Y:S02]  /*2250*/  IMAD.MOV R5, RZ, RZ, -R5 ;  /* 0x000000ffff057224 */ /* 0x000fe400078e0a05 */
[C---:B------:R-:W-:Y:S02]  /*2260*/  IMAD R7, R29.reuse, R8, R7 ;  /* 0x000000081d077224 */ /* 0x040fe400078e0207 */
[----:B------:R-:W-:Y:S01]  /*2270*/  IMAD R4, R29, R5, R4 ;  /* 0x000000051d047224 */ /* 0x000fe200078e0204 */
[----:B0-----:R-:W-:Y:S01]  /*2280*/  IABS R2, R12 ;  /* 0x0000000c00027213 */ /* 0x001fe20000000000 */
[C---:B------:R-:W-:Y:S01]  /*2290*/  IMAD.HI.U32 R10, R3.reuse, R9, RZ ;  /* 0x00000009030a7227 */ /* 0x040fe200078e00ff */
[----:B------:R-:W4:Y:S04]  /*22a0*/  LDL R12, [R1+0x9c4] ;  /* 0x0009c400010c7983 */ /* 0x000f280000100800 */
[----:B------:R0:W-:Y:S01]  /*22b0*/  STL [R1+0x50], R7 ;  /* 0x0000500701007387 */ /* 0x0001e20000100800 */
[----:B------:R-:W-:-:S03]  /*22c0*/  IMAD.HI.U32 R8, R3, R6, RZ ;  /* 0x0000000603087227 */ /* 0x000fc600078e00ff */
[----:B------:R2:W-:Y:S01]  /*22d0*/  STL [R1+0x4c], R4 ;  /* 0x00004c0401007387 */ /* 0x0005e20000100800 */
[----:B------:R-:W-:Y:S01]  /*22e0*/  IMAD.HI.U32 R5, R3, R2, RZ ;  /* 0x0000000203057227 */ /* 0x000fe200078e00ff */
[----:B0-----:R-:W-:Y:S02]  /*22f0*/  IABS R7, R15 ;  /* 0x0000000f00077213 */ /* 0x001fe40000000000 */
[----:B------:R-:W4:Y:S01]  /*2300*/  LDL R15, [R1+0x9c0] ;  /* 0x0009c000010f7983 */ /* 0x000f220000100800 */
[----:B------:R-:W-:Y:S02]  /*2310*/  IMAD.MOV R10, RZ, RZ, -R10 ;  /* 0x000000ffff0a7224 */ /* 0x000fe400078e0a0a */
[----:B------:R-:W-:Y:S02]  /*2320*/  IMAD.MOV R8, RZ, RZ, -R8 ;  /* 0x000000ffff087224 */ /* 0x000fe400078e0a08 */
[----:B------:R-:W-:Y:S02]  /*2330*/  IMAD.MOV R5, RZ, RZ, -R5 ;  /* 0x000000ffff057224 */ /* 0x000fe400078e0a05 */
[----:B------:R-:W-:-:S02]  /*2340*/  IMAD R9, R29, R10, R9 ;  /* 0x0000000a1d097224 */ /* 0x000fc400078e0209 */
[C---:B------:R-:W-:Y:S02]  /*2350*/  IMAD R6, R29.reuse, R8, R6 ;  /* 0x000000081d067224 */ /* 0x040fe400078e0206 */
[----:B------:R-:W-:Y:S01]  /*2360*/  IMAD R2, R29, R5, R2 ;  /* 0x000000051d027224 */ /* 0x000fe200078e0202 */
[----:B------:R3:W-:Y:S01]  /*2370*/  STL [R1+0x48], R9 ;  /* 0x0000480901007387 */ /* 0x0007e20000100800 */
[----:B--2---:R-:W-:-:S03]  /*2380*/  IABS R4, R13 ;  /* 0x0000000d00047213 */ /* 0x004fc60000000000 */
[----:B------:R-:W2:Y:S04]  /*2390*/  LDL R13, [R1+0x9bc] ;  /* 0x0009bc00010d7983 */ /* 0x000ea80000100800 */
[----:B------:R4:W-:Y:S01]  /*23a0*/  STL [R1+0x44], R6 ;  /* 0x0000440601007387 */ /* 0x0009e20000100800 */
[----:B---3--:R-:W-:-:S03]  /*23b0*/  IABS R9, R14 ;  /* 0x0000000e00097213 */ /* 0x008fc60000000000 */
[----:B------:R0:W-:Y:S04]  /*23c0*/  STL [R1+0x40], R2 ;  /* 0x0000400201007387 */ /* 0x0001e80000100800 */
[----:B------:R-:W3:Y:S01]  /*23d0*/  LDL R14, [R1+0x9b8] ;  /* 0x0009b800010e7983 */ /* 0x000ee20000100800 */
[----:B----4-:R-:W-:-:S03]  /*23e0*/  IABS R6, R11 ;  /* 0x0000000b00067213 */ /* 0x010fc60000000000 */
[----:B------:R-:W4:Y:S01]  /*23f0*/  LDL R11, [R1+0x9b4] ;  /* 0x0009b400010b7983 */ /* 0x000f220000100800 */
[----:B------:R-:W-:-:S04]  /*2400*/  IMAD.HI.U32 R8, R3, R7, RZ ;  /* 0x0000000703087227 */ /* 0x000fc800078e00ff */
[----:B------:R-:W-:-:S04]  /*2410*/  IMAD.HI.U32 R5, R3, R4, RZ ;  /* 0x0000000403057227 */ /* 0x000fc800078e00ff */
[----:B------:R-:W-:Y:S02]  /*2420*/  IMAD.MOV R8, RZ, RZ, -R8 ;  /* 0x000000ffff087224 */ /* 0x000fe400078e0a08 */
[----:B------:R-:W-:-:S04]  /*2430*/  IMAD.HI.U32 R10, R3, R9, RZ ;  /* 0x00000009030a7227 */ /* 0x000fc800078e00ff */
[----:B------:R-:W-:Y:S01]  /*2440*/  IMAD.MOV R5, RZ, RZ, -R5 ;  /* 0x000000ffff057224 */ /* 0x000fe200078e0a05 */
[----:B0-----:R-:W-:Y:S01]  /*2450*/  IABS R2, R19 ;  /* 0x0000001300027213 */ /* 0x001fe20000000000 */
[C---:B------:R-:W-:Y:S01]  /*2460*/  IMAD R7, R29.reuse, R8, R7 ;  /* 0x000000081d077224 */ /* 0x040fe200078e0207 */
[----:B------:R-:W4:Y:S01]  /*2470*/  LDL R19, [R1+0x9b0] ;  /* 0x0009b00001137983 */ /* 0x000f220000100800 */
[----:B------:R-:W-:Y:S02]  /*2480*/  IMAD.MOV R10, RZ, RZ, -R10 ;  /* 0x000000ffff0a7224 */ /* 0x000fe400078e0a0a */
[C---:B------:R-:W-:Y:S01]  /*2490*/  IMAD R4, R29.reuse, R5, R4 ;  /* 0x000000051d047224 */ /* 0x040fe200078e0204 */
[----:B------:R0:W-:Y:S01]  /*24a0*/  STL [R1+0x3c], R7 ;  /* 0x00003c0701007387 */ /* 0x0001e20000100800 */
[----:B------:R-:W-:Y:S02]  /*24b0*/  IMAD R9, R29, R10, R9 ;  /* 0x0000000a1d097224 */ /* 0x000fe400078e0209 */
[C---:B------:R-:W-:Y:S01]  /*24c0*/  IMAD.HI.U32 R8, R3.reuse, R6, RZ ;  /* 0x0000000603087227 */ /* 0x040fe200078e00ff */
[----:B------:R1:W-:Y:S03]  /*24d0*/  STL [R1+0x38], R4 ;  /* 0x0000380401007387 */ /* 0x0003e60000100800 */
[----:B------:R-:W-:Y:S01]  /*24e0*/  IMAD.HI.U32 R5, R3, R2, RZ ;  /* 0x0000000203057227 */ /* 0x000fe200078e00ff */
[----:B0-----:R-:W-:-:S02]  /*24f0*/  IABS R7, R12 ;  /* 0x0000000c00077213 */ /* 0x001fc40000000000 */
[----:B------:R-:W4:Y:S01]  /*2500*/  LDL R12, [R1+0x9ac] ;  /* 0x0009ac00010c7983 */ /* 0x000f220000100800 */
[----:B-1----:R-:W-:-:S03]  /*2510*/  IABS R4, R15 ;  /* 0x0000000f00047213 */ /* 0x002fc60000000000 */
[----:B------:R2:W-:Y:S01]  /*2520*/  STL [R1+0x164], R9 ;  /* 0x0001640901007387 */ /* 0x0005e20000100800 */
[----:B------:R-:W-:-:S03]  /*2530*/  IMAD.MOV R8, RZ, RZ, -R8 ;  /* 0x000000ffff087224 */ /* 0x000fc600078e0a08 */
[----:B------:R-:W4:Y:S01]  /*2540*/  LDL R15, [R1+0x9a8] ;  /* 0x0009a800010f7983 */ /* 0x000f220000100800 */
[----:B------:R-:W-:Y:S02]  /*2550*/  IMAD.MOV R5, RZ, RZ, -R5 ;  /* 0x000000ffff057224 */ /* 0x000fe400078e0a05 */
[C---:B------:R-:W-:Y:S02]  /*2560*/  IMAD R6, R29.reuse, R8, R6 ;  /* 0x000000081d067224 */ /* 0x040fe400078e0206 */
[----:B------:R-:W-:-:S03]  /*2570*/  IMAD R2, R29, R5, R2 ;  /* 0x000000051d027224 */ /* 0x000fc600078e0202 */
[----:B------:R3:W-:Y:S04]  /*2580*/  STL [R1+0x174], R6 ;  /* 0x0001740601007387 */ /* 0x0007e80000100800 */
[----:B------:R4:W-:Y:S01]  /*2590*/  STL [R1+0x180], R2 ;  /* 0x0001800201007387 */ /* 0x0009e20000100800 */
[----:B--2---:R-:W-:-:S03]  /*25a0*/  IABS R9, R13 ;  /* 0x0000000d00097213 */ /* 0x004fc60000000000 */
[----:B------:R-:W2:Y:S01]  /*25b0*/  LDL R13, [R1+0x9a4] ;  /* 0x0009a400010d7983 */ /* 0x000ea20000100800 */
[----:B---3--:R-:W-:-:S03]  /*25c0*/  IABS R6, R14 ;  /* 0x0000000e00067213 */ /* 0x008fc60000000000 */
[----:B------:R-:W3:Y:S01]  /*25d0*/  LDL R14, [R1+0x9a0] ;  /* 0x0009a000010e7983 */ /* 0x000ee20000100800 */
[----:B----4-:R-:W-:-:S03]  /*25e0*/  IABS R2, R11 ;  /* 0x0000000b00027213 */ /* 0x010fc60000000000 */
[----:B------:R-:W4:Y:S01]  /*25f0*/  LDL R11, [R1+0x99c] ;  /* 0x00099c00010b7983 */ /* 0x000f220000100800 */
[----:B------:R-:W-:-:S04]  /*2600*/  IMAD.HI.U32 R8, R3, R7, RZ ;  /* 0x0000000703087227 */ /* 0x000fc800078e00ff */
[----:B------:R-:W-:-:S04]  /*2610*/  IMAD.HI.U32 R5, R3, R4, RZ ;  /* 0x0000000403057227 */ /* 0x000fc800078e00ff */
[----:B------:R-:W-:Y:S02]  /*2620*/  IMAD.MOV R8, RZ, RZ, -R8 ;  /* 0x000000ffff087224 */ /* 0x000fe400078e0a08 */
[----:B------:R-:W-:Y:S02]  /*2630*/  IMAD.MOV R5, RZ, RZ, -R5 ;  /* 0x000000ffff057224 */ /* 0x000fe400078e0a05 */
[----:B------:R-:W-:-:S04]  /*2640*/  IMAD.HI.U32 R10, R3, R9, RZ ;  /* 0x00000009030a7227 */ /* 0x000fc800078e00ff */
[C---:B------:R-:W-:Y:S02]  /*2650*/  IMAD R7, R29.reuse, R8, R7 ;  /* 0x000000081d077224 */ /* 0x040fe400078e0207 */
[----:B------:R-:W-:Y:S02]  /*2660*/  IMAD R4, R29, R5, R4 ;  /* 0x000000051d047224 */ /* 0x000fe400078e0204 */
[----:B------:R-:W-:-:S04]  /*2670*/  IMAD.HI.U32 R8, R3, R6, RZ ;  /* 0x0000000603087227 */ /* 0x000fc800078e00ff */
[----:B------:R-:W-:Y:S01]  /*2680*/  IMAD.HI.U32 R5, R3, R2, RZ ;  /* 0x0000000203057227 */ /* 0x000fe200078e00ff */
[----:B------:R0:W-:Y:S03]  /*2690*/  STL [R1+0x168], R7 ;  /* 0x0001680701007387 */ /* 0x0001e60000100800 */
[----:B------:R-:W-:Y:S02]  /*26a0*/  IMAD.MOV R10, RZ, RZ, -R10 ;  /* 0x000000ffff0a7224 */ /* 0x000fe400078e0a0a */
[----:B------:R-:W-:Y:S01]  /*26b0*/  IMAD.MOV R8, RZ, RZ, -R8 ;  /* 0x000000ffff087224 */ /* 0x000fe200078e0a08 */
[----:B------:R1:W-:Y:S01]  /*26c0*/  STL [R1+0x170], R4 ;  /* 0x0001700401007387 */ /* 0x0003e20000100800 */
[----:B------:R-:W-:Y:S02]  /*26d0*/  IMAD.MOV R5, RZ, RZ, -R5 ;  /* 0x000000ffff057224 */ /* 0x000fe400078e0a05 */
[C---:B------:R-:W-:Y:S01]  /*26e0*/  IMAD R9, R29.reuse, R10, R9 ;  /* 0x0000000a1d097224 */ /* 0x040fe200078e0209 */
[----:B0-----:R-:W-:Y:S01]  /*26f0*/  IABS R7, R19 ;  /* 0x0000001300077213 */ /* 0x001fe20000000000 */
[C---:B------:R-:W-:Y:S01]  /*2700*/  IMAD R6, R29.reuse, R8, R6 ;  /* 0x000000081d067224 */ /* 0x040fe200078e0206 */
[----:B------:R-:W4:Y:S01]  /*2710*/  LDL R19, [R1+0x998] ;  /* 0x0009980001137983 */ /* 0x000f220000100800 */
[----:B------:R-:W-:Y:S01]  /*2720*/  IMAD R2, R29, R5, R2 ;  /* 0x000000051d027224 */ /* 0x000fe200078e0202 */
[----:B-1----:R-:W-:-:S02]  /*2730*/  IABS R4, R12 ;  /* 0x0000000c00047213 */ /* 0x002fc40000000000 */
[----:B------:R0:W-:Y:S04]  /*2740*/  STL [R1+0x148], R9 ;  /* 0x0001480901007387 */ /* 0x0001e80000100800 */
[----:B------:R-:W4:Y:S04]  /*2750*/  LDL R12, [R1+0x994] ;  /* 0x00099400010c7983 */ /* 0x000f280000100800 */
[----:B------:R2:W-:Y:S01]  /*2760*/  STL [R1+0x154], R6 ;  /* 0x0001540601007387 */ /* 0x0005e20000100800 */
[----:B0-----:R-:W-:-:S03]  /*2770*/  IABS R9, R15 ;  /* 0x0000000f00097213 */ /* 0x001fc60000000000 */
[----:B------:R3:W-:Y:S01]  /*2780*/  STL [R1+0x160], R2 ;  /* 0x0001600201007387 */ /* 0x0007e20000100800 */
[----:B------:R-:W-:-:S03]  /*2790*/  IMAD.HI.U32 R8, R3, R7, RZ ;  /* 0x0000000703087227 */ /* 0x000fc600078e00ff */
[----:B------:R-:W4:Y:S01]  /*27a0*/  LDL R15, [R1+0x990] ;  /* 0x00099000010f7983 */ /* 0x000f220000100800 */
[----:B------:R-:W-:-:S04]  /*27b0*/  IMAD.HI.U32 R5, R3, R4, RZ ;  /* 0x0000000403057227 */ /* 0x000fc800078e00ff */
[----:B------:R-:W-:Y:S02]  /*27c0*/  IMAD.MOV R8, RZ, RZ, -R8 ;  /* 0x000000ffff087224 */ /* 0x000fe400078e0a08 */
[----:B------:R-:W-:Y:S02]  /*27d0*/  IMAD.MOV R5, RZ, RZ, -R5 ;  /* 0x000000ffff057224 */ /* 0x000fe400078e0a05 */
[C---:B------:R-:W-:Y:S02]  /*27e0*/  IMAD R7, R29.reuse, R8, R7 ;  /* 0x000000081d077224 */ /* 0x040fe400078e0207 */
[----:B------:R-:W-:Y:S01]  /*27f0*/  IMAD R4, R29, R5, R4 ;  /* 0x000000051d047224 */ /* 0x000fe200078e0204 */
[----:B--2---:R-:W-:Y:S02]  /*2800*/  IABS R6, R13 ;  /* 0x0000000d00067213 */ /* 0x004fe40000000000 */
[----:B------:R-:W2:Y:S01]  /*2810*/  LDL R13, [R1+0x98c] ;  /* 0x00098c00010d7983 */ /* 0x000ea20000100800 */
[----:B---3--:R-:W-:-:S03]  /*2820*/  IABS R2, R14 ;  /* 0x0000000e00027213 */ /* 0x008fc60000000000 */
[----:B------:R-:W3:Y:S04]  /*2830*/  LDL R14, [R1+0x988] ;  /* 0x00098800010e7983 */ /* 0x000ee80000100800 */
[----:B------:R4:W-:Y:S04]  /*2840*/  STL [R1+0x14c], R7 ;  /* 0x00014c0701007387 */ /* 0x0009e80000100800 */
[----:B------:R0:W-:Y:S01]  /*2850*/  STL [R1+0x150], R4 ;  /* 0x0001500401007387 */ /* 0x0001e20000100800 */
[----:B----4-:R-:W-:-:S03]  /*2860*/  IABS R7, R11 ;  /* 0x0000000b00077213 */ /* 0x010fc60000000000 */
[----:B------:R-:W4:Y:S01]  /*2870*/  LDL R11, [R1+0x984] ;  /* 0x00098400010b7983 */ /* 0x000f220000100800 */
[----:B------:R-:W-:-:S04]  /*2880*/  IMAD.HI.U32 R10, R3, R9, RZ ;  /* 0x00000009030a7227 */ /* 0x000fc800078e00ff */
[----:B------:R-:W-:-:S04]  /*2890*/  IMAD.HI.U32 R8, R3, R6, RZ ;  /* 0x0000000603087227 */ /* 0x000fc800078e00ff */
[----:B------:R-:W-:Y:S02]  /*28a0*/  IMAD.MOV R10, RZ, RZ, -R10 ;  /* 0x000000ffff0a7224 */ /* 0x000fe400078e0a0a */
[----:B------:R-:W-:-:S04]  /*28b0*/  IMAD.HI.U32 R5, R3, R2, RZ ;  /* 0x0000000203057227 */ /* 0x000fc800078e00ff */
[----:B------:R-:W-:Y:S02]  /*28c0*/  IMAD.MOV R8, RZ, RZ, -R8 ;  /* 0x000000ffff087224 */ /* 0x000fe400078e0a08 */
[C---:B------:R-:W-:Y:S02]  /*28d0*/  IMAD R9, R29.reuse, R10, R9 ;  /* 0x0000000a1d097224 */ /* 0x040fe400078e0209 */
[----:B------:R-:W-:Y:S02]  /*28e0*/  IMAD.MOV R5, RZ, RZ, -R5 ;  /* 0x000000ffff057224 */ /* 0x000fe400078e0a05 */
[C---:B------:R-:W-:Y:S01]  /*28f0*/  IMAD R6, R29.reuse, R8, R6 ;  /* 0x000000081d067224 */ /* 0x040fe200078e0206 */
[----:B------:R1:W-:Y:S01]  /*2900*/  STL [R1+0x128], R9 ;  /* 0x0001280901007387 */ /* 0x0003e20000100800 */
[----:B------:R-:W-:Y:S01]  /*2910*/  IMAD R2, R29, R5, R2 ;  /* 0x000000051d027224 */ /* 0x000fe200078e0202 */
[----:B0-----:R-:W-:Y:S02]  /*2920*/  IABS R4, R19 ;  /* 0x0000001300047213 */ /* 0x001fe40000000000 */
[----:B------:R-:W4:Y:S04]  /*2930*/  LDL R19, [R1+0x980] ;  /* 0x0009800001137983 */ /* 0x000f280000100800 */
[----:B------:R0:W-:Y:S01]  /*2940*/  STL [R1+0x138], R6 ;  /* 0x0001380601007387 */ /* 0x0001e20000100800 */
[----:B-1----:R-:W-:-:S03]  /*2950*/  IABS R9, R12 ;  /* 0x0000000c00097213 */ /* 0x002fc60000000000 */
[----:B------:R2:W-:Y:S01]  /*2960*/  STL [R1+0x140], R2 ;  /* 0x0001400201007387 */ /* 0x0005e20000100800 */
[----:B------:R-:W-:-:S03]  /*2970*/  IMAD.HI.U32 R8, R3, R7, RZ ;  /* 0x0000000703087227 */ /* 0x000fc600078e00ff */
[----:B------:R-:W4:Y:S01]  /*2980*/  LDL R12, [R1+0x97c] ;  /* 0x00097c00010c7983 */ /* 0x000f220000100800 */
[C---:B------:R-:W-:Y:S01]  /*2990*/  IMAD.HI.U32 R5, R3.reuse, R4, RZ ;  /* 0x0000000403057227 */ /* 0x040fe200078e00ff */
[----:B0-----:R-:W-:Y:S02]  /*29a0*/  IABS R6, R15 ;  /* 0x0000000f00067213 */ /* 0x001fe40000000000 */
[----:B------:R-:W4:Y:S01]  /*29b0*/  LDL R15, [R1+0x978] ;  /* 0x00097800010f7983 */ /* 0x000f220000100800 */
[----:B------:R-:W-:Y:S02]  /*29c0*/  IMAD.MOV R8, RZ, RZ, -R8 ;  /* 0x000000ffff087224 */ /* 0x000fe400078e0a08 */
[----:B------:R-:W-:-:S04]  /*29d0*/  IMAD.HI.U32 R10, R3, R9, RZ ;  /* 0x00000009030a7227 */ /* 0x000fc800078e00ff */
[----:B------:R-:W-:Y:S02]  /*29e0*/  IMAD.MOV R5, RZ, RZ, -R5 ;  /* 0x000000ffff057224 */ /* 0x000fe400078e0a05 */
[C---:B------:R-:W-:Y:S02]  /*29f0*/  IMAD R7, R29.reuse, R8, R7 ;  /* 0x000000081d077224 */ /* 0x040fe400078e0207 */
[----:B------:R-:W-:Y:S02]  /*2a00*/  IMAD.MOV R10, RZ, RZ, -R10 ;  /* 0x000000ffff0a7224 */ /* 0x000fe400078e0a0a */
[C---:B------:R-:W-:Y:S02]  /*2a10*/  IMAD R4, R29.reuse, R5, R4 ;  /* 0x000000051d047224 */ /* 0x040fe400078e0204 */
[----:B------:R-:W-:Y:S01]  /*2a20*/  IMAD R9, R29, R10, R9 ;  /* 0x0000000a1d097224 */ /* 0x000fe200078e0209 */
[----:B--2---:R-:W-:Y:S02]  /*2a30*/  IABS R2, R13 ;  /* 0x0000000d00027213 */ /* 0x004fe40000000000 */
[----:B------:R-:W2:Y:S04]  /*2a40*/  LDL R13, [R1+0x974] ;  /* 0x00097400010d7983 */ /* 0x000ea80000100800 */
[----:B------:R3:W-:Y:S04]  /*2a50*/  STL [R1+0x12c], R7 ;  /* 0x00012c0701007387 */ /* 0x0007e80000100800 */
[----:B------:R4:W-:Y:S01]  /*2a60*/  STL [R1+0x130], R4 ;  /* 0x0001300401007387 */ /* 0x0009e20000100800 */
[----:B---3--:R-:W-:-:S03]  /*2a70*/  IABS R7, R14 ;  /* 0x0000000e00077213 */ /* 0x008fc60000000000 */
[----:B------:R-:W3:Y:S04]  /*2a80*/  LDL R14, [R1+0x970] ;  /* 0x00097000010e7983 */ /* 0x000ee80000100800 */
[----:B------:R0:W-:Y:S01]  /*2a90*/  STL [R1+0x10c], R9 ;  /* 0x00010c0901007387 */ /* 0x0001e20000100800 */
[----:B----4-:R-:W-:-:S03]  /*2aa0*/  IABS R4, R11 ;  /* 0x0000000b00047213 */ /* 0x010fc60000000000 */
[----:B------:R-:W4:Y:S01]  /*2ab0*/  LDL R11, [R1+0x96c] ;  /* 0x00096c00010b7983 */ /* 0x000f220000100800 */
[----:B------:R-:W-:-:S04]  /*2ac0*/  IMAD.HI.U32 R8, R3, R6, RZ ;  /* 0x0000000603087227 */ /* 0x000fc800078e00ff */
[----:B------:R-:W-:-:S04]  /*2ad0*/  IMAD.HI.U32 R5, R3, R2, RZ ;  /* 0x0000000203057227 */ /* 0x000fc800078e00ff */
[----:B------:R-:W-:Y:S02]  /*2ae0*/  IMAD.MOV R8, RZ, RZ, -R8 ;  /* 0x000000ffff087224 */ /* 0x000fe400078e0a08 */
[----:B------:R-:W-:Y:S02]  /*2af0*/  IMAD.MOV R5, RZ, RZ, -R5 ;  /* 0x000000ffff057224 */ /* 0x000fe400078e0a05 */
[C---:B------:R-:W-:Y:S02]  /*2b00*/  IMAD R6, R29.reuse, R8, R6 ;  /* 0x000000081d067224 */ /* 0x040fe400078e0206 */
[----:B------:R-:W-:-:S03]  /*2b10*/  IMAD R2, R29, R5, R2 ;  /* 0x000000051d027224 */ /* 0x000fc600078e0202 */
[----:B------:R1:W-:Y:S01]  /*2b20*/  STL [R1+0x118], R6 ;  /* 0x0001180601007387 */ /* 0x0003e20000100800 */
[----:B------:R-:W-:-:S03]  /*2b30*/  IMAD.HI.U32 R8, R3, R7, RZ ;  /* 0x0000000703087227 */ /* 0x000fc600078e00ff */
[----:B------:R1:W-:Y:S01]  /*2b40*/  STL [R1+0x120], R2 ;  /* 0x0001200201007387 */ /* 0x0003e20000100800 */
[C---:B------:R-:W-:Y:S01]  /*2b50*/  IMAD.HI.U32 R5, R3.reuse, R4, RZ ;  /* 0x0000000403057227 */ /* 0x040fe200078e00ff */
[----:B0-----:R-:W-:Y:S02]  /*2b60*/  IABS R9, R19 ;  /* 0x0000001300097213 */ /* 0x001fe40000000000 */
[----:B------:R-:W4:Y:S01]  /*2b70*/  LDL R19, [R1+0x968] ;  /* 0x0009680001137983 */ /* 0x000f220000100800 */
[----:B------:R-:W-:Y:S02]  /*2b80*/  IMAD.MOV R8, RZ, RZ, -R8 ;  /* 0x000000ffff087224 */ /* 0x000fe400078e0a08 */
[----:B------:R-:W-:Y:S02]  /*2b90*/  IMAD.MOV R5, RZ, RZ, -R5 ;  /* 0x000000ffff057224 */ /* 0x000fe400078e0a05 */
[----:B------:R-:W-:Y:S01]  /*2ba0*/  IMAD.HI.U32 R10, R3, R9, RZ ;  /* 0x00000009030a7227 */ /* 0x000fe200078e00ff */
[----:B-1----:R-:W-:-:S02]  /*2bb0*/  IABS R6, R12 ;  /* 0x0000000c00067213 */ /* 0x002fc40000000000 */
[----:B------:R-:W4:Y:S01]  /*2bc0*/  LDL R12, [R1+0x964] ;  /* 0x00096400010c7983 */ /* 0x000f220000100800 */
[C---:B------:R-:W-:Y:S02]  /*2bd0*/  IMAD R7, R29.reuse, R8, R7 ;  /* 0x000000081d077224 */ /* 0x040fe400078e0207 */
[----:B------:R-:W-:Y:S01]  /*2be0*/  IMAD R4, R29, R5, R4 ;  /* 0x000000051d047224 */ /* 0x000fe200078e0204 */
[----:B------:R-:W-:Y:S02]  /*2bf0*/  IABS R2, R15 ;  /* 0x0000000f00027213 */ /* 0x000fe40000000000 */
[----:B------:R-:W4:Y:S01]  /*2c00*/  LDL R15, [R1+0x960] ;  /* 0x00096000010f7983 */ /* 0x000f220000100800 */
        /* <DEDUP_REMOVED lines=10> */
[----:B--2---:R-:W-:-:S02]  /*2cb0*/  IABS R7, R13 ;  /* 0x0000000d00077213 */ /* 0x004fc40000000000 */
[----:B------:R-:W2:Y:S04]  /*2cc0*/  LDL R13, [R1+0x95c] ;  /* 0x00095c00010d7983 */ /* 0x000ea80000100800 */
[----:B------:R4:W-:Y:S01]  /*2cd0*/  STL [R1+0xec], R9 ;  /* 0x0000ec0901007387 */ /* 0x0009e20000100800 */
        /* <DEDUP_REMOVED lines=11> */
[----:B------:R-:W-:Y:S02]  /*2d90*/  IMAD R4, R29, R5, R4 ;  /* 0x000000051d047224 */ /* 0x000fe400078e0204 */
[----:B------:R-:W-:Y:S01]  /*2da0*/  IMAD.HI.U32 R10, R3, R9, RZ ;  /* 0x00000009030a7227 */ /* 0x000fe200078e00ff */
[----:B0-----:R-:W-:Y:S02]  /*2db0*/  IABS R6, R19 ;  /* 0x0000001300067213 */ /* 0x001fe40000000000 */
[----:B------:R-:W4:Y:S01]  /*2dc0*/  LDL R19, [R1+0x950] ;  /* 0x0009500001137983 */ /* 0x000f220000100800 */
[----:B------:R-:W-:-:S02]  /*2dd0*/  IMAD.MOV R10, RZ, RZ, -R10 ;  /* 0x000000ffff0a7224 */ /* 0x000fc400078e0a0a */
[C---:B------:R-:W-:Y:S01]  /*2de0*/  IMAD.HI.U32 R8, R3.reuse, R6, RZ ;  /* 0x0000000603087227 */ /* 0x040fe200078e00ff */
[----:B-1----:R-:W-:Y:S02]  /*2df0*/  IABS R2, R12 ;  /* 0x0000000c00027213 */ /* 0x002fe40000000000 */
[----:B------:R-:W4:Y:S04]  /*2e00*/  LDL R12, [R1+0x94c] ;  /* 0x00094c00010c7983 */ /* 0x000f280000100800 */
[----:B------:R0:W-:Y:S01]  /*2e10*/  STL [R1+0xf0], R7 ;  /* 0x0000f00701007387 */ /* 0x0001e20000100800 */
[----:B------:R-:W-:-:S03]  /*2e20*/  IMAD.HI.U32 R5, R3, R2, RZ ;  /* 0x0000000203057227 */ /* 0x000fc600078e00ff */
[----:B------:R2:W-:Y:S01]  /*2e30*/  STL [R1+0xf8], R4 ;  /* 0x0000f80401007387 */ /* 0x0005e20000100800 */
[----:B------:R-:W-:Y:S01]  /*2e40*/  IMAD.MOV R8, RZ, RZ, -R8 ;  /* 0x000000ffff087224 */ /* 0x000fe200078e0a08 */
[----:B0-----:R-:W-:Y:S02]  /*2e50*/  IABS R7, R15 ;  /* 0x0000000f00077213 */ /* 0x001fe40000000000 */
[----:B------:R-:W4:Y:S01]  /*2e60*/  LDL R15, [R1+0x948] ;  /* 0x00094800010f7983 */ /* 0x000f220000100800 */
[----:B------:R-:W-:Y:S02]  /*2e70*/  IMAD.MOV R5, RZ, RZ, -R5 ;  /* 0x000000ffff057224 */ /* 0x000fe400078e0a05 */
[C---:B------:R-:W-:Y:S02]  /*2e80*/  IMAD R9, R29.reuse, R10, R9 ;  /* 0x0000000a1d097224 */ /* 0x040fe400078e0209 */
[C---:B------:R-:W-:Y:S02]  /*2e90*/  IMAD R6, R29.reuse, R8, R6 ;  /* 0x000000081d067224 */ /* 0x040fe400078e0206 */
[----:B------:R-:W-:Y:S01]  /*2ea0*/  IMAD R2, R29, R5, R2 ;  /* 0x000000051d027224 */ /* 0x000fe200078e0202 */
[----:B------:R3:W-:Y:S01]  /*2eb0*/  STL [R1+0xd4], R9 ;  /* 0x0000d40901007387 */ /* 0x0007e20000100800 */
[----:B--2---:R-:W-:-:S03]  /*2ec0*/  IABS R4, R13 ;  /* 0x0000000d00047213 */ /* 0x004fc60000000000 */
[----:B------:R-:W2:Y:S04]  /*2ed0*/  LDL R13, [R1+0x944] ;  /* 0x00094400010d7983 */ /* 0x000ea80000100800 */
[----:B------:R4:W-:Y:S04]  /*2ee0*/  STL [R1+0xe0], R6 ;  /* 0x0000e00601007387 */ /* 0x0009e80000100800 */
[----:B------:R0:W-:Y:S01]  /*2ef0*/  STL [R1+0xe8], R2 ;  /* 0x0000e80201007387 */ /* 0x0001e20000100800 */
[----:B---3--:R-:W-:-:S03]  /*2f00*/  IABS R9, R14 ;  /* 0x0000000e00097213 */ /* 0x008fc60000000000 */
[----:B------:R-:W3:Y:S01]  /*2f10*/  LDL R14, [R1+0x940] ;  /* 0x00094000010e7983 */ /* 0x000ee20000100800 */
        /* <DEDUP_REMOVED lines=9> */
[C---:B------:R-:W-:Y:S02]  /*2fb0*/  IMAD R4, R29.reuse, R5, R4 ;  /* 0x000000051d047224 */ /* 0x040fe400078e0204 */
[----:B------:R-:W-:Y:S01]  /*2fc0*/  IMAD R9, R29, R10, R9 ;  /* 0x0000000a1d097224 */ /* 0x000fe200078e0209 */
[----:B0-----:R-:W-:Y:S02]  /*2fd0*/  IABS R2, R19 ;  /* 0x0000001300027213 */ /* 0x001fe40000000000 */
[----:B------:R-:W4:Y:S01]  /*2fe0*/  LDL R19, [R1+0x938] ;  /* 0x0009380001137983 */ /* 0x000f220000100800 */
[----:B------:R-:W-:-:S03]  /*2ff0*/  IMAD.HI.U32 R8, R3, R6, RZ ;  /* 0x0000000603087227 */ /* 0x000fc600078e00ff */
[----:B------:R0:W-:Y:S01]  /*3000*/  STL [R1+0xd8], R7 ;  /* 0x0000d80701007387 */ /* 0x0001e20000100800 */
[----:B------:R-:W-:-:S03]  /*3010*/  IMAD.HI.U32 R5, R3, R2, RZ ;  /* 0x0000000203057227 */ /* 0x000fc600078e00ff */
[----:B------:R1:W-:Y:S01]  /*3020*/  STL [R1+0xdc], R4 ;  /* 0x0000dc0401007387 */ /* 0x0003e20000100800 */
[----:B------:R-:W-:Y:S01]  /*3030*/  IMAD.MOV R8, RZ, RZ, -R8 ;  /* 0x000000ffff087224 */ /* 0x000fe200078e0a08 */
[----:B0-----:R-:W-:Y:S02]  /*3040*/  IABS R7, R12 ;  /* 0x0000000c00077213 */ /* 0x001fe40000000000 */
[----:B------:R-:W4:Y:S01]  /*3050*/  LDL R12, [R1+0x934] ;  /* 0x00093400010c7983 */ /* 0x000f220000100800 */
[----:B------:R-:W-:-:S03]  /*3060*/  IMAD.MOV R5, RZ, RZ, -R5 ;  /* 0x000000ffff057224 */ /* 0x000fc600078e0a05 */
[----:B------:R2:W-:Y:S01]  /*3070*/  STL [R1+0xc0], R9 ;  /* 0x0000c00901007387 */ /* 0x0005e20000100800 */
[----:B-1----:R-:W-:-:S03]  /*3080*/  IABS R4, R15 ;  /* 0x0000000f00047213 */ /* 0x002fc60000000000 */
[----:B------:R-:W4:Y:S01]  /*3090*/  LDL R15, [R1+0x930] ;  /* 0x00093000010f7983 */ /* 0x000f220000100800 */
        /* <DEDUP_REMOVED lines=15> */
[C---:B------:R-:W-:Y:S01]  /*3190*/  IMAD R7, R29.reuse, R8, R7 ;  /* 0x000000081d077224 */ /* 0x040fe200078e0207 */
[----:B------:R-:W-:Y:S01]  /*31a0*/  IADD3 R10, -R10, RZ, RZ ;  /* 0x000000ff0a0a7210 */ /* 0x000fe20007ffe1ff */
[----:B------:R-:W-:Y:S02]  /*31b0*/  IMAD R4, R29, R5, R4 ;  /* 0x000000051d047224 */ /* 0x000fe400078e0204 */
[----:B------:R-:W-:-:S04]  /*31c0*/  IMAD.HI.U32 R8, R3, R6, RZ ;  /* 0x0000000603087227 */ /* 0x000fc800078e00ff */
[----:B------:R-:W-:Y:S01]  /*31d0*/  IMAD.HI.U32 R5, R3, R2, RZ ;  /* 0x0000000203057227 */ /* 0x000fe200078e00ff */
[----:B------:R0:W-:Y:S03]  /*31e0*/  STL [R1+0xc4], R7 ;  /* 0x0000c40701007387 */ /* 0x0001e60000100800 */
[----:B------:R-:W-:Y:S01]  /*31f0*/  IMAD.MOV R8, RZ, RZ, -R8 ;  /* 0x000000ffff087224 */ /* 0x000fe200078e0a08 */
[----:B------:R1:W-:Y:S01]  /*3200*/  STL [R1+0xc8], R4 ;  /* 0x0000c80401007387 */ /* 0x0003e20000100800 */
[----:B------:R-:W-:Y:S02]  /*3210*/  IMAD.MOV R5, RZ, RZ, -R5 ;  /* 0x000000ffff057224 */ /* 0x000fe400078e0a05 */
[C---:B------:R-:W-:Y:S01]  /*3220*/  IMAD R9, R29.reuse, R10, R9 ;  /* 0x0000000a1d097224 */ /* 0x040fe200078e0209 */
[----:B0-----:R-:W-:Y:S01]  /*3230*/  IABS R7, R19 ;  /* 0x0000001300077213 */ /* 0x001fe20000000000 */
[C---:B------:R-:W-:Y:S01]  /*3240*/  IMAD R6, R29.reuse, R8, R6 ;  /* 0x000000081d067224 */ /* 0x040fe200078e0206 */
[----:B------:R-:W4:Y:S01]  /*3250*/  LDL R19, [R1+0x920] ;  /* 0x0009200001137983 */ /* 0x000f220000100800 */
[----:B------:R-:W-:-:S03]  /*3260*/  IMAD R2, R29, R5, R2 ;  /* 0x000000051d027224 */ /* 0x000fc600078e0202 */
[----:B------:R0:W-:Y:S01]  /*3270*/  STL [R1+0xac], R9 ;  /* 0x0000ac0901007387 */ /* 0x0001e20000100800 */
[----:B-1----:R-:W-:-:S03]  /*3280*/  IABS R4, R12 ;  /* 0x0000000c00047213 */ /* 0x002fc60000000000 */
[----:B------:R-:W4:Y:S04]  /*3290*/  LDL R12, [R1+0x91c] ;  /* 0x00091c00010c7983 */ /* 0x000f280000100800 */
[----:B------:R2:W-:Y:S04]  /*32a0*/  STL [R1+0xb8], R6 ;  /* 0x0000b80601007387 */ /* 0x0005e80000100800 */
[----:B------:R3:W-:Y:S01]  /*32b0*/  STL [R1+0xbc], R2 ;  /* 0x0000bc0201007387 */ /* 0x0007e20000100800 */
[----:B0-----:R-:W-:-:S03]  /*32c0*/  IABS R9, R15 ;  /* 0x0000000f00097213 */ /* 0x001fc60000000000 */
[----:B------:R-:W4:Y:S01]  /*32d0*/  LDL R15, [R1+0x918] ;  /* 0x00091800010f7983 */ /* 0x000f220000100800 */
[----:B------:R-:W-:-:S04]  /*32e0*/  IMAD.HI.U32 R8, R3, R7, RZ ;  /* 0x0000000703087227 */ /* 0x000fc800078e00ff */
        /* <DEDUP_REMOVED lines=66> */
[C---:B------:R-:W-:Y:S01]  /*3710*/  IMAD R7, R29.reuse, R8, R7 ;  /* 0x000000081d077224 */ /* 0x040fe200078e0207 */
[----:B------:R-:W-:Y:S02]  /*3720*/  IABS R2, R15 ;  /* 0x0000000f00027213 */ /* 0x000fe40000000000 */
[----:B------:R-:W4:Y:S01]  /*3730*/  LDL R15, [R1+0x8e8] ;  /* 0x0008e800010f7983 */ /* 0x000f220000100800 */
        /* <DEDUP_REMOVED lines=26> */
[----:B------:R-:W-:-:S04]  /*38e0*/  IMAD.HI.U32 R10, R3, R9, RZ ;  /* 0x00000009030a7227 */ /* 0x000fc800078e00ff */
[----:B------:R-:W-:Y:S01]  /*38f0*/  IMAD.MOV R10, RZ, RZ, -R10 ;  /* 0x000000ffff0a7224 */ /* 0x000fe200078e0a0a */
[----:B0-----:R-:W-:Y:S02]  /*3900*/  IABS R6, R19 ;  /* 0x0000001300067213 */ /* 0x001fe40000000000 */
[----:B------:R-:W4:Y:S03]  /*3910*/  LDL R19, [R1+0x8d8] ;  /* 0x0008d80001137983 */ /* 0x000f260000100800 */
        /* <DEDUP_REMOVED lines=32> */
[----:B------:R-:W4:Y:S04]  /*3b20*/  LDL R19, [R1+0x8c0] ;  /* 0x0008c00001137983 */ /* 0x000f280000100800 */
[----:B------:R0:W-:Y:S01]  /*3b30*/  STL [R1+0x178], R7 ;  /* 0x0001780701007387 */ /* 0x0001e20000100800 */
[----:B------:R-:W-:-:S03]  /*3b40*/  IMAD.HI.U32 R8, R3, R6, RZ ;  /* 0x0000000603087227 */ /* 0x000fc600078e00ff */
[----:B------:R1:W-:Y:S01]  /*3b50*/  STL [R1+0x17c], R4 ;  /* 0x00017c0401007387 */ /* 0x0003e20000100800 */
[----:B------:R-:W-:Y:S01]  /*3b60*/  IMAD.HI.U32 R5, R3, R2, RZ ;  /* 0x0000000203057227 */ /* 0x000fe200078e00ff */
[----:B0-----:R-:W-:Y:S02]  /*3b70*/  IABS R7, R12 ;  /* 0x0000000c00077213 */ /* 0x001fe40000000000 */
[----:B------:R-:W4:Y:S04]  /*3b80*/  LDL R12, [R1+0x8bc] ;  /* 0x0008bc00010c7983 */ /* 0x000f280000100800 */
[----:B------:R2:W-:Y:S01]  /*3b90*/  STL [R1+0x134], R9 ;  /* 0x0001340901007387 */ /* 0x0005e20000100800 */
[----:B------:R-:W-:Y:S01]  /*3ba0*/  IMAD.MOV R8, RZ, RZ, -R8 ;  /* 0x000000ffff087224 */ /* 0x000fe200078e0a08 */
[----:B-1----:R-:W-:-:S02]  /*3bb0*/  IABS R4, R15 ;  /* 0x0000000f00047213 */ /* 0x002fc40000000000 */
        /* <DEDUP_REMOVED lines=26> */
[----:B------:R-:W-:Y:S01]  /*3d60*/  IMAD.MOV R5, RZ, RZ, -R5 ;  /* 0x000000ffff057224 */ /* 0x000fe200078e0a05 */
[----:B------:R-:W4:Y:S01]  /*3d70*/  LDL R19, [R1+0x8a8] ;  /* 0x0008a80001137983 */ /* 0x000f220000100800 */
[C---:B------:R-:W-:Y:S02]  /*3d80*/  IMAD R9, R29.reuse, R10, R9 ;  /* 0x0000000a1d097224 */ /* 0x040fe400078e0209 */
[C---:B------:R-:W-:Y:S02]  /*3d90*/  IMAD R6, R29.reuse, R8, R6 ;  /* 0x000000081d067224 */ /* 0x040fe400078e0206 */
[----:B------:R-:W-:Y:S01]  /*3da0*/  IMAD R2, R29, R5, R2 ;  /* 0x000000051d027224 */ /* 0x000fe200078e0202 */
[----:B------:R0:W-:Y:S01]  /*3db0*/  STL [R1+0xf4], R9 ;  /* 0x0000f40901007387 */ /* 0x0001e20000100800 */
[----:B------:R-:W-:Y:S01]  /*3dc0*/  IMAD.HI.U32 R8, R3, R7, RZ ;  /* 0x0000000703087227 */ /* 0x000fe200078e00ff */
[----:B-1----:R-:W-:-:S02]  /*3dd0*/  IABS R4, R12 ;  /* 0x0000000c00047213 */ /* 0x002fc40000000000 */
[----:B------:R-:W4:Y:S04]  /*3de0*/  LDL R12, [R1+0x8a0] ;  /* 0x0008a000010c7983 */ /* 0x000f280000100800 */
[----:B------:R2:W-:Y:S04]  /*3df0*/  STL [R1+0x11c], R6 ;  /* 0x00011c0601007387 */ /* 0x0005e80000100800 */
[----:B------:R3:W-:Y:S01]  /*3e00*/  STL [R1+0x124], R2 ;  /* 0x0001240201007387 */ /* 0x0007e20000100800 */
[----:B0-----:R-:W-:-:S03]  /*3e10*/  IABS R9, R15 ;  /* 0x0000000f00097213 */ /* 0x001fc60000000000 */
        /* <DEDUP_REMOVED lines=15> */
[----:B0-----:R-:W-:-:S04]  /*3f10*/  IMAD.HI.U32 R7, R3, R6, RZ ;  /* 0x0000000603077227 */ /* 0x001fc800078e00ff */
        /* <DEDUP_REMOVED lines=8> */
[----:B-1----:R-:W-:Y:S01]  /*3fa0*/  IABS R4, R19 ;  /* 0x0000001300047213 */ /* 0x002fe20000000000 */
[C---:B0-----:R-:W-:Y:S01]  /*3fb0*/  IMAD.HI.U32 R9, R3.reuse, R8, RZ ;  /* 0x0000000803097227 */ /* 0x041fe200078e00ff */
[----:B------:R0:W-:Y:S03]  /*3fc0*/  STL [R1+0x30], R6 ;  /* 0x0000300601007387 */ /* 0x0001e60000100800 */
[----:B------:R-:W-:Y:S01]  /*3fd0*/  IMAD.HI.U32 R5, R3, R4, RZ ;  /* 0x0000000403057227 */ /* 0x000fe200078e00ff */
[----:B------:R2:W-:Y:S03]  /*3fe0*/  STL [R1+0xe4], R2 ;  /* 0x0000e40201007387 */ /* 0x0005e60000100800 */
[----:B------:R-:W-:Y:S01]  /*3ff0*/  IMAD.MOV R9, RZ, RZ, -R9 ;  /* 0x000000ffff097224 */ /* 0x000fe200078e0a09 */
[----:B------:R-:W4:Y:S01]  /*4000*/  LDL R17, [R1+0x810] ;  /* 0x0008100001117983 */ /* 0x000f220000100800 */
[----:B------:R-:W-:-:S03]  /*4010*/  IMAD.MOV R5, RZ, RZ, -R5 ;  /* 0x000000ffff057224 */ /* 0x000fc600078e0a05 */
[----:B------:R-:W4:Y:S01]  /*4020*/  LDL R18, [R1+0x814] ;  /* 0x0008140001127983 */ /* 0x000f220000100800 */
[C---:B------:R-:W-:Y:S02]  /*4030*/  IMAD R8, R29.reuse, R9, R8 ;  /* 0x000000091d087224 */ /* 0x040fe400078e0208 */
[----:B------:R-:W-:Y:S01]  /*4040*/  IMAD R5, R29, R5, R4 ;  /* 0x000000051d057224 */ /* 0x000fe200078e0204 */
[----:B------:R-:W-:Y:S02]  /*4050*/  IABS R7, R12 ;  /* 0x0000000c00077213 */ /* 0x000fe40000000000 */
[----:B0-----:R-:W-:Y:S02]  /*4060*/  IABS R6, R15 ;  /* 0x0000000f00067213 */ /* 0x001fe40000000000 */
[----:B------:R-:W4:Y:S04]  /*4070*/  LDL R15, [R1+0x80c] ;  /* 0x00080c00010f7983 */ /* 0x000f280000100800 */
[----:B------:R3:W-:Y:S01]  /*4080*/  STL [R1+0x2c], R8 ;  /* 0x00002c0801007387 */ /* 0x0007e20000100800 */
[----:B------:R-:W-:-:S03]  /*4090*/  IMAD.HI.U32 R9, R3, R7, RZ ;  /* 0x0000000703097227 */ /* 0x000fc600078e00ff */
[----:B------:R0:W-:Y:S04]  /*40a0*/  STL [R1+0x28], R5 ;  /* 0x0000280501007387 */ /* 0x0001e80000100800 */
[----:B------:R-:W4:Y:S01]  /*40b0*/  LDL R19, [R1+0x804] ;  /* 0x0008040001137983 */ /* 0x000f220000100800 */
[----:B------:R-:W-:-:S03]  /*40c0*/  IMAD.HI.U32 R4, R3, R6, RZ ;  /* 0x0000000603047227 */ /* 0x000fc600078e00ff */
[----:B------:R-:W4:Y:S01]  /*40d0*/  LDL R16, [R1+0x808] ;  /* 0x0008080001107983 */ /* 0x000f220000100800 */
[----:B------:R-:W-:-:S04]  /*40e0*/  IMAD.MOV R12, RZ, RZ, -R9 ;  /* 0x000000ffff0c7224 */ /* 0x000fc800078e0a09 */
[----:B------:R-:W-:-:S05]  /*40f0*/  IMAD R7, R29, R12, R7 ;  /* 0x0000000c1d077224 */ /* 0x000fca00078e0207 */
[----:B------:R1:W-:Y:S01]  /*4100*/  STL [R1+0x24], R7 ;  /* 0x0000240701007387 */ /* 0x0003e20000100800 */
[----:B--2---:R-:W-:-:S03]  /*4110*/  IABS R2, R13 ;  /* 0x0000000d00027213 */ /* 0x004fc60000000000 */
[----:B------:R-:W2:Y:S01]  /*4120*/  LDL R13, [R1+0x800] ;  /* 0x00080000010d7983 */ /* 0x000ea20000100800 */
[----:B---3--:R-:W-:Y:S02]  /*4130*/  IABS R8, R14 ;  /* 0x0000000e00087213 */ /* 0x008fe40000000000 */
[----:B----4-:R-:W-:Y:S01]  /*4140*/  IABS R10, R11 ;  /* 0x0000000b000a7213 */ /* 0x010fe20000000000 */
[----:B------:R-:W-:-:S04]  /*4150*/  IMAD.MOV R11, RZ, RZ, -R4 ;  /* 0x000000ffff0b7224 */ /* 0x000fc800078e0a04 */
[----:B------:R-:W-:-:S05]  /*4160*/  IMAD R6, R29, R11, R6 ;  /* 0x0000000b1d067224 */ /* 0x000fca00078e0206 */
[----:B------:R3:W-:Y:S04]  /*4170*/  STL [R1+0x20], R6 ;  /* 0x0000200601007387 */ /* 0x0007e80000100800 */
[----:B------:R-:W4:Y:S01]  /*4180*/  LDL R14, [R1+0x7fc] ;  /* 0x0007fc00010e7983 */ /* 0x000f220000100800 */
[----:B0-----:R-:W-:-:S04]  /*4190*/  IMAD.HI.U32 R5, R3, R2, RZ ;  /* 0x0000000203057227 */ /* 0x001fc800078e00ff */
[----:B------:R-:W-:Y:S02]  /*41a0*/  IMAD.MOV R9, RZ, RZ, -R5 ;  /* 0x000000ffff097224 */ /* 0x000fe400078e0a05 */
[----:B------:R-:W-:Y:S02]  /*41b0*/  IMAD.MOV.U32 R5, RZ, RZ, R8 ;  /* 0x000000ffff057224 */ /* 0x000fe400078e0008 */
[----:B------:R-:W-:Y:S02]  /*41c0*/  IMAD.MOV.U32 R4, RZ, RZ, R10 ;  /* 0x000000ffff047224 */ /* 0x000fe400078e000a */
[----:B------:R-:W-:Y:S02]  /*41d0*/  IMAD R2, R29, R9, R2 ;  /* 0x000000091d027224 */ /* 0x000fe400078e0202 */
[----:B-1----:R-:W-:-:S04]  /*41e0*/  IMAD.HI.U32 R7, R3, R5, RZ ;  /* 0x0000000503077227 */ /* 0x002fc800078e00ff */
[----:B---3--:R-:W-:Y:S01]  /*41f0*/  IMAD.HI.U32 R6, R3, R4, RZ ;  /* 0x0000000403067227 */ /* 0x008fe200078e00ff */
[----:B------:R0:W-:Y:S03]  /*4200*/  STL [R1+0x1c], R2 ;  /* 0x00001c0201007387 */ /* 0x0001e60000100800 */
[----:B------:R-:W-:Y:S02]  /*4210*/  IMAD.MOV R11, RZ, RZ, -R7 ;  /* 0x000000ffff0b7224 */ /* 0x000fe400078e0a07 */
[----:B------:R-:W-:Y:S02]  /*4220*/  IMAD.MOV R10, RZ, RZ, -R6 ;  /* 0x000000ffff0a7224 */ /* 0x000fe400078e0a06 */
[C---:B------:R-:W-:Y:S01]  /*4230*/  IMAD R5, R29.reuse, R11, R5 ;  /* 0x0000000b1d057224 */ /* 0x040fe200078e0205 */
[----:B0-----:R-:W-:Y:S02]  /*4240*/  IABS R2, R17 ;  /* 0x0000001100027213 */ /* 0x001fe40000000000 */
[----:B------:R-:W3:Y:S01]  /*4250*/  LDL R17, [R1+0x7f8] ;  /* 0x0007f80001117983 */ /* 0x000ee20000100800 */
[----:B------:R-:W-:Y:S01]  /*4260*/  IABS R8, R18 ;  /* 0x0000001200087213 */ /* 0x000fe20000000000 */
[----:B------:R-:W-:-:S02]  /*4270*/  IMAD R4, R29, R10, R4 ;  /* 0x0000000a1d047224 */ /* 0x000fc400078e0204 */
[----:B------:R-:W3:Y:S02]  /*4280*/  LDL R18, [R1+0x7f4] ;  /* 0x0007f40001127983 */ /* 0x000ee40000100800 */
[----:B------:R-:W-:Y:S02]  /*4290*/  IMAD.MOV.U32 R6, RZ, RZ, R8 ;  /* 0x000000ffff067224 */ /* 0x000fe400078e0008 */
[----:B------:R-:W-:Y:S01]  /*42a0*/  STL [R1+0x18], R5 ;  /* 0x0000180501007387 */ /* 0x000fe20000100800 */
[----:B------:R-:W-:Y:S01]  /*42b0*/  IABS R9, R15 ;  /* 0x0000000f00097213 */ /* 0x000fe20000000000 */
[----:B------:R-:W-:Y:S02]  /*42c0*/  IMAD.HI.U32 R8, R3, R6, RZ ;  /* 0x0000000603087227 */ /* 0x000fe400078e00ff */
[----:B------:R-:W3:Y:S02]  /*42d0*/  LDL R15, [R1+0x7f0] ;  /* 0x0007f000010f7983 */ /* 0x000ee40000100800 */
[----:B------:R-:W-:-:S02]  /*42e0*/  IMAD.MOV.U32 R7, RZ, RZ, R9 ;  /* 0x000000ffff077224 */ /* 0x000fc400078e0009 */
[----:B------:R0:W-:Y:S01]  /*42f0*/  STL [R1+0x14], R4 ;  /* 0x0000140401007387 */ /* 0x0001e20000100800 */
[----:B------:R-:W-:Y:S01]  /*4300*/  IMAD.HI.U32 R9, R3, R2, RZ ;  /* 0x0000000203097227 */ /* 0x000fe200078e00ff */
[----:B------:R-:W-:-:S03]  /*4310*/  IABS R10, R19 ;  /* 0x00000013000a7213 */ /* 0x000fc60000000000 */
[----:B------:R-:W-:Y:S02]  /*4320*/  IMAD.MOV R11, RZ, RZ, -R9 ;  /* 0x000000ffff0b7224 */ /* 0x000fe400078e0a09 */
[----:B0-----:R-:W-:-:S04]  /*4330*/  IMAD.HI.U32 R4, R3, R7, RZ ;  /* 0x0000000703047227 */ /* 0x001fc800078e00ff */
[----:B------:R-:W-:Y:S02]  /*4340*/  IMAD.MOV R9, RZ, RZ, -R8 ;  /* 0x000000ffff097224 */ /* 0x000fe400078e0a08 */
[----:B------:R-:W-:Y:S02]  /*4350*/  IMAD.MOV R4, RZ, RZ, -R4 ;  /* 0x000000ffff047224 */ /* 0x000fe400078e0a04 */
[----:B------:R-:W-:Y:S02]  /*4360*/  IMAD.MOV.U32 R8, RZ, RZ, R10 ;  /* 0x000000ffff087224 */ /* 0x000fe400078e000a */
[C---:B------:R-:W-:Y:S02]  /*4370*/  IMAD R10, R29.reuse, R11, R2 ;  /* 0x0000000b1d0a7224 */ /* 0x040fe400078e0202 */
[C---:B------:R-:W-:Y:S02]  /*4380*/  IMAD R9, R29.reuse, R9, R6 ;  /* 0x000000091d097224 */ /* 0x040fe400078e0206 */
[----:B------:R-:W-:Y:S01]  /*4390*/  IMAD R2, R29, R4, R7 ;  /* 0x000000041d027224 */ /* 0x000fe200078e0207 */
[----:B------:R-:W-:Y:S04]  /*43a0*/  STL [R1+0x10], R10 ;  /* 0x0000100a01007387 */ /* 0x000fe80000100800 */
[----:B------:R-:W-:Y:S04]  /*43b0*/  STL [R1+0xc], R9 ;  /* 0x00000c0901007387 */ /* 0x000fe80000100800 */
[----:B------:R2:W-:Y:S04]  /*43c0*/  STL [R1+0x8], R2 ;  /* 0x0000080201007387 */ /* 0x0005e80000100800 */
[----:B------:R-:W3:Y:S01]  /*43d0*/  LDL R19, [R1+0x7ec] ;  /* 0x0007ec0001137983 */ /* 0x000ee20000100800 */
[----:B--2---:R-:W-:-:S03]  /*43e0*/  IABS R2, R13 ;  /* 0x0000000d00027213 */ /* 0x004fc60000000000 */
[----:B------:R-:W2:Y:S01]  /*43f0*/  LDL R13, [R1+0x7e8] ;  /* 0x0007e800010d7983 */ /* 0x000ea20000100800 */
[----:B----4-:R-:W-:-:S03]  /*4400*/  IABS R7, R14 ;  /* 0x0000000e00077213 */ /* 0x010fc60000000000 */
[----:B------:R-:W4:Y:S01]  /*4410*/  LDL R14, [R1+0x7e4] ;  /* 0x0007e400010e7983 */ /* 0x000f220000100800 */
[----:B------:R-:W-:Y:S01]  /*4420*/  IABS R5, R16 ;  /* 0x0000001000057213 */ /* 0x000fe20000000000 */
[----:B------:R-:W-:-:S04]  /*4430*/  IMAD.HI.U32 R4, R3, R8, RZ ;  /* 0x0000000803047227 */ /* 0x000fc800078e00ff */
[----:B------:R-:W-:-:S04]  /*4440*/  IMAD.HI.U32 R6, R3, R5, RZ ;  /* 0x0000000503067227 */ /* 0x000fc800078e00ff */
[----:B------:R-:W-:Y:S02]  /*4450*/  IMAD.MOV R11, RZ, RZ, -R6 ;  /* 0x000000ffff0b7224 */ /* 0x000fe400078e0a06 */
[----:B------:R-:W-:Y:S02]  /*4460*/  IMAD.MOV R10, RZ, RZ, -R4 ;  /* 0x000000ffff0a7224 */ /* 0x000fe400078e0a04 */
[----:B------:R-:W-:Y:S02]  /*4470*/  IMAD.MOV.U32 R4, RZ, RZ, R7 ;  /* 0x000000ffff047224 */ /* 0x000fe400078e0007 */
[C---:B------:R-:W-:Y:S02]  /*4480*/  IMAD R7, R29.reuse, R11, R5 ;  /* 0x0000000b1d077224 */ /* 0x040fe400078e0205 */
[----:B------:R-:W-:Y:S02]  /*4490*/  IMAD R5, R29, R10, R8 ;  /* 0x0000000a1d057224 */ /* 0x000fe400078e0208 */
[----:B------:R-:W-:Y:S01]  /*44a0*/  IMAD.HI.U32 R8, R3, R4, RZ ;  /* 0x0000000403087227 */ /* 0x000fe200078e00ff */
[----:B------:R-:W-:Y:S01]  /*44b0*/  STL [R1+0x4], R7 ;  /* 0x0000040701007387 */ /* 0x000fe20000100800 */
[----:B---3--:R-:W-:-:S03]  /*44c0*/  IABS R9, R17 ;  /* 0x0000001100097213 */ /* 0x008fc60000000000 */
[----:B------:R0:W-:Y:S02]  /*44d0*/  STL [R1], R5 ;  /* 0x0000000501007387 */ /* 0x0001e40000100800 */
[----:B------:R-:W-:Y:S02]  /*44e0*/  IMAD.MOV.U32 R6, RZ, RZ, R9 ;  /* 0x000000ffff067224 */ /* 0x000fe400078e0009 */
[----:B------:R-:W3:Y:S01]  /*44f0*/  LDL R16, [R1+0x7e0] ;  /* 0x0007e00001107983 */ /* 0x000ee20000100800 */
[----:B------:R-:W-:-:S04]  /*4500*/  IMAD.HI.U32 R9, R3, R2, RZ ;  /* 0x0000000203097227 */ /* 0x000fc800078e00ff */
[----:B0-----:R-:W-:-:S04]  /*4510*/  IMAD.HI.U32 R5, R3, R6, RZ ;  /* 0x0000000603057227 */ /* 0x001fc800078e00ff */
[----:B------:R-:W-:Y:S02]  /*4520*/  IMAD.MOV R9, RZ, RZ, -R9 ;  /* 0x000000ffff097224 */ /* 0x000fe400078e0a09 */
[----:B------:R-:W-:Y:S02]  /*4530*/  IMAD.MOV R8, RZ, RZ, -R8 ;  /* 0x000000ffff087224 */ /* 0x000fe400078e0a08 */
[----:B------:R-:W-:Y:S01]  /*4540*/  IMAD.MOV R5, RZ, RZ, -R5 ;  /* 0x000000ffff057224 */ /* 0x000fe200078e0a05 */
[----:B------:R-:W-:Y:S02]  /*4550*/  IABS R11, R15 ;  /* 0x0000000f000b7213 */ /* 0x000fe40000000000 */
[----:B------:R-:W3:Y:S01]  /*4560*/  LDL R15, [R1+0x7dc] ;  /* 0x0007dc00010f7983 */ /* 0x000ee20000100800 */
[C---:B------:R-:W-:Y:S02]  /*4570*/  IMAD R2, R29.reuse, R9, R2 ;  /* 0x000000091d027224 */ /* 0x040fe400078e0202 */
[----:B------:R-:W-:-:S02]  /*4580*/  IMAD R4, R29, R8, R4 ;  /* 0x000000081d047224 */ /* 0x000fc400078e0204 */
[----:B------:R-:W-:Y:S01]  /*4590*/  IMAD R5, R29, R5, R6 ;  /* 0x000000051d057224 */ /* 0x000fe200078e0206 */
[----:B------:R-:W-:Y:S01]  /*45a0*/  IABS R7, R18 ;  /* 0x0000001200077213 */ /* 0x000fe20000000000 */
[----:B------:R-:W-:Y:S04]  /*45b0*/  STL [R1+0xc50], R2 ;  /* 0x000c500201007387 */ /* 0x000fe80000100800 */
[----:B------:R-:W-:Y:S01]  /*45c0*/  STL [R1+0xc4c], R4 ;  /* 0x000c4c0401007387 */ /* 0x000fe20000100800 */
[----:B------:R-:W-:-:S03]  /*45d0*/  IMAD.HI.U32 R9, R3, R7, RZ ;  /* 0x0000000703097227 */ /* 0x000fc600078e00ff */
[----:B------:R-:W-:Y:S01]  /*45e0*/  STL [R1+0xc48], R5 ;  /* 0x000c480501007387 */ /* 0x000fe20000100800 */
[----:B------:R-:W-:-:S03]  /*45f0*/  IMAD.HI.U32 R6, R3, R11, RZ ;  /* 0x0000000b03067227 */ /* 0x000fc600078e00ff */
[----:B------:R-:W3:Y:S04]  /*4600*/  LDL R17, [R1+0x7d8] ;  /* 0x0007d80001117983 */ /* 0x000ee80000100800 */
[----:B------:R-:W3:Y:S01]  /*4610*/  LDL R18, [R1+0x7d4] ;  /* 0x0007d40001127983 */ /* 0x000ee20000100800 */
[----:B------:R-:W-:-:S03]  /*4620*/  IABS R8, R19 ;  /* 0x0000001300087213 */ /* 0x000fc60000000000 */
[----:B------:R-:W3:Y:S01]  /*4630*/  LDL R19, [R1+0x7d0] ;  /* 0x0007d00001137983 */ /* 0x000ee20000100800 */
[----:B--2---:R-:W-:Y:S01]  /*4640*/  IABS R10, R13 ;  /* 0x0000000d000a7213 */ /* 0x004fe20000000000 */
[----:B------:R-:W-:Y:S01]  /*4650*/  IMAD.MOV R13, RZ, RZ, -R6 ;  /* 0x000000ffff0d7224 */ /* 0x000fe200078e0a06 */
[----:B----4-:R-:W-:Y:S01]  /*4660*/  IABS R12, R14 ;  /* 0x0000000e000c7213 */ /* 0x010fe20000000000 */
[----:B------:R-:W-:-:S04]  /*4670*/  IMAD.MOV R14, RZ, RZ, -R9 ;  /* 0x000000ffff0e7224 */ /* 0x000fc800078e0a09 */
[C---:B------:R-:W-:Y:S02]  /*4680*/  IMAD R6, R29.reuse, R14, R7 ;  /* 0x0000000e1d067224 */ /* 0x040fe400078e0207 */
[----:B------:R-:W-:-:S03]  /*4690*/  IMAD R7, R29, R13, R11 ;  /* 0x0000000d1d077224 */ /* 0x000fc600078e020b */
[----:B------:R-:W-:Y:S04]  /*46a0*/  STL [R1+0xc44], R6 ;  /* 0x000c440601007387 */ /* 0x000fe80000100800 */
[----:B------:R-:W-:Y:S04]  /*46b0*/  STL [R1+0xc40], R7 ;  /* 0x000c400701007387 */ /* 0x000fe80000100800 */
[----:B------:R-:W2:Y:S04]  /*46c0*/  LDL R20, [R1+0x7cc] ;  /* 0x0007cc0001147983 */ /* 0x000ea80000100800 */
[----:B------:R-:W4:Y:S01]  /*46d0*/  LDL R21, [R1+0x7c8] ;  /* 0x0007c80001157983 */ /* 0x000f220000100800 */
[----:B------:R-:W-:-:S02]  /*46e0*/  IMAD.MOV.U32 R9, RZ, RZ, R10 ;  /* 0x000000ffff097224 */ /* 0x000fc400078e000a */
[----:B------:R-:W-:Y:S02]  /*46f0*/  IMAD.MOV.U32 R10, RZ, RZ, R12 ;  /* 0x000000ffff0a7224 */ /* 0x000fe400078e000c */
[----:B------:R-:W-:-:S04]  /*4700*/  IMAD.HI.U32 R14, R3, R8, RZ ;  /* 0x00000008030e7227 */ /* 0x000fc800078e00ff */
[----:B------:R-:W-:Y:S01]  /*4710*/  IMAD.HI.U32 R13, R3, R9, RZ ;  /* 0x00000009030d7227 */ /* 0x000fe200078e00ff */
[----:B---3--:R-:W-:-:S03]  /*4720*/  IABS R11, R16 ;  /* 0x00000010000b7213 */ /* 0x008fc60000000000 */
[----:B------:R-:W-:-:S04]  /*4730*/  IMAD.HI.U32 R12, R3, R10, RZ ;  /* 0x0000000a030c7227 */ /* 0x000fc800078e00ff */
[----:B------:R-:W-:Y:S02]  /*4740*/  IMAD.MOV R16, RZ, RZ, -R14 ;  /* 0x000000ffff107224 */ /* 0x000fe400078e0a0e */
[----:B------:R-:W-:Y:S02]  /*4750*/  IMAD.MOV R14, RZ, RZ, -R13 ;  /* 0x000000ffff0e7224 */ /* 0x000fe400078e0a0d */
[----:B------:R-:W-:Y:S02]  /*4760*/  IMAD.MOV R13, RZ, RZ, -R12 ;  /* 0x000000ffff0d7224 */ /* 0x000fe400078e0a0c */
[C---:B------:R-:W-:Y:S01]  /*4770*/  IMAD R8, R29.reuse, R16, R8 ;  /* 0x000000101d087224 */ /* 0x040fe200078e0208 */
[----:B------:R-:W-:Y:S01]  /*4780*/  IABS R15, R15 ;  /* 0x0000000f000f7213 */ /* 0x000fe20000000000 */
[C---:B------:R-:W-:Y:S02]  /*4790*/  IMAD R9, R29.reuse, R14, R9 ;  /* 0x0000000e1d097224 */ /* 0x040fe400078e0209 */
[----:B------:R-:W-:-:S02]  /*47a0*/  IMAD R10, R29, R13, R10 ;  /* 0x0000000d1d0a7224 */ /* 0x000fc400078e020a */
[----:B------:R-:W-:Y:S01]  /*47b0*/  IMAD.MOV.U32 R12, RZ, RZ, R15 ;  /* 0x000000ffff0c7224 */ /* 0x000fe200078e000f */
[----:B------:R0:W-:Y:S01]  /*47c0*/  STL [R1+0xc3c], R8 ;  /* 0x000c3c0801007387 */ /* 0x0001e20000100800 */
[----:B------:R-:W-:-:S03]  /*47d0*/  IMAD.HI.U32 R15, R3, R11, RZ ;  /* 0x0000000b030f7227 */ /* 0x000fc600078e00ff */
[----:B------:R-:W-:Y:S01]  /*47e0*/  STL [R1+0xc54], R9 ;  /* 0x000c540901007387 */ /* 0x000fe20000100800 */
[----:B------:R-:W-:-:S03]  /*47f0*/  IMAD.HI.U32 R14, R3, R12, RZ ;  /* 0x0000000c030e7227 */ /* 0x000fc600078e00ff */
[----:B------:R-:W-:Y:S04]  /*4800*/  STL [R1+0xc58], R10 ;  /* 0x000c580a01007387 */ /* 0x000fe80000100800 */
[----:B------:R-:W3:Y:S01]  /*4810*/  LDL R27, [R1+0x7c4] ;  /* 0x0007c400011b7983 */ /* 0x000ee20000100800 */
[----:B------:R-:W-:-:S03]  /*4820*/  IABS R13, R17 ;  /* 0x00000011000d7213 */ /* 0x000fc60000000000 */
[----:B------:R-:W3:Y:S01]  /*4830*/  LDL R22, [R1+0x7c0] ;  /* 0x0007c00001167983 */ /* 0x000ee20000100800 */
[----:B------:R-:W-:Y:S01]  /*4840*/  IABS R16, R18 ;  /* 0x0000001200107213 */ /* 0x000fe20000000000 */
[----:B------:R-:W-:Y:S02]  /*4850*/  IMAD.MOV R18, RZ, RZ, -R14 ;  /* 0x000000ffff127224 */ /* 0x000fe400078e0a0e */
[----:B------:R-:W3:Y:S02]  /*4860*/  LDL R23, [R1+0x7bc] ;  /* 0x0007bc0001177983 */ /* 0x000ee40000100800 */
[----:B------:R-:W-:Y:S02]  /*4870*/  IMAD R12, R29, R18, R12 ;  /* 0x000000121d0c7224 */ /* 0x000fe400078e020c */
[----:B------:R-:W-:Y:S01]  /*4880*/  IMAD.MOV.U32 R14, RZ, RZ, R16 ;  /* 0x000000ffff0e7224 */ /* 0x000fe200078e0010 */
[----:B------:R-:W-:Y:S01]  /*4890*/  IABS R17, R19 ;  /* 0x0000001300117213 */ /* 0x000fe20000000000 */
[----:B------:R-:W-:-:S04]  /*48a0*/  IMAD.MOV R19, RZ, RZ, -R15 ;  /* 0x000000ffff137224 */ /* 0x000fc800078e0a0f */
[----:B------:R-:W-:Y:S02]  /*48b0*/  IMAD R11, R29, R19, R11 ;  /* 0x000000131d0b7224 */ /* 0x000fe400078e020b */
[----:B------:R-:W-:-:S03]  /*48c0*/  IMAD.MOV.U32 R15, RZ, RZ, R17 ;  /* 0x000000ffff0f7224 */ /* 0x000fc600078e0011 */
[----:B------:R-:W-:Y:S01]  /*48d0*/  STL [R1+0xc5c], R11 ;  /* 0x000c5c0b01007387 */ /* 0x000fe20000100800 */
[----:B------:R-:W-:-:S03]  /*48e0*/  IMAD.HI.U32 R19, R3, R13, RZ ;  /* 0x0000000d03137227 */ /* 0x000fc600078e00ff */
[----:B------:R-:W-:Y:S01]  /*48f0*/  STL [R1+0xc60], R12 ;  /* 0x000c600c01007387 */ /* 0x000fe20000100800 */
[----:B------:R-:W-:-:S03]  /*4900*/  IMAD.HI.U32 R18, R3, R14, RZ ;  /* 0x0000000e03127227 */ /* 0x000fc600078e00ff */
[----:B------:R-:W3:Y:S01]  /*4910*/  LDL R25, [R1+0x7b8] ;  /* 0x0007b80001197983 */ /* 0x000ee20000100800 */
[----:B------:R-:W-:-:S03]  /*4920*/  IMAD.HI.U32 R17, R3, R15, RZ ;  /* 0x0000000f03117227 */ /* 0x000fc600078e00ff */
[----:B------:R-:W3:Y:S01]  /*4930*/  LDL R26, [R1+0x7b0] ;  /* 0x0007b000011a7983 */ /* 0x000ee20000100800 */
[----:B--2---:R-:W-:Y:S02]  /*4940*/  IABS R16, R20 ;  /* 0x0000001400107213 */ /* 0x004fe40000000000 */
[----:B----4-:R-:W-:Y:S01]  /*4950*/  IABS R20, R21 ;  /* 0x0000001500147213 */ /* 0x010fe20000000000 */
[----:B------:R-:W-:Y:S02]  /*4960*/  IMAD.MOV R21, RZ, RZ, -R19 ;  /* 0x000000ffff157224 */ /* 0x000fe400078e0a13 */
[----:B------:R-:W-:Y:S02]  /*4970*/  IMAD.MOV R19, RZ, RZ, -R18 ;  /* 0x000000ffff137224 */ /* 0x000fe400078e0a12 */
[----:B------:R-:W-:Y:S02]  /*4980*/  IMAD.MOV R18, RZ, RZ, -R17 ;  /* 0x000000ffff127224 */ /* 0x000fe400078e0a11 */
[----:B------:R-:W-:-:S02]  /*4990*/  IMAD R13, R29, R21, R13 ;  /* 0x000000151d0d7224 */ /* 0x000fc400078e020d */
[C---:B------:R-:W-:Y:S02]  /*49a0*/  IMAD R14, R29.reuse, R19, R14 ;  /* 0x000000131d0e7224 */ /* 0x040fe400078e020e */
[----:B------:R-:W-:Y:S01]  /*49b0*/  IMAD R15, R29, R18, R15 ;  /* 0x000000121d0f7224 */ /* 0x000fe200078e020f */
[----:B------:R-:W-:Y:S04]  /*49c0*/  STL [R1+0xc64], R13 ;  /* 0x000c640d01007387 */ /* 0x000fe80000100800 */
[----:B------:R-:W-:Y:S04]  /*49d0*/  STL [R1+0xc68], R14 ;  /* 0x000c680e01007387 */ /* 0x000fe80000100800 */
[----:B------:R-:W-:Y:S04]  /*49e0*/  STL [R1+0xc6c], R15 ;  /* 0x000c6c0f01007387 */ /* 0x000fe80000100800 */
[----:B0-----:R-:W2:Y:S04]  /*49f0*/  LDL.LU R8, [R1+0x1e4] ;  /* 0x0001e40001087983 */ /* 0x001ea80000300800 */
[----:B------:R-:W4:Y:S01]  /*4a00*/  LDL R2, [R1+0x7ac] ;  /* 0x0007ac0001027983 */ /* 0x000f220000100800 */
[----:B------:R-:W-:-:S02]  /*4a10*/  IMAD.MOV.U32 R17, RZ, RZ, R20 ;  /* 0x000000ffff117224 */ /* 0x000fc400078e0014 */
[----:B------:R-:W-:-:S04]  /*4a20*/  IMAD.HI.U32 R20, R3, R16, RZ ;  /* 0x0000001003147227 */ /* 0x000fc800078e00ff */
[----:B------:R-:W-:-:S04]  /*4a30*/  IMAD.HI.U32 R19, R3, R17, RZ ;  /* 0x0000001103137227 */ /* 0x000fc800078e00ff */
[----:B------:R-:W-:Y:S01]  /*4a40*/  IMAD.MOV R24, RZ, RZ, -R20 ;  /* 0x000000ffff187224 */ /* 0x000fe200078e0a14 */
[----:B---3--:R-:W-:Y:S02]  /*4a50*/  IABS R18, R27 ;  /* 0x0000001b00127213 */ /* 0x008fe40000000000 */
[----:B------:R-:W3:Y:S01]  /*4a60*/  LDL R27, [R1+0x7a8] ;  /* 0x0007a800011b7983 */ /* 0x000ee20000100800 */
[----:B------:R-:W-:Y:S02]  /*4a70*/  IABS R21, R22 ;  /* 0x0000001600157213 */ /* 0x000fe40000000000 */
[----:B------:R-:W-:Y:S01]  /*4a80*/  IABS R22, R23 ;  /* 0x0000001700167213 */ /* 0x000fe20000000000 */
[----:B------:R-:W-:Y:S02]  /*4a90*/  IMAD.MOV R23, RZ, RZ, -R19 ;  /* 0x000000ffff177224 */ /* 0x000fe400078e0a13 */
[----:B------:R-:W-:Y:S02]  /*4aa0*/  IMAD.MOV.U32 R19, RZ, RZ, R21 ;  /* 0x000000ffff137224 */ /* 0x000fe400078e0015 */
[----:B------:R-:W-:-:S02]  /*4ab0*/  IMAD.MOV.U32 R20, RZ, RZ, R22 ;  /* 0x000000ffff147224 */ /* 0x000fc400078e0016 */
[C---:B------:R-:W-:Y:S02]  /*4ac0*/  IMAD R16, R29.reuse, R24, R16 ;  /* 0x000000181d107224 */ /* 0x040fe400078e0210 */
[----:B------:R-:W-:Y:S02]  /*4ad0*/  IMAD R17, R29, R23, R17 ;  /* 0x000000171d117224 */ /* 0x000fe400078e0211 */
[----:B------:R-:W-:-:S04]  /*4ae0*/  IMAD.HI.U32 R24, R3, R18, RZ ;  /* 0x0000001203187227 */ /* 0x000fc800078e00ff */
[----:B------:R-:W-:-:S04]  /*4af0*/  IMAD.HI.U32 R23, R3, R19, RZ ;  /* 0x0000001303177227 */ /* 0x000fc800078e00ff */
[----:B------:R-:W-:Y:S01]  /*4b00*/  IMAD.HI.U32 R22, R3, R20, RZ ;  /* 0x0000001403167227 */ /* 0x000fe200078e00ff */
[----:B------:R-:W-:Y:S04]  /*4b10*/  STL [R1+0xc70], R16 ;  /* 0x000c701001007387 */ /* 0x000fe80000100800 */
[----:B------:R-:W-:Y:S04]  /*4b20*/  STL [R1+0xc74], R17 ;  /* 0x000c741101007387 */ /* 0x000fe80000100800 */
[----:B------:R-:W2:Y:S04]  /*4b30*/  LDL.LU R6, [R1+0x74] ;  /* 0x0000740001067983 */ /* 0x000ea80000300800 */
[----:B------:R-:W2:Y:S01]  /*4b40*/  LDL.LU R5, [R1+0x70] ;  /* 0x0000700001057983 */ /* 0x000ea20000300800 */
[----:B------:R-:W-:-:S02]  /*4b50*/  IABS R21, R25 ;  /* 0x0000001900157213 */ /* 0x000fc40000000000 */
[----:B------:R-:W-:Y:S01]  /*4b60*/  IABS R25, R26 ;  /* 0x0000001a00197213 */ /* 0x000fe20000000000 */
[----:B------:R-:W-:Y:S02]  /*4b70*/  IMAD.MOV R26, RZ, RZ, -R24 ;  /* 0x000000ffff1a7224 */ /* 0x000fe400078e0a18 */
[----:B------:R-:W-:Y:S02]  /*4b80*/  IMAD.MOV R24, RZ, RZ, -R23 ;  /* 0x000000ffff187224 */ /* 0x000fe400078e0a17 */
[----:B------:R-:W-:Y:S02]  /*4b90*/  IMAD.MOV R23, RZ, RZ, -R22 ;  /* 0x000000ffff177224 */ /* 0x000fe400078e0a16 */
[C---:B------:R-:W-:Y:S02]  /*4ba0*/  IMAD R18, R29.reuse, R26, R18 ;  /* 0x0000001a1d127224 */ /* 0x040fe400078e0212 */
[----:B------:R-:W-:Y:S02]  /*4bb0*/  IMAD.MOV.U32 R22, RZ, RZ, R25 ;  /* 0x000000ffff167224 */ /* 0x000fe400078e0019 */
[----:B------:R-:W-:-:S02]  /*4bc0*/  IMAD R19, R29, R24, R19 ;  /* 0x000000181d137224 */ /* 0x000fc400078e0213 */
[----:B------:R-:W-:Y:S02]  /*4bd0*/  IMAD R20, R29, R23, R20 ;  /* 0x000000171d147224 */ /* 0x000fe400078e0214 */
[----:B------:R-:W-:Y:S01]  /*4be0*/  IMAD.HI.U32 R25, R3, R21, RZ ;  /* 0x0000001503197227 */ /* 0x000fe200078e00ff */
[----:B------:R0:W-:Y:S03]  /*4bf0*/  STL [R1+0xc78], R18 ;  /* 0x000c781201007387 */ /* 0x0001e60000100800 */
[----:B------:R-:W-:Y:S01]  /*4c00*/  IMAD.MOV R25, RZ, RZ, -R25 ;  /* 0x000000ffff197224 */ /* 0x000fe200078e0a19 */
[----:B------:R-:W-:Y:S04]  /*4c10*/  STL [R1+0xc7c], R19 ;  /* 0x000c7c1301007387 */ /* 0x000fe80000100800 */
[----:B------:R-:W-:Y:S01]  /*4c20*/  STL [R1+0xc80], R20 ;  /* 0x000c801401007387 */ /* 0x000fe20000100800 */
[----:B------:R-:W-:-:S03]  /*4c30*/  IMAD R21, R29, R25, R21 ;  /* 0x000000191d157224 */ /* 0x000fc600078e0215 */
[----:B------:R-:W2:Y:S04]  /*4c40*/  LDL.LU R4, [R1+0x6c] ;  /* 0x00006c0001047983 */ /* 0x000ea80000300800 */
[----:B------:R-:W2:Y:S04]  /*4c50*/  LDL R7, [R1+0x7a0] ;  /* 0x0007a00001077983 */ /* 0x000ea80000100800 */
[----:B0-----:R-:W2:Y:S04]  /*4c60*/  LDL.LU R18, [R1+0x60] ;  /* 0x0000600001127983 */ /* 0x001ea80000300800 */
[----:B------:R-:W2:Y:S04]  /*4c70*/  LDL.LU R17, [R1+0x5c] ;  /* 0x00005c0001117983 */ /* 0x000ea80000300800 */
[----:B------:R-:W2:Y:S04]  /*4c80*/  LDL.LU R16, [R1+0x58] ;  /* 0x0000580001107983 */ /* 0x000ea80000300800 */
[----:B------:R-:W2:Y:S01]  /*4c90*/  LDL.LU R15, [R1+0x54] ;  /* 0x00005400010f7983 */ /* 0x000ea20000300800 */
[----:B----4-:R-:W-:-:S03]  /*4ca0*/  IABS R23, R2 ;  /* 0x0000000200177213 */ /* 0x010fc60000000000 */
[----:B------:R-:W4:Y:S04]  /*4cb0*/  LDL.LU R2, [R1+0x50] ;  /* 0x0000500001027983 */ /* 0x000f280000300800 */
[----:B------:R0:W-:Y:S04]  /*4cc0*/  STL [R1+0xc84], R21 ;  /* 0x000c841501007387 */ /* 0x0001e80000100800 */
[----:B0-----:R-:W4:Y:S01]  /*4cd0*/  LDL.LU R21, [R1+0x64] ;  /* 0x0000640001157983 */ /* 0x001f220000300800 */
[----:B------:R-:W-:Y:S01]  /*4ce0*/  IMAD.HI.U32 R24, R3, R22, RZ ;  /* 0x0000001603187227 */ /* 0x000fe200078e00ff */
[----:B---3--:R-:W-:-:S02]  /*4cf0*/  IABS R26, R27 ;  /* 0x0000001b001a7213 */ /* 0x008fc40000000000 */
[----:B------:R-:W-:Y:S01]  /*4d00*/  IABS R27, R28 ;  /* 0x0000001c001b7213 */ /* 0x000fe20000000000 */
[----:B------:R-:W-:-:S04]  /*4d10*/  IMAD.MOV R28, RZ, RZ, -R24 ;  /* 0x000000ffff1c7224 */ /* 0x000fc800078e0a18 */
[----:B------:R-:W-:Y:S01]  /*4d20*/  IMAD R22, R29, R28, R22 ;  /* 0x0000001c1d167224 */ /* 0x000fe200078e0216 */
[----:B------:R-:W-:-:S04]  /*4d30*/  IABS R9, c[0x0][0x178] ;  /* 0x00005e0000097a13 */ /* 0x000fc80000000000 */
[----:B------:R0:W-:Y:S01]  /*4d40*/  STL [R1+0xc88], R22 ;  /* 0x000c881601007387 */ /* 0x0001e20000100800 */
[----:B--2---:R-:W-:-:S03]  /*4d50*/  ISETP.GT.U32.AND P0, PT, R9, R8, PT ;  /* 0x000000080900720c */ /* 0x004fc60003f04070 */
[----:B0-----:R-:W2:Y:S10]  /*4d60*/  LDL.LU R22, [R1+0x68] ;  /* 0x0000680001167983 */ /* 0x001eb40000300800 */
[----:B------:R-:W-:Y:S01]  /*4d70*/  @!P0 IMAD.IADD R8, R8, 0x1, -R9 ;  /* 0x0000000108088824 */ /* 0x000fe200078e0a09 */
[C---:B------:R-:W-:Y:S01]  /*4d80*/  ISETP.GT.U32.AND P2, PT, R29.reuse, R0, PT ;  /* 0x000000001d00720c */ /* 0x040fe20003f44070 */
[----:B------:R-:W-:Y:S01]  /*4d90*/  IMAD.MOV.U32 R24, RZ, RZ, R26 ;  /* 0x000000ffff187224 */ /* 0x000fe200078e001a */
[----:B------:R-:W-:Y:S01]  /*4da0*/  ISETP.GT.U32.AND P4, PT, R29, R6, PT ;  /* 0x000000061d00720c */ /* 0x000fe20003f84070 */
[----:B------:R-:W-:Y:S01]  /*4db0*/  IMAD.HI.U32 R26, R3, R23, RZ ;  /* 0x00000017031a7227 */ /* 0x000fe200078e00ff */
[----:B------:R-:W-:-:S03]  /*4dc0*/  ISETP.GT.U32.AND P3, PT, R9, R8, PT ;  /* 0x000000080900720c */ /* 0x000fc60003f64070 */
[----:B------:R-:W-:Y:S01]  /*4dd0*/  IMAD.MOV R26, RZ, RZ, -R26 ;  /* 0x000000ffff1a7224 */ /* 0x000fe200078e0a1a */
[----:B------:R-:W-:-:S03]  /*4de0*/  ISETP.GT.U32.AND P6, PT, R29, R5, PT ;  /* 0x000000051d00720c */ /* 0x000fc60003fc4070 */
[----:B------:R-:W-:-:S04]  /*4df0*/  IMAD R23, R29, R26, R23 ;  /* 0x0000001a1d177224 */ /* 0x000fc800078e0217 */
[--C-:B------:R-:W-:Y:S01]  /*4e00*/  @!P4 IMAD.IADD R6, R6, 0x1, -R29.reuse ;  /* 0x000000010606c824 */ /* 0x100fe200078e0a1d */
[----:B------:R-:W-:Y:S01]  /*4e10*/  STL [R1+0xc8c], R23 ;  /* 0x000c8c1701007387 */ /* 0x000fe20000100800 */
[----:B------:R-:W-:Y:S02]  /*4e20*/  @!P2 IMAD.IADD R0, R0, 0x1, -R29 ;  /* 0x000000010000a824 */ /* 0x000fe400078e0a1d */
[----:B------:R-:W-:Y:S01]  /*4e30*/  @!P3 IMAD.IADD R8, R8, 0x1, -R9 ;  /* 0x000000010808b824 */ /* 0x000fe200078e0a09 */
[----:B------:R-:W3:Y:S04]  /*4e40*/  LDL.LU R14, [R1+0x4c] ;  /* 0x00004c00010e7983 */ /* 0x000ee80000300800 */
[----:B------:R-:W3:Y:S04]  /*4e50*/  LDL.LU R12, [R1+0x48] ;  /* 0x00004800010c7983 */ /* 0x000ee80000300800 */
[----:B------:R0:W-:Y:S04]  /*4e60*/  STL [R1+0x1e4], R8 ;  /* 0x0001e40801007387 */ /* 0x0001e80000100800 */
[----:B------:R-:W3:Y:S01]  /*4e70*/  LDL.LU R11, [R1+0x44] ;  /* 0x00004400010b7983 */ /* 0x000ee20000300800 */
[----:B------:R-:W-:-:S03]  /*4e80*/  @!P6 IMAD.IADD R5, R5, 0x1, -R29 ;  /* 0x000000010505e824 */ /* 0x000fc600078e0a1d */
[----:B------:R-:W3:Y:S04]  /*4e90*/  LDL.LU R10, [R1+0x40] ;  /* 0x00004000010a7983 */ /* 0x000ee80000300800 */
[----:B------:R-:W3:Y:S01]  /*4ea0*/  LDL.LU R9, [R1+0x3c] ;  /* 0x00003c0001097983 */ /* 0x000ee20000300800 */
[C---:B------:R-:W-:Y:S02]  /*4eb0*/  ISETP.GT.U32.AND P2, PT, R29.reuse, R18, PT ;  /* 0x000000121d00720c */ /* 0x040fe40003f44070 */
[----:B------:R-:W-:Y:S02]  /*4ec0*/  IABS R26, R7 ;  /* 0x00000007001a7213 */ /* 0x000fe40000000000 */
[----:B------:R-:W3:Y:S04]  /*4ed0*/  LDL.LU R7, [R1+0x38] ;  /* 0x0000380001077983 */ /* 0x000ee80000300800 */
[----:B------:R-:W3:Y:S04]  /*4ee0*/  LDL.LU R20, [R1+0x164] ;  /* 0x0001640001147983 */ /* 0x000ee80000300800 */
[----:B------:R-:W3:Y:S01]  /*4ef0*/  LDL.LU R19, [R1+0x174] ;  /* 0x0001740001137983 */ /* 0x000ee20000300800 */
[----:B------:R-:W-:Y:S01]  /*4f00*/  @!P2 IMAD.IADD R18, R18, 0x1, -R29 ;  /* 0x000000011212a824 */ /* 0x000fe200078e0a1d */
[----:B------:R-:W-:-:S13]  /*4f10*/  ISETP.GT.U32.AND P2, PT, R29, R5, PT ;  /* 0x000000051d00720c */ /* 0x000fda0003f44070 */
[----:B------:R-:W-:Y:S01]  /*4f20*/  @!P2 IMAD.IADD R5, R5, 0x1, -R29 ;  /* 0x000000010505a824 */ /* 0x000fe200078e0a1d */
[----:B----4-:R-:W-:-:S13]  /*4f30*/  ISETP.GT.U32.AND P1, PT, R29, R21, PT ;  /* 0x000000151d00720c */ /* 0x010fda0003f24070 */
[----:B------:R-:W-:Y:S01]  /*4f40*/  @!P1 IMAD.IADD R21, R21, 0x1, -R29 ;  /* 0x0000000115159824 */ /* 0x000fe200078e0a1d */
[----:B------:R-:W-:-:S13]  /*4f50*/  ISETP.GT.U32.AND P1, PT, R29, R6, PT ;  /* 0x000000061d00720c */ /* 0x000fda0003f24070 */
[----:B------:R-:W-:-:S05]  /*4f60*/  @!P1 IMAD.IADD R6, R6, 0x1, -R29 ;  /* 0x0000000106069824 */ /* 0x000fca00078e0a1d */
[----:B------:R1:W-:Y:S04]  /*4f70*/  STL [R1+0x74], R6 ;  /* 0x0000740601007387 */ /* 0x0003e80000100800 */
[----:B------:R-:W4:Y:S04]  /*4f80*/  LDL.LU R13, [R1+0x180] ;  /* 0x00018000010d7983 */ /* 0x000f280000300800 */
[----:B0-----:R-:W4:Y:S04]  /*4f90*/  LDL.LU R8, [R1+0x168] ;  /* 0x0001680001087983 */ /* 0x001f280000300800 */
[----:B------:R0:W-:Y:S04]  /*4fa0*/  STL [R1+0x70], R5 ;  /* 0x0000700501007387 */ /* 0x0001e80000100800 */
[----:B-1----:R-:W4:Y:S01]  /*4fb0*/  LDL.LU R6, [R1+0x170] ;  /* 0x0001700001067983 */ /* 0x002f220000300800 */
[----:B------:R-:W-:-:S02]  /*4fc0*/  ISETP.GT.U32.AND P5, PT, R29, R4, PT ;  /* 0x000000041d00720c */ /* 0x000fc40003fa4070 */
[C---:B--2---:R-:W-:Y:S02]  /*4fd0*/  ISETP.GT.U32.AND P0, PT, R29.reuse, R22, PT ;  /* 0x000000161d00720c */ /* 0x044fe40003f04070 */
[C---:B------:R-:W-:Y:S01]  /*4fe0*/  ISETP.GT.U32.AND P4, PT, R29.reuse, R16, PT ;  /* 0x000000101d00720c */ /* 0x040fe20003f84070 */
[----:B0-----:R-:W2:Y:S01]  /*4ff0*/  LDL.LU R5, [R1+0x148] ;  /* 0x0001480001057983 */ /* 0x001ea20000300800 */
[----:B------:R-:W-:-:S07]  /*5000*/  ISETP.GT.U32.AND P3, PT, R29, R17, PT ;  /* 0x000000111d00720c */ /* 0x000fce0003f64070 */
[--C-:B------:R-:W-:Y:S01]  /*5010*/  @!P5 IMAD.IADD R4, R4, 0x1, -R29.reuse ;  /* 0x000000010404d824 */ /* 0x100fe200078e0a1d */
[C---:B------:R-:W-:Y:S01]  /*5020*/  ISETP.GT.U32.AND P5, PT, R29.reuse, R2, PT ;  /* 0x000000021d00720c */ /* 0x040fe20003fa4070 */
[--C-:B------:R-:W-:Y:S01]  /*5030*/  @!P0 IMAD.IADD R22, R22, 0x1, -R29.reuse ;  /* 0x0000000116168824 */ /* 0x100fe200078e0a1d */
[C---:B------:R-:W-:Y:S01]  /*5040*/  ISETP.GT.U32.AND P0, PT, R29.reuse, R0, PT ;  /* 0x000000001d00720c */ /* 0x040fe20003f04070 */
[--C-:B------:R-:W-:Y:S01]  /*5050*/  @!P4 IMAD.IADD R16, R16, 0x1, -R29.reuse ;  /* 0x000000011010c824 */ /* 0x100fe200078e0a1d */
[----:B------:R-:W-:Y:S01]  /*5060*/  ISETP.GT.U32.AND P6, PT, R29, R15, PT ;  /* 0x0000000f1d00720c */ /* 0x000fe20003fc4070 */
[----:B------:R-:W-:Y:S01]  /*5070*/  @!P3 IMAD.IADD R17, R17, 0x1, -R29 ;  /* 0x000000011111b824 */ /* 0x000fe200078e0a1d */
[C---:B------:R-:W-:Y:S02]  /*5080*/  ISETP.GT.U32.AND P4, PT, R29.reuse, R22, PT ;  /* 0x000000161d00720c */ /* 0x040fe40003f84070 */
[----:B------:R-:W-:-:S05]  /*5090*/  ISETP.GT.U32.AND P3, PT, R29, R4, PT ;  /* 0x000000041d00720c */ /* 0x000fca0003f64070 */
[--C-:B------:R-:W-:Y:S01]  /*50a0*/  @!P5 IMAD.IADD R2, R2, 0x1, -R29.reuse ;  /* 0x000000010202d824 */ /* 0x100fe200078e0a1d */
[C---:B------:R-:W-:Y:S01]  /*50b0*/  ISETP.GT.U32.AND P5, PT, R29.reuse, R21, PT ;  /* 0x000000151d00720c */ /* 0x040fe20003fa4070 */
[--C-:B------:R-:W-:Y:S01]  /*50c0*/  @!P0 IMAD.IADD R0, R0, 0x1, -R29.reuse ;  /* 0x0000000100008824 */ /* 0x100fe200078e0a1d */
[----:B------:R-:W-:Y:S01]  /*50d0*/  ISETP.GT.U32.AND P0, PT, R29, R18, PT ;  /* 0x000000121d00720c */ /* 0x000fe20003f04070 */
[--C-:B------:R-:W-:Y:S01]  /*50e0*/  @!P6 IMAD.IADD R15, R15, 0x1, -R29.reuse ;  /* 0x000000010f0fe824 */ /* 0x100fe200078e0a1d */
[C---:B------:R-:W-:Y:S01]  /*50f0*/  ISETP.GT.U32.AND P6, PT, R29.reuse, R2, PT ;  /* 0x000000021d00720c */ /* 0x040fe20003fc4070 */
[--C-:B------:R-:W-:Y:S01]  /*5100*/  @!P4 IMAD.IADD R22, R22, 0x1, -R29.reuse ;  /* 0x000000011616c824 */ /* 0x100fe200078e0a1d */
[C---:B------:R-:W-:Y:S01]  /*5110*/  ISETP.GT.U32.AND P1, PT, R29.reuse, R17, PT ;  /* 0x000000111d00720c */ /* 0x040fe20003f24070 */
[----:B------:R-:W-:Y:S01]  /*5120*/  @!P3 IMAD.IADD R4, R4, 0x1, -R29 ;  /* 0x000000010404b824 */ /* 0x000fe200078e0a1d */
[----:B---3--:R-:W-:-:S05]  /*5130*/  ISETP.GT.U32.AND P4, PT, R29, R14, PT ;  /* 0x0000000e1d00720c */ /* 0x008fca0003f84070 */
[--C-:B------:R-:W-:Y:S01]  /*5140*/  @!P5 IMAD.IADD R21, R21, 0x1, -R29.reuse ;  /* 0x000000011515d824 */ /* 0x100fe200078e0a1d */
[C---:B------:R-:W-:Y:S01]  /*5150*/  ISETP.GT.U32.AND P5, PT, R29.reuse, R12, PT ;  /* 0x0000000c1d00720c */ /* 0x040fe20003fa4070 */
[--C-:B------:R-:W-:Y:S01]  /*5160*/  @!P0 IMAD.IADD R18, R18, 0x1, -R29.reuse ;  /* 0x0000000112128824 */ /* 0x100fe200078e0a1d */
[C---:B------:R-:W-:Y:S01]  /*5170*/  ISETP.GT.U32.AND P0, PT, R29.reuse, R11, PT ;  /* 0x0000000b1d00720c */ /* 0x040fe20003f04070 */
[----:B------:R0:W-:Y:S01]  /*5180*/  STL [R1+0x6c], R4 ;  /* 0x00006c0401007387 */ /* 0x0001e20000100800 */
[--C-:B------:R-:W-:Y:S01]  /*5190*/  @!P6 IMAD.IADD R2, R2, 0x1, -R29.reuse ;  /* 0x000000010202e824 */ /* 0x100fe200078e0a1d */
[----:B------:R-:W-:Y:S01]  /*51a0*/  ISETP.GT.U32.AND P6, PT, R29, R20, PT ;  /* 0x000000141d00720c */ /* 0x000fe20003fc4070 */
[--C-:B------:R-:W-:Y:S01]  /*51b0*/  @!P1 IMAD.IADD R17, R17, 0x1, -R29.reuse ;  /* 0x0000000111119824 */ /* 0x100fe200078e0a1d */
[----:B0-----:R-:W3:Y:S01]  /*51c0*/  LDL.LU R4, [R1+0x154] ;  /* 0x0001540001047983 */ /* 0x001ee20000300800 */
[----:B------:R-:W-:Y:S01]  /*51d0*/  @!P4 IMAD.IADD R14, R14, 0x1, -R29 ;  /* 0x000000010e0ec824 */ /* 0x000fe200078e0a1d */
[----:B------:R-:W-:-:S04]  /*51e0*/  ISETP.GT.U32.AND P2, PT, R29, R16, PT ;  /* 0x000000101d00720c */ /* 0x000fc80003f44070 */
[--C-:B------:R-:W-:Y:S01]  /*51f0*/  @!P5 IMAD.IADD R12, R12, 0x1, -R29.reuse ;  /* 0x000000010c0cd824 */ /* 0x100fe200078e0a1d */
[C---:B------:R-:W-:Y:S02]  /*5200*/  ISETP.GT.U32.AND P1, PT, R29.reuse, R10, PT ;  /* 0x0000000a1d00720c */ /* 0x040fe40003f24070 */
[----:B------:R-:W-:Y:S01]  /*5210*/  ISETP.GT.U32.AND P4, PT, R29, R19, PT ;  /* 0x000000131d00720c */ /* 0x000fe20003f84070 */
[--C-:B------:R-:W-:Y:S01]  /*5220*/  @!P0 IMAD.IADD R11, R11, 0x1, -R29.reuse ;  /* 0x000000010b0b8824 */ /* 0x100fe200078e0a1d */
[C---:B------:R-:W-:Y:S01]  /*5230*/  ISETP.GT.U32.AND P3, PT, R29.reuse, R15, PT ;  /* 0x0000000f1d00720c */ /* 0x040fe20003f64070 */
[--C-:B------:R-:W-:Y:S01]  /*5240*/  @!P6 IMAD.IADD R20, R20, 0x1, -R29.reuse ;  /* 0x000000011414e824 */ /* 0x100fe200078e0a1d */
[C---:B------:R-:W-:Y:S01]  /*5250*/  ISETP.GT.U32.AND P6, PT, R29.reuse, R14, PT ;  /* 0x0000000e1d00720c */ /* 0x040fe20003fc4070 */
[----:B------:R-:W-:Y:S01]  /*5260*/  STL [R1+0x68], R22 ;  /* 0x0000681601007387 */ /* 0x000fe20000100800 */
[----:B------:R-:W-:Y:S01]  /*5270*/  @!P2 IMAD.IADD R16, R16, 0x1, -R29 ;  /* 0x000000011010a824 */ /* 0x000fe200078e0a1d */
[----:B------:R-:W-:-:S04]  /*5280*/  ISETP.GT.U32.AND P2, PT, R29, R9, PT ;  /* 0x000000091d00720c */ /* 0x000fc80003f44070 */
[--C-:B------:R-:W-:Y:S02]  /*5290*/  @!P1 IMAD.IADD R10, R10, 0x1, -R29.reuse ;  /* 0x000000010a0a9824 */ /* 0x100fe400078e0a1d */
[--C-:B------:R-:W-:Y:S01]  /*52a0*/  @!P4 IMAD.IADD R19, R19, 0x1, -R29.reuse ;  /* 0x000000011313c824 */ /* 0x100fe200078e0a1d */
[----:B------:R-:W-:Y:S01]  /*52b0*/  ISETP.GT.U32.AND P4, PT, R29, R12, PT ;  /* 0x0000000c1d00720c */ /* 0x000fe20003f84070 */
[----:B------:R-:W-:Y:S01]  /*52c0*/  STL [R1+0x64], R21 ;  /* 0x0000641501007387 */ /* 0x000fe20000100800 */
[----:B------:R-:W-:-:S03]  /*52d0*/  @!P3 IMAD.IADD R15, R15, 0x1, -R29 ;  /* 0x000000010f0fb824 */ /* 0x000fc600078e0a1d */
[----:B------:R-:W-:Y:S04]  /*52e0*/  STL [R1+0x60], R18 ;  /* 0x0000601201007387 */ /* 0x000fe80000100800 */
[----:B------:R-:W-:Y:S04]  /*52f0*/  STL [R1+0x5c], R17 ;  /* 0x00005c1101007387 */ /* 0x000fe80000100800 */
[----:B------:R-:W-:Y:S04]  /*5300*/  STL [R1+0x58], R16 ;  /* 0x0000581001007387 */ /* 0x000fe80000100800 */
[----:B------:R0:W-:Y:S04]  /*5310*/  STL [R1+0x50], R2 ;  /* 0x0000500201007387 */ /* 0x0001e80000100800 */
[----:B------:R1:W-:Y:S01]  /*5320*/  STL [R1+0x54], R15 ;  /* 0x0000540f01007387 */ /* 0x0003e20000100800 */
[----:B------:R-:W-:-:S03]  /*5330*/  @!P6 IMAD.IADD R14, R14, 0x1, -R29 ;  /* 0x000000010e0ee824 */ /* 0x000fc600078e0a1d */
[----:B0-----:R-:W3:Y:S04]  /*5340*/  LDL.LU R2, [R1+0x160] ;  /* 0x0001600001027983 */ /* 0x001ee80000300800 */
[----:B------:R-:W3:Y:S01]  /*5350*/  LDL.LU R18, [R1+0x14c] ;  /* 0x00014c0001127983 */ /* 0x000ee20000300800 */
[--C-:B------:R-:W-:Y:S02]  /*5360*/  @!P2 IMAD.IADD R9, R9, 0x1, -R29.reuse ;  /* 0x000000010909a824 */ /* 0x100fe400078e0a1d */
[----:B------:R-:W-:Y:S01]  /*5370*/  @!P4 IMAD.IADD R12, R12, 0x1, -R29 ;  /* 0x000000010c0cc824 */ /* 0x000fe200078e0a1d */
[----:B------:R-:W3:Y:S04]  /*5380*/  LDL.LU R17, [R1+0x150] ;  /* 0x0001500001117983 */ /* 0x000ee80000300800 */
[----:B------:R-:W3:Y:S04]  /*5390*/  LDL.LU R16, [R1+0x128] ;  /* 0x0001280001107983 */ /* 0x000ee80000300800 */
[----:B-1----:R-:W3:Y:S04]  /*53a0*/  LDL.LU R15, [R1+0x138] ;  /* 0x00013800010f7983 */ /* 0x002ee80000300800 */
[----:B------:R0:W-:Y:S04]  /*53b0*/  STL [R1+0x4c], R14 ;  /* 0x00004c0e01007387 */ /* 0x0001e80000100800 */
[----:B0-----:R-:W3:Y:S04]  /*53c0*/  LDL.LU R14, [R1+0x140] ;  /* 0x00014000010e7983 */ /* 0x001ee80000300800 */
[----:B------:R0:W-:Y:S04]  /*53d0*/  STL [R1+0x48], R12 ;  /* 0x0000480c01007387 */ /* 0x0001e80000100800 */
[----:B------:R-:W3:Y:S01]  /*53e0*/  LDL.LU R22, [R1+0x12c] ;  /* 0x00012c0001167983 */ /* 0x000ee20000300800 */
[----:B----4-:R-:W-:-:S02]  /*53f0*/  ISETP.GT.U32.AND P5, PT, R29, R13, PT ;  /* 0x0000000d1d00720c */ /* 0x010fc40003fa4070 */
[----:B------:R-:W-:-:S11]  /*5400*/  ISETP.GT.U32.AND P0, PT, R29, R8, PT ;  /* 0x000000081d00720c */ /* 0x000fd60003f04070 */
[--C-:B------:R-:W-:Y:S01]  /*5410*/  @!P5 IMAD.IADD R13, R13, 0x1, -R29.reuse ;  /* 0x000000010d0dd824 */ /* 0x100fe200078e0a1d */
[C---:B------:R-:W-:Y:S02]  /*5420*/  ISETP.GT.U32.AND P5, PT, R29.reuse, R11, PT ;  /* 0x0000000b1d00720c */ /* 0x040fe40003fa4070 */
[C---:B------:R-:W-:Y:S01]  /*5430*/  ISETP.GT.U32.AND P1, PT, R29.reuse, R6, PT ;  /* 0x000000061d00720c */ /* 0x040fe20003f24070 */
[----:B------:R-:W-:Y:S01]  /*5440*/  @!P0 IMAD.IADD R8, R8, 0x1, -R29 ;  /* 0x0000000108088824 */ /* 0x000fe200078e0a1d */
[----:B------:R-:W-:-:S09]  /*5450*/  ISETP.GT.U32.AND P0, PT, R29, R10, PT ;  /* 0x0000000a1d00720c */ /* 0x000fd20003f04070 */
[--C-:B------:R-:W-:Y:S02]  /*5460*/  @!P5 IMAD.IADD R11, R11, 0x1, -R29.reuse ;  /* 0x000000010b0bd824 */ /* 0x100fe400078e0a1d */
[--C-:B------:R-:W-:Y:S01]  /*5470*/  @!P1 IMAD.IADD R6, R6, 0x1, -R29.reuse ;  /* 0x0000000106069824 */ /* 0x100fe200078e0a1d */
[----:B------:R-:W-:Y:S01]  /*5480*/  ISETP.GT.U32.AND P1, PT, R29, R9, PT ;  /* 0x000000091d00720c */ /* 0x000fe20003f24070 */
[--C-:B------:R-:W-:Y:S01]  /*5490*/  @!P0 IMAD.IADD R10, R10, 0x1, -R29.reuse ;  /* 0x000000010a0a8824 */ /* 0x100fe200078e0a1d */
[----:B------:R1:W-:Y:S04]  /*54a0*/  STL [R1+0x44], R11 ;  /* 0x0000440b01007387 */ /* 0x0003e80000100800 */
[----:B------:R-:W4:Y:S04]  /*54b0*/  LDL.LU R21, [R1+0x130] ;  /* 0x0001300001157983 */ /* 0x000f280000300800 */
[----:B------:R2:W-:Y:S04]  /*54c0*/  STL [R1+0x40], R10 ;  /* 0x0000400a01007387 */ /* 0x0005e80000100800 */
[----:B0-----:R-:W4:Y:S04]  /*54d0*/  LDL.LU R12, [R1+0x10c] ;  /* 0x00010c00010c7983 */ /* 0x001f280000300800 */
[----:B-1----:R-:W4:Y:S01]  /*54e0*/  LDL.LU R11, [R1+0x118] ;  /* 0x00011800010b7983 */ /* 0x002f220000300800 */
[----:B------:R-:W-:-:S05]  /*54f0*/  @!P1 IMAD.IADD R9, R9, 0x1, -R29 ;  /* 0x0000000109099824 */ /* 0x000fca00078e0a1d */
[----:B------:R0:W-:Y:S04]  /*5500*/  STL [R1+0x3c], R9 ;  /* 0x00003c0901007387 */ /* 0x0001e80000100800 */
[----:B--2---:R-:W2:Y:S04]  /*5510*/  LDL.LU R10, [R1+0x120] ;  /* 0x00012000010a7983 */ /* 0x004ea80000300800 */
[----:B0-----:R-:W2:Y:S01]  /*5520*/  LDL.LU R9, [R1+0x110] ;  /* 0x0001100001097983 */ /* 0x001ea20000300800 */
[C---:B------:R-:W-:Y:S02]  /*5530*/  ISETP.GT.U32.AND P3, PT, R29.reuse, R7, PT ;  /* 0x000000071d00720c */ /* 0x040fe40003f64070 */
[----:B------:R-:W-:-:S11]  /*5540*/  ISETP.GT.U32.AND P2, PT, R29, R5, PT ;  /* 0x000000051d00720c */ /* 0x000fd60003f44070 */
[--C-:B------:R-:W-:Y:S01]  /*5550*/  @!P3 IMAD.IADD R7, R7, 0x1, -R29.reuse ;  /* 0x000000010707b824 */ /* 0x100fe200078e0a1d */
[----:B---3--:R-:W-:Y:S01]  /*5560*/  ISETP.GT.U32.AND P3, PT, R29, R4, PT ;  /* 0x000000041d00720c */ /* 0x008fe20003f64070 */
[----:B------:R-:W-:Y:S01]  /*5570*/  @!P2 IMAD.IADD R5, R5, 0x1, -R29 ;  /* 0x000000010505a824 */ /* 0x000fe200078e0a1d */
[C---:B------:R-:W-:Y:S02]  /*5580*/  ISETP.GT.U32.AND P4, PT, R29.reuse, R19, PT ;  /* 0x000000131d00720c */ /* 0x040fe40003f84070 */
[C---:B------:R-:W-:Y:S02]  /*5590*/  ISETP.GT.U32.AND P2, PT, R29.reuse, R7, PT ;  /* 0x000000071d00720c */ /* 0x040fe40003f44070 */
[----:B------:R-:W-:-:S07]  /*55a0*/  ISETP.GT.U32.AND P5, PT, R29, R13, PT ;  /* 0x0000000d1d00720c */ /* 0x000fce0003fa4070 */
[--C-:B------:R-:W-:Y:S01]  /*55b0*/  @!P3 IMAD.IADD R4, R4, 0x1, -R29.reuse ;  /* 0x000000010404b824 */ /* 0x100fe200078e0a1d */
[----:B------:R-:W-:Y:S01]  /*55c0*/  ISETP.GT.U32.AND P3, PT, R29, R20, PT ;  /* 0x000000141d00720c */ /* 0x000fe20003f64070 */
[----:B------:R-:W-:-:S03]  /*55d0*/  @!P4 IMAD.IADD R19, R19, 0x1, -R29 ;  /* 0x000000011313c824 */ /* 0x000fc600078e0a1d */
[----:B------:R-:W-:Y:S01]  /*55e0*/  ISETP.GT.U32.AND P6, PT, R29, R4, PT ;  /* 0x000000041d00720c */ /* 0x000fe20003fc4070 */
[--C-:B------:R-:W-:Y:S01]  /*55f0*/  @!P2 IMAD.IADD R7, R7, 0x1, -R29.reuse ;  /* 0x000000010707a824 */ /* 0x100fe200078e0a1d */
[----:B------:R-:W-:Y:S01]  /*5600*/  ISETP.GT.U32.AND P0, PT, R29, R8, PT ;  /* 0x000000081d00720c */ /* 0x000fe20003f04070 */
[----:B------:R-:W-:-:S06]  /*5610*/  @!P5 IMAD.IADD R13, R13, 0x1, -R29 ;  /* 0x000000010d0dd824 */ /* 0x000fcc00078e0a1d */
[----:B------:R-:W-:Y:S01]  /*5620*/  @!P3 IMAD.IADD R20, R20, 0x1, -R29 ;  /* 0x000000011414b824 */ /* 0x000fe200078e0a1d */
[----:B------:R0:W-:Y:S01]  /*5630*/  STL [R1+0x38], R7 ;  /* 0x0000380701007387 */ /* 0x0001e20000100800 */
[----:B------:R-:W-:-:S03]  /*5640*/  ISETP.GT.U32.AND P3, PT, R29, R2, PT ;  /* 0x000000021d00720c */ /* 0x000fc60003f64070 */
[----:B0-----:R-:W3:Y:S01]  /*5650*/  LDL.LU R7, [R1+0x114] ;  /* 0x0001140001077983 */ /* 0x001ee20000300800 */
[C---:B------:R-:W-:Y:S02]  /*5660*/  ISETP.GT.U32.AND P4, PT, R29.reuse, R18, PT ;  /* 0x000000121d00720c */ /* 0x040fe40003f84070 */
[C---:B------:R-:W-:Y:S01]  /*5670*/  ISETP.GT.U32.AND P5, PT, R29.reuse, R17, PT ;  /* 0x000000111d00720c */ /* 0x040fe20003fa4070 */
[--C-:B------:R-:W-:Y:S01]  /*5680*/  @!P6 IMAD.IADD R4, R4, 0x1, -R29.reuse ;  /* 0x000000010404e824 */ /* 0x100fe200078e0a1d */
[----:B------:R-:W-:Y:S01]  /*5690*/  ISETP.GT.U32.AND P1, PT, R29, R6, PT ;  /* 0x000000061d00720c */ /* 0x000fe20003f24070 */
[----:B------:R-:W-:-:S04]  /*56a0*/  @!P0 IMAD.IADD R8, R8, 0x1, -R29 ;  /* 0x0000000108088824 */ /* 0x000fc800078e0a1d */
[--C-:B------:R-:W-:Y:S01]  /*56b0*/  @!P3 IMAD.IADD R2, R2, 0x1, -R29.reuse ;  /* 0x000000010202b824 */ /* 0x100fe200078e0a1d */
[C---:B------:R-:W-:Y:S02]  /*56c0*/  ISETP.GT.U32.AND P0, PT, R29.reuse, R16, PT ;  /* 0x000000101d00720c */ /* 0x040fe40003f04070 */
[----:B------:R-:W-:Y:S01]  /*56d0*/  ISETP.GT.U32.AND P2, PT, R29, R5, PT ;  /* 0x000000051d00720c */ /* 0x000fe20003f44070 */
[--C-:B------:R-:W-:Y:S02]  /*56e0*/  @!P4 IMAD.IADD R18, R18, 0x1, -R29.reuse ;  /* 0x000000011212c824 */ /* 0x100fe400078e0a1d */
[--C-:B------:R-:W-:Y:S02]  /*56f0*/  @!P5 IMAD.IADD R17, R17, 0x1, -R29.reuse ;  /* 0x000000011111d824 */ /* 0x100fe400078e0a1d */
[--C-:B------:R-:W-:Y:S01]  /*5700*/  @!P1 IMAD.IADD R6, R6, 0x1, -R29.reuse ;  /* 0x0000000106069824 */ /* 0x100fe200078e0a1d */
[C---:B------:R-:W-:Y:S02]  /*5710*/  ISETP.GT.U32.AND P1, PT, R29.reuse, R15, PT ;  /* 0x0000000f1d00720c */ /* 0x040fe40003f24070 */
[----:B------:R-:W-:Y:S01]  /*5720*/  ISETP.GT.U32.AND P6, PT, R29, R22, PT ;  /* 0x000000161d00720c */ /* 0x000fe20003fc4070 */
[----:B------:R-:W-:Y:S02]  /*5730*/  STL [R1+0x164], R20 ;  /* 0x0001641401007387 */ /* 0x000fe40000100800 */
[----:B------:R-:W-:-:S02]  /*5740*/  @!P0 IMAD.IADD R16, R16, 0x1, -R29 ;  /* 0x0000000110108824 */ /* 0x000fc400078e0a1d */
[--C-:B------:R-:W-:Y:S01]  /*5750*/  @!P2 IMAD.IADD R5, R5, 0x1, -R29.reuse ;  /* 0x000000010505a824 */ /* 0x100fe200078e0a1d */
[----:B------:R-:W-:Y:S07]  /*5760*/  STL [R1+0x174], R19 ;  /* 0x0001741301007387 */ /* 0x000fee0000100800 */
[----:B------:R-:W-:Y:S01]  /*5770*/  @!P6 IMAD.IADD R22, R22, 0x1, -R29 ;  /* 0x000000011616e824 */ /* 0x000fe200078e0a1d */
[C---:B------:R-:W-:Y:S01]  /*5780*/  ISETP.GT.U32.AND P6, PT, R29.reuse, R2, PT ;  /* 0x000000021d00720c */ /* 0x040fe20003fc4070 */
[----:B------:R0:W-:Y:S04]  /*5790*/  STL [R1+0x180], R13 ;  /* 0x0001800d01007387 */ /* 0x0001e80000100800 */
[----:B------:R-:W-:Y:S04]  /*57a0*/  STL [R1+0x168], R8 ;  /* 0x0001680801007387 */ /* 0x000fe80000100800 */
[----:B------:R-:W-:Y:S04]  /*57b0*/  STL [R1+0x170], R6 ;  /* 0x0001700601007387 */ /* 0x000fe80000100800 */
[----:B0-----:R-:W3:Y:S01]  /*57c0*/  LDL R13, [R1+0x79c] ;  /* 0x00079c00010d7983 */ /* 0x001ee20000100800 */
[----:B------:R-:W-:-:S03]  /*57d0*/  ISETP.GT.U32.AND P2, PT, R29, R14, PT ;  /* 0x0000000e1d00720c */ /* 0x000fc60003f44070 */
[----:B------:R0:W-:Y:S01]  /*57e0*/  STL [R1+0x148], R5 ;  /* 0x0001480501007387 */ /* 0x0001e20000100800 */
[--C-:B------:R-:W-:Y:S02]  /*57f0*/  @!P1 IMAD.IADD R15, R15, 0x1, -R29.reuse ;  /* 0x000000010f0f9824 */ /* 0x100fe400078e0a1d */
[--C-:B------:R-:W-:Y:S01]  /*5800*/  @!P6 IMAD.IADD R2, R2, 0x1, -R29.reuse ;  /* 0x000000010202e824 */ /* 0x100fe200078e0a1d */
[----:B0-----:R-:W3:Y:S04]  /*5810*/  LDL.LU R5, [R1+0xec] ;  /* 0x0000ec0001057983 */ /* 0x001ee80000300800 */
[----:B------:R-:W3:Y:S04]  /*5820*/  LDL.LU R20, [R1+0xfc] ;  /* 0x0000fc0001147983 */ /* 0x000ee80000300800 */
[----:B------:R0:W-:Y:S04]  /*5830*/  STL [R1+0x154], R4 ;  /* 0x0001540401007387 */ /* 0x0001e80000100800 */
[----:B------:R-:W3:Y:S04]  /*5840*/  LDL.LU R8, [R1+0x108] ;  /* 0x0001080001087983 */ /* 0x000ee80000300800 */
[----:B------:R-:W3:Y:S04]  /*5850*/  LDL.LU R6, [R1+0xf0] ;  /* 0x0000f00001067983 */ /* 0x000ee80000300800 */
[----:B0-----:R-:W3:Y:S04]  /*5860*/  LDL.LU R4, [R1+0xf8] ;  /* 0x0000f80001047983 */ /* 0x001ee80000300800 */
[----:B------:R0:W-:Y:S01]  /*5870*/  STL [R1+0x160], R2 ;  /* 0x0001600201007387 */ /* 0x0001e20000100800 */
[----:B------:R-:W-:-:S03]  /*5880*/  @!P2 IMAD.IADD R14, R14, 0x1, -R29 ;  /* 0x000000010e0ea824 */ /* 0x000fc600078e0a1d */
[----:B0-----:R-:W3:Y:S01]  /*5890*/  LDL.LU R2, [R1+0xd4] ;  /* 0x0000d40001027983 */ /* 0x001ee20000300800 */
[C---:B----4-:R-:W-:Y:S02]  /*58a0*/  ISETP.GT.U32.AND P3, PT, R29.reuse, R21, PT ;  /* 0x000000151d00720c */ /* 0x050fe40003f64070 */
[C---:B------:R-:W-:Y:S02]  /*58b0*/  ISETP.GT.U32.AND P4, PT, R29.reuse, R12, PT ;  /* 0x0000000c1d00720c */ /* 0x040fe40003f84070 */
[----:B------:R-:W-:-:S09]  /*58c0*/  ISETP.GT.U32.AND P5, PT, R29, R11, PT ;  /* 0x0000000b1d00720c */ /* 0x000fd20003fa4070 */
[--C-:B------:R-:W-:Y:S01]  /*58d0*/  @!P3 IMAD.IADD R21, R21, 0x1, -R29.reuse ;  /* 0x000000011515b824 */ /* 0x100fe200078e0a1d */
[C---:B------:R-:W-:Y:S01]  /*58e0*/  ISETP.GT.U32.AND P3, PT, R29.reuse, R18, PT ;  /* 0x000000121d00720c */ /* 0x040fe20003f64070 */
[--C-:B------:R-:W-:Y:S01]  /*58f0*/  @!P4 IMAD.IADD R12, R12, 0x1, -R29.reuse ;  /* 0x000000010c0cc824 */ /* 0x100fe200078e0a1d */
[C---:B--2---:R-:W-:Y:S02]  /*5900*/  ISETP.GT.U32.AND P0, PT, R29.reuse, R10, PT ;  /* 0x0000000a1d00720c */ /* 0x044fe40003f04070 */
[----:B------:R-:W-:Y:S01]  /*5910*/  ISETP.GT.U32.AND P4, PT, R29, R17, PT ;  /* 0x000000111d00720c */ /* 0x000fe20003f84070 */
[----:B------:R-:W-:Y:S01]  /*5920*/  @!P5 IMAD.IADD R11, R11, 0x1, -R29 ;  /* 0x000000010b0bd824 */ /* 0x000fe200078e0a1d */
[----:B------:R-:W-:-:S07]  /*5930*/  ISETP.GT.U32.AND P5, PT, R29, R16, PT ;  /* 0x000000101d00720c */ /* 0x000fce0003fa4070 */
[----:B------:R-:W-:Y:S01]  /*5940*/  @!P3 IMAD.IADD R18, R18, 0x1, -R29 ;  /* 0x000000011212b824 */ /* 0x000fe200078e0a1d */
[----:B------:R-:W-:-:S04]  /*5950*/  ISETP.GT.U32.AND P1, PT, R29, R9, PT ;  /* 0x000000091d00720c */ /* 0x000fc80003f24070 */
[----:B------:R0:W-:Y:S01]  /*5960*/  STL [R1+0x14c], R18 ;  /* 0x00014c1201007387 */ /* 0x0001e20000100800 */
[--C-:B------:R-:W-:Y:S01]  /*5970*/  @!P0 IMAD.IADD R10, R10, 0x1, -R29.reuse ;  /* 0x000000010a0a8824 */ /* 0x100fe200078e0a1d */
[----:B------:R-:W-:Y:S01]  /*5980*/  ISETP.GT.U32.AND P0, PT, R29, R15, PT ;  /* 0x0000000f1d00720c */ /* 0x000fe20003f04070 */
[--C-:B------:R-:W-:Y:S01]  /*5990*/  @!P4 IMAD.IADD R17, R17, 0x1, -R29.reuse ;  /* 0x000000011111c824 */ /* 0x100fe200078e0a1d */
[----:B------:R-:W2:Y:S01]  /*59a0*/  LDL.LU R19, [R1+0xe0] ;  /* 0x0000e00001137983 */ /* 0x000ea20000300800 */
[----:B------:R-:W-:-:S03]  /*59b0*/  @!P5 IMAD.IADD R16, R16, 0x1, -R29 ;  /* 0x000000011010d824 */ /* 0x000fc600078e0a1d */
[----:B------:R1:W-:Y:S04]  /*59c0*/  STL [R1+0x150], R17 ;  /* 0x0001501101007387 */ /* 0x0003e80000100800 */
[----:B0-----:R-:W4:Y:S01]  /*59d0*/  LDL.LU R18, [R1+0xe8] ;  /* 0x0000e80001127983 */ /* 0x001f220000300800 */
[----:B------:R-:W-:-:S03]  /*59e0*/  @!P1 IMAD.IADD R9, R9, 0x1, -R29 ;  /* 0x0000000109099824 */ /* 0x000fc600078e0a1d */
[----:B------:R0:W-:Y:S01]  /*59f0*/  STL [R1+0x128], R16 ;  /* 0x0001281001007387 */ /* 0x0001e20000100800 */
[----:B------:R-:W-:-:S03]  /*5a00*/  ISETP.GT.U32.AND P1, PT, R29, R14, PT ;  /* 0x0000000e1d00720c */ /* 0x000fc60003f24070 */
[----:B-1----:R-:W4:Y:S01]  /*5a10*/  LDL.LU R17, [R1+0xd8] ;  /* 0x0000d80001117983 */ /* 0x002f220000300800 */
[----:B------:R-:W-:-:S03]  /*5a20*/  @!P0 IMAD.IADD R15, R15, 0x1, -R29 ;  /* 0x000000010f0f8824 */ /* 0x000fc600078e0a1d */
[----:B0-----:R-:W4:Y:S04]  /*5a30*/  LDL.LU R16, [R1+0xdc] ;  /* 0x0000dc0001107983 */ /* 0x001f280000300800 */
[----:B------:R0:W-:Y:S02]  /*5a40*/  STL [R1+0x138], R15 ;  /* 0x0001380f01007387 */ /* 0x0001e40000100800 */
[----:B------:R-:W-:Y:S02]  /*5a50*/  @!P1 IMAD.IADD R14, R14, 0x1, -R29 ;  /* 0x000000010e0e9824 */ /* 0x000fe400078e0a1d */
[----:B0-----:R-:W4:Y:S04]  /*5a60*/  LDL.LU R15, [R1+0xc0] ;  /* 0x0000c000010f7983 */ /* 0x001f280000300800 */
[----:B------:R0:W-:Y:S04]  /*5a70*/  STL [R1+0x140], R14 ;  /* 0x0001400e01007387 */ /* 0x0001e80000100800 */
[----:B0-----:R-:W4:Y:S01]  /*5a80*/  LDL.LU R14, [R1+0xcc] ;  /* 0x0000cc00010e7983 */ /* 0x001f220000300800 */
[C---:B---3--:R-:W-:Y:S01]  /*5a90*/  ISETP.GT.U32.AND P2, PT, R29.reuse, R7, PT ;  /* 0x000000071d00720c */ /* 0x048fe20003f44070 */
[----:B------:R-:W-:Y:S01]  /*5aa0*/  IMAD.MOV.U32 R25, RZ, RZ, R27 ;  /* 0x000000ffff197224 */ /* 0x000fe200078e001b */
[----:B------:R-:W-:Y:S01]  /*5ab0*/  ISETP.GT.U32.AND P3, PT, R29, R21, PT ;  /* 0x000000151d00720c */ /* 0x000fe20003f64070 */
[----:B------:R-:W-:Y:S01]  /*5ac0*/  IMAD.HI.U32 R27, R3, R24, RZ ;  /* 0x00000018031b7227 */ /* 0x000fe200078e00ff */
[----:B------:R-:W-:-:S09]  /*5ad0*/  ISETP.GT.U32.AND P4, PT, R29, R12, PT ;  /* 0x0000000c1d00720c */ /* 0x000fd20003f84070 */
[----:B------:R-:W-:Y:S01]  /*5ae0*/  @!P2 IMAD.IADD R7, R7, 0x1, -R29 ;  /* 0x000000010707a824 */ /* 0x000fe200078e0a1d */
[C---:B------:R-:W-:Y:S01]  /*5af0*/  ISETP.GT.U32.AND P2, PT, R29.reuse, R22, PT ;  /* 0x000000161d00720c */ /* 0x040fe20003f44070 */
[----:B------:R-:W-:Y:S01]  /*5b00*/  IMAD.MOV R27, RZ, RZ, -R27 ;  /* 0x000000ffff1b7224 */ /* 0x000fe200078e0a1b */
[C---:B------:R-:W-:Y:S02]  /*5b10*/  ISETP.GT.U32.AND P5, PT, R29.reuse, R11, PT ;  /* 0x0000000b1d00720c */ /* 0x040fe40003fa4070 */
[C---:B------:R-:W-:Y:S01]  /*5b20*/  ISETP.GT.U32.AND P6, PT, R29.reuse, R7, PT ;  /* 0x000000071d00720c */ /* 0x040fe20003fc4070 */
[----:B------:R-:W-:Y:S02]  /*5b30*/  IMAD R24, R29, R27, R24 ;  /* 0x0000001b1d187224 */ /* 0x000fe400078e0218 */
[----:B------:R-:W-:-:S06]  /*5b40*/  IMAD.HI.U32 R27, R3, R26, RZ ;  /* 0x0000001a031b7227 */ /* 0x000fcc00078e00ff */
[----:B------:R-:W-:Y:S02]  /*5b50*/  @!P2 IMAD.IADD R22, R22, 0x1, -R29 ;  /* 0x000000011616a824 */ /* 0x000fe400078e0a1d */
[----:B------:R-:W-:Y:S02]  /*5b60*/  IMAD.MOV R27, RZ, RZ, -R27 ;  /* 0x000000ffff1b7224 */ /* 0x000fe400078e0a1b */
[--C-:B------:R-:W-:Y:S02]  /*5b70*/  @!P3 IMAD.IADD R21, R21, 0x1, -R29.reuse ;  /* 0x000000011515b824 */ /* 0x100fe400078e0a1d */
[--C-:B------:R-:W-:Y:S02]  /*5b80*/  @!P4 IMAD.IADD R12, R12, 0x1, -R29.reuse ;  /* 0x000000010c0cc824 */ /* 0x100fe400078e0a1d */
[C---:B------:R-:W-:Y:S01]  /*5b90*/  IMAD R26, R29.reuse, R27, R26 ;  /* 0x0000001b1d1a7224 */ /* 0x040fe200078e021a */
[----:B------:R-:W-:Y:S01]  /*5ba0*/  ISETP.GT.U32.AND P0, PT, R29, R10, PT ;  /* 0x0000000a1d00720c */ /* 0x000fe20003f04070 */
[----:B------:R-:W-:-:S02]  /*5bb0*/  @!P6 IMAD.IADD R7, R7, 0x1, -R29 ;  /* 0x000000010707e824 */ /* 0x000fc400078e0a1d */
[----:B------:R-:W-:Y:S01]  /*5bc0*/  @!P5 IMAD.IADD R11, R11, 0x1, -R29 ;  /* 0x000000010b0bd824 */ /* 0x000fe200078e0a1d */
[C---:B------:R-:W-:Y:S02]  /*5bd0*/  ISETP.GT.U32.AND P1, PT, R29.reuse, R9, PT ;  /* 0x000000091d00720c */ /* 0x040fe40003f24070 */
[----:B------:R-:W-:Y:S02]  /*5be0*/  IABS R27, R13 ;  /* 0x0000000d001b7213 */ /* 0x000fe40000000000 */
[----:B------:R-:W3:Y:S01]  /*5bf0*/  LDL.LU R13, [R1+0xd0] ;  /* 0x0000d000010d7983 */ /* 0x000ee20000300800 */
[C---:B------:R-:W-:Y:S02]  /*5c00*/  ISETP.GT.U32.AND P2, PT, R29.reuse, R5, PT ;  /* 0x000000051d00720c */ /* 0x040fe40003f44070 */
[C---:B------:R-:W-:Y:S02]  /*5c10*/  ISETP.GT.U32.AND P3, PT, R29.reuse, R20, PT ;  /* 0x000000141d00720c */ /* 0x040fe40003f64070 */
[----:B------:R-:W-:-:S09]  /*5c20*/  ISETP.GT.U32.AND P4, PT, R29, R8, PT ;  /* 0x000000081d00720c */ /* 0x000fd20003f84070 */
[--C-:B------:R-:W-:Y:S01]  /*5c30*/  @!P2 IMAD.IADD R5, R5, 0x1, -R29.reuse ;  /* 0x000000010505a824 */ /* 0x100fe200078e0a1d */
[C---:B------:R-:W-:Y:S01]  /*5c40*/  ISETP.GT.U32.AND P5, PT, R29.reuse, R6, PT ;  /* 0x000000061d00720c */ /* 0x040fe20003fa4070 */
[--C-:B------:R-:W-:Y:S02]  /*5c50*/  @!P3 IMAD.IADD R20, R20, 0x1, -R29.reuse ;  /* 0x000000011414b824 */ /* 0x100fe400078e0a1d */
[--C-:B------:R-:W-:Y:S02]  /*5c60*/  @!P0 IMAD.IADD R10, R10, 0x1, -R29.reuse ;  /* 0x000000010a0a8824 */ /* 0x100fe400078e0a1d */
[----:B------:R-:W-:Y:S01]  /*5c70*/  @!P4 IMAD.IADD R8, R8, 0x1, -R29 ;  /* 0x000000010808c824 */ /* 0x000fe200078e0a1d */
[----:B------:R-:W-:-:S07]  /*5c80*/  ISETP.GT.U32.AND P0, PT, R29, R4, PT ;  /* 0x000000041d00720c */ /* 0x000fce0003f04070 */
[--C-:B------:R-:W-:Y:S01]  /*5c90*/  @!P5 IMAD.IADD R6, R6, 0x1, -R29.reuse ;  /* 0x000000010606d824 */ /* 0x100fe200078e0a1d */
[----:B------:R-:W-:Y:S01]  /*5ca0*/  STL [R1+0x12c], R22 ;  /* 0x00012c1601007387 */ /* 0x000fe20000100800 */
[----:B------:R-:W-:-:S03]  /*5cb0*/  @!P1 IMAD.IADD R9, R9, 0x1, -R29 ;  /* 0x0000000109099824 */ /* 0x000fc600078e0a1d */
[----:B------:R-:W-:Y:S01]  /*5cc0*/  STL [R1+0x130], R21 ;  /* 0x0001301501007387 */ /* 0x000fe20000100800 */
[----:B------:R-:W-:-:S03]  /*5cd0*/  ISETP.GT.U32.AND P1, PT, R29, R2, PT ;  /* 0x000000021d00720c */ /* 0x000fc60003f24070 */
[----:B------:R0:W-:Y:S01]  /*5ce0*/  STL [R1+0x10c], R12 ;  /* 0x00010c0c01007387 */ /* 0x0001e20000100800 */
[----:B------:R-:W-:-:S03]  /*5cf0*/  @!P0 IMAD.IADD R4, R4, 0x1, -R29 ;  /* 0x0000000104048824 */ /* 0x000fc600078e0a1d */
[----:B------:R1:W-:Y:S04]  /*5d00*/  STL [R1+0x118], R11 ;  /* 0x0001180b01007387 */ /* 0x0003e80000100800 */
[----:B------:R1:W-:Y:S04]  /*5d10*/  STL [R1+0x120], R10 ;  /* 0x0001200a01007387 */ /* 0x0003e80000100800 */
[----:B0-----:R-:W3:Y:S04]  /*5d20*/  LDL.LU R12, [R1+0xc4] ;  /* 0x0000c400010c7983 */ /* 0x001ee80000300800 */
[----:B------:R0:W-:Y:S04]  /*5d30*/  STL [R1+0x110], R9 ;  /* 0x0001100901007387 */ /* 0x0001e80000100800 */
[----:B-1----:R-:W3:Y:S04]  /*5d40*/  LDL.LU R11, [R1+0xc8] ;  /* 0x0000c800010b7983 */ /* 0x002ee80000300800 */
[----:B------:R-:W3:Y:S04]  /*5d50*/  LDL.LU R10, [R1+0xac] ;  /* 0x0000ac00010a7983 */ /* 0x000ee80000300800 */
[----:B------:R1:W-:Y:S04]  /*5d60*/  STL [R1+0x114], R7 ;  /* 0x0001140701007387 */ /* 0x0003e80000100800 */
[----:B0-----:R-:W3:Y:S01]  /*5d70*/  LDL.LU R9, [R1+0xb8] ;  /* 0x0000b80001097983 */ /* 0x001ee20000300800 */
[----:B------:R-:W-:-:S03]  /*5d80*/  @!P1 IMAD.IADD R2, R2, 0x1, -R29 ;  /* 0x0000000102029824 */ /* 0x000fc600078e0a1d */
[----:B-1----:R-:W3:Y:S01]  /*5d90*/  LDL.LU R7, [R1+0xbc] ;  /* 0x0000bc0001077983 */ /* 0x002ee20000300800 */
[C---:B--2---:R-:W-:Y:S02]  /*5da0*/  ISETP.GT.U32.AND P6, PT, R29.reuse, R19, PT ;  /* 0x000000131d00720c */ /* 0x044fe40003fc4070 */
[C---:B----4-:R-:W-:Y:S02]  /*5db0*/  ISETP.GT.U32.AND P2, PT, R29.reuse, R18, PT ;  /* 0x000000121d00720c */ /* 0x050fe40003f44070 */
[C---:B------:R-:W-:Y:S02]  /*5dc0*/  ISETP.GT.U32.AND P3, PT, R29.reuse, R17, PT ;  /* 0x000000111d00720c */ /* 0x040fe40003f64070 */
[----:B------:R-:W-:-:S07]  /*5dd0*/  ISETP.GT.U32.AND P4, PT, R29, R16, PT ;  /* 0x000000101d00720c */ /* 0x000fce0003f84070 */
[--C-:B------:R-:W-:Y:S01]  /*5de0*/  @!P6 IMAD.IADD R19, R19, 0x1, -R29.reuse ;  /* 0x000000011313e824 */ /* 0x100fe200078e0a1d */
[C---:B------:R-:W-:Y:S01]  /*5df0*/  ISETP.GT.U32.AND P6, PT, R29.reuse, R5, PT ;  /* 0x000000051d00720c */ /* 0x040fe20003fc4070 */
[--C-:B------:R-:W-:Y:S01]  /*5e00*/  @!P2 IMAD.IADD R18, R18, 0x1, -R29.reuse ;  /* 0x000000011212a824 */ /* 0x100fe200078e0a1d */
[----:B------:R-:W-:Y:S01]  /*5e10*/  ISETP.GT.U32.AND P2, PT, R29, R20, PT ;  /* 0x000000141d00720c */ /* 0x000fe20003f44070 */
[--C-:B------:R-:W-:Y:S01]  /*5e20*/  @!P3 IMAD.IADD R17, R17, 0x1, -R29.reuse ;  /* 0x000000011111b824 */ /* 0x100fe200078e0a1d */
[C---:B------:R-:W-:Y:S02]  /*5e30*/  ISETP.GT.U32.AND P3, PT, R29.reuse, R8, PT ;  /* 0x000000081d00720c */ /* 0x040fe40003f64070 */
[C---:B------:R-:W-:Y:S01]  /*5e40*/  ISETP.GT.U32.AND P5, PT, R29.reuse, R15, PT ;  /* 0x0000000f1d00720c */ /* 0x040fe20003fa4070 */
[----:B------:R-:W-:Y:S01]  /*5e50*/  @!P4 IMAD.IADD R16, R16, 0x1, -R29 ;  /* 0x000000011010c824 */ /* 0x000fe200078e0a1d */
[----:B------:R-:W-:-:S05]  /*5e60*/  ISETP.GT.U32.AND P4, PT, R29, R6, PT ;  /* 0x000000061d00720c */ /* 0x000fca0003f84070 */
[----:B------:R-:W-:Y:S02]  /*5e70*/  @!P6 IADD3 R5, R5, -R29, RZ ;  /* 0x8000001d0505e210 */ /* 0x000fe40007ffe0ff */
[--C-:B------:R-:W-:Y:S02]  /*5e80*/  @!P2 IMAD.IADD R20, R20, 0x1, -R29.reuse ;  /* 0x000000011414a824 */ /* 0x100fe400078e0a1d */
[--C-:B------:R-:W-:Y:S01]  /*5e90*/  @!P3 IMAD.IADD R8, R8, 0x1, -R29.reuse ;  /* 0x000000010808b824 */ /* 0x100fe200078e0a1d */
[----:B------:R0:W-:Y:S01]  /*5ea0*/  STL [R1+0xec], R5 ;  /* 0x0000ec0501007387 */ /* 0x0001e20000100800 */
[----:B------:R-:W-:Y:S01]  /*5eb0*/  ISETP.GT.U32.AND P0, PT, R29, R14, PT ;  /* 0x0000000e1d00720c */ /* 0x000fe20003f04070 */
[--C-:B------:R-:W-:Y:S01]  /*5ec0*/  @!P5 IMAD.IADD R15, R15, 0x1, -R29.reuse ;  /* 0x000000010f0fd824 */ /* 0x100fe200078e0a1d */
[----:B------:R-:W-:Y:S01]  /*5ed0*/  ISETP.GT.U32.AND P5, PT, R29, R4, PT ;  /* 0x000000041d00720c */ /* 0x000fe20003fa4070 */
[--C-:B------:R-:W-:Y:S01]  /*5ee0*/  @!P4 IMAD.IADD R6, R6, 0x1, -R29.reuse ;  /* 0x000000010606c824 */ /* 0x100fe200078e0a1d */
[----:B0-----:R-:W2:Y:S04]  /*5ef0*/  LDL.LU R5, [R1+0xb0] ;  /* 0x0000b00001057983 */ /* 0x001ea80000300800 */
[----:B------:R0:W-:Y:S04]  /*5f00*/  STL [R1+0xfc], R20 ;  /* 0x0000fc1401007387 */ /* 0x0001e80000100800 */
[----:B------:R-:W4:Y:S01]  /*5f10*/  LDL.LU R22, [R1+0xb4] ;  /* 0x0000b40001167983 */ /* 0x000f220000300800 */
[----:B------:R-:W-:-:S03]  /*5f20*/  @!P0 IMAD.IADD R14, R14, 0x1, -R29 ;  /* 0x000000010e0e8824 */ /* 0x000fc600078e0a1d */
[----:B------:R1:W-:Y:S01]  /*5f30*/  STL [R1+0x108], R8 ;  /* 0x0001080801007387 */ /* 0x0003e20000100800 */
[----:B------:R-:W-:-:S03]  /*5f40*/  ISETP.GT.U32.AND P0, PT, R29, R2, PT ;  /* 0x000000021d00720c */ /* 0x000fc60003f04070 */
[----:B------:R-:W2:Y:S04]  /*5f50*/  LDL.LU R21, [R1+0x98] ;  /* 0x0000980001157983 */ /* 0x000ea80000300800 */
[----:B------:R1:W-:Y:S01]  /*5f60*/  STL [R1+0xf0], R6 ;  /* 0x0000f00601007387 */ /* 0x0003e20000100800 */
[----:B------:R-:W-:-:S03]  /*5f70*/  @!P5 IMAD.IADD R4, R4, 0x1, -R29 ;  /* 0x000000010404d824 */ /* 0x000fc600078e0a1d */
[----:B0-----:R-:W2:Y:S04]  /*5f80*/  LDL.LU R20, [R1+0xa4] ;  /* 0x0000a40001147983 */ /* 0x001ea80000300800 */
[----:B-1----:R-:W2:Y:S04]  /*5f90*/  LDL.LU R8, [R1+0xa8] ;  /* 0x0000a80001087983 */ /* 0x002ea80000300800 */
[----:B------:R0:W-:Y:S04]  /*5fa0*/  STL [R1+0xf8], R4 ;  /* 0x0000f80401007387 */ /* 0x0001e80000100800 */
[----:B------:R-:W2:Y:S01]  /*5fb0*/  LDL.LU R6, [R1+0x9c] ;  /* 0x00009c0001067983 */ /* 0x000ea20000300800 */
[----:B------:R-:W-:-:S03]  /*5fc0*/  @!P0 IMAD.IADD R2, R2, 0x1, -R29 ;  /* 0x0000000102028824 */ /* 0x000fc600078e0a1d */
[----:B0-----:R-:W2:Y:S04]  /*5fd0*/  LDL.LU R4, [R1+0xa0] ;  /* 0x0000a00001047983 */ /* 0x001ea80000300800 */
[----:B------:R0:W-:Y:S04]  /*5fe0*/  STL [R1+0xd4], R2 ;  /* 0x0000d40201007387 */ /* 0x0001e80000100800 */
[----:B0-----:R-:W2:Y:S01]  /*5ff0*/  LDL.LU R2, [R1+0x84] ;  /* 0x0000840001027983 */ /* 0x001ea20000300800 */
[C---:B---3--:R-:W-:Y:S02]  /*6000*/  ISETP.GT.U32.AND P1, PT, R29.reuse, R13, PT ;  /* 0x0000000d1d00720c */ /* 0x048fe40003f24070 */
[----:B------:R-:W-:-:S11]  /*6010*/  ISETP.GT.U32.AND P2, PT, R29, R18, PT ;  /* 0x000000121d00720c */ /* 0x000fd60003f44070 */
[--C-:B------:R-:W-:Y:S01]  /*6020*/  @!P1 IMAD.IADD R13, R13, 0x1, -R29.reuse ;  /* 0x000000010d0d9824 */ /* 0x100fe200078e0a1d */
[C---:B------:R-:W-:Y:S02]  /*6030*/  ISETP.GT.U32.AND P1, PT, R29.reuse, R19, PT ;  /* 0x000000131d00720c */ /* 0x040fe40003f24070 */
[C---:B------:R-:W-:Y:S02]  /*6040*/  ISETP.GT.U32.AND P4, PT, R29.reuse, R16, PT ;  /* 0x000000101d00720c */ /* 0x040fe40003f84070 */
[C---:B------:R-:W-:Y:S02]  /*6050*/  ISETP.GT.U32.AND P6, PT, R29.reuse, R13, PT ;  /* 0x0000000d1d00720c */ /* 0x040fe40003fc4070 */
[----:B------:R-:W-:Y:S01]  /*6060*/  ISETP.GT.U32.AND P3, PT, R29, R17, PT ;  /* 0x000000111d00720c */ /* 0x000fe20003f64070 */
[----:B------:R-:W-:-:S06]  /*6070*/  @!P2 IMAD.IADD R18, R18, 0x1, -R29 ;  /* 0x000000011212a824 */ /* 0x000fcc00078e0a1d */
[--C-:B------:R-:W-:Y:S01]  /*6080*/  @!P1 IMAD.IADD R19, R19, 0x1, -R29.reuse ;  /* 0x0000000113139824 */ /* 0x100fe200078e0a1d */
[C---:B------:R-:W-:Y:S02]  /*6090*/  ISETP.GT.U32.AND P5, PT, R29.reuse, R15, PT ;  /* 0x0000000f1d00720c */ /* 0x040fe40003fa4070 */
[----:B------:R-:W-:Y:S01]  /*60a0*/  ISETP.GT.U32.AND P0, PT, R29, R14, PT ;  /* 0x0000000e1d00720c */ /* 0x000fe20003f04070 */
[--C-:B------:R-:W-:Y:S02]  /*60b0*/  @!P4 IMAD.IADD R16, R16, 0x1, -R29.reuse ;  /* 0x000000011010c824 */ /* 0x100fe400078e0a1d */
[--C-:B------:R-:W-:Y:S02]  /*60c0*/  @!P6 IMAD.IADD R13, R13, 0x1, -R29.reuse ;  /* 0x000000010d0de824 */ /* 0x100fe400078e0a1d */
[----:B------:R-:W-:Y:S01]  /*60d0*/  @!P3 IMAD.IADD R17, R17, 0x1, -R29 ;  /* 0x000000011111b824 */ /* 0x000fe200078e0a1d */
[C---:B------:R-:W-:Y:S02]  /*60e0*/  ISETP.GT.U32.AND P1, PT, R29.reuse, R12, PT ;  /* 0x0000000c1d00720c */ /* 0x040fe40003f24070 */
[----:B------:R-:W-:-:S02]  /*60f0*/  ISETP.GT.U32.AND P2, PT, R29, R11, PT ;  /* 0x0000000b1d00720c */ /* 0x000fc40003f44070 */
[----:B------:R-:W-:-:S09]  /*6100*/  ISETP.GT.U32.AND P3, PT, R29, R10, PT ;  /* 0x0000000a1d00720c */ /* 0x000fd20003f64070 */
[--C-:B------:R-:W-:Y:S01]  /*6110*/  @!P1 IMAD.IADD R12, R12, 0x1, -R29.reuse ;  /* 0x000000010c0c9824 */ /* 0x100fe200078e0a1d */
[----:B------:R-:W-:Y:S01]  /*6120*/  ISETP.GT.U32.AND P4, PT, R29, R9, PT ;  /* 0x000000091d00720c */ /* 0x000fe20003f84070 */
[--C-:B------:R-:W-:Y:S02]  /*6130*/  @!P2 IMAD.IADD R11, R11, 0x1, -R29.reuse ;  /* 0x000000010b0ba824 */ /* 0x100fe400078e0a1d */
[--C-:B------:R-:W-:Y:S02]  /*6140*/  @!P5 IMAD.IADD R15, R15, 0x1, -R29.reuse ;  /* 0x000000010f0fd824 */ /* 0x100fe400078e0a1d */
[--C-:B------:R-:W-:Y:S01]  /*6150*/  @!P0 IMAD.IADD R14, R14, 0x1, -R29.reuse ;  /* 0x000000010e0e8824 */ /* 0x100fe200078e0a1d */
[----:B------:R-:W-:Y:S01]  /*6160*/  ISETP.GT.U32.AND P5, PT, R29, R7, PT ;  /* 0x000000071d00720c */ /* 0x000fe20003fa4070 */
[--C-:B------:R-:W-:Y:S01]  /*6170*/  @!P3 IMAD.IADD R10, R10, 0x1, -R29.reuse ;  /* 0x000000010a0ab824 */ /* 0x100fe200078e0a1d */
[----:B------:R-:W-:Y:S05]  /*6180*/  STL [R1+0xe0], R19 ;  /* 0x0000e01301007387 */ /* 0x000fea0000100800 */
[--C-:B------:R-:W-:Y:S01]  /*6190*/  @!P4 IMAD.IADD R9, R9, 0x1, -R29.reuse ;  /* 0x000000010909c824 */ /* 0x100fe200078e0a1d */
[----:B------:R-:W-:Y:S04]  /*61a0*/  STL [R1+0xe8], R18 ;  /* 0x0000e81201007387 */ /* 0x000fe80000100800 */
[----:B------:R-:W-:Y:S01]  /*61b0*/  STL [R1+0xd8], R17 ;  /* 0x0000d81101007387 */ /* 0x000fe20000100800 */
[----:B------:R-:W-:-:S03]  /*61c0*/  @!P5 IMAD.IADD R7, R7, 0x1, -R29 ;  /* 0x000000010707d824 */ /* 0x000fc600078e0a1d */
[----:B------:R-:W-:Y:S04]  /*61d0*/  STL [R1+0xdc], R16 ;  /* 0x0000dc1001007387 */ /* 0x000fe80000100800 */
[----:B------:R0:W-:Y:S04]  /*61e0*/  STL [R1+0xc0], R15 ;  /* 0x0000c00f01007387 */ /* 0x0001e80000100800 */
[----:B0-----:R-:W3:Y:S04]  /*61f0*/  LDL.LU R15, [R1+0x90] ;  /* 0x00009000010f7983 */ /* 0x001ee80000300800 */
[----:B------:R0:W-:Y:S04]  /*6200*/  STL [R1+0xcc], R14 ;  /* 0x0000cc0e01007387 */ /* 0x0001e80000100800 */
[----:B------:R-:W3:Y:S04]  /*6210*/  LDL.LU R19, [R1+0x94] ;  /* 0x0000940001137983 */ /* 0x000ee80000300800 */
[----:B------:R-:W3:Y:S04]  /*6220*/  LDL.LU R18, [R1+0x88] ;  /* 0x0000880001127983 */ /* 0x000ee80000300800 */
[----:B------:R1:W-:Y:S04]  /*6230*/  STL [R1+0xd0], R13 ;  /* 0x0000d00d01007387 */ /* 0x0003e80000100800 */
[----:B------:R-:W3:Y:S04]  /*6240*/  LDL.LU R17, [R1+0x8c] ;  /* 0x00008c0001117983 */ /* 0x000ee80000300800 */
[----:B------:R-:W3:Y:S04]  /*6250*/  LDL.LU R16, [R1+0x7c] ;  /* 0x00007c0001107983 */ /* 0x000ee80000300800 */
[----:B0-----:R-:W3:Y:S01]  /*6260*/  LDL.LU R14, [R1+0x80] ;  /* 0x00008000010e7983 */ /* 0x001ee20000300800 */
[----:B----4-:R-:W-:-:S02]  /*6270*/  ISETP.GT.U32.AND P6, PT, R29, R22, PT ;  /* 0x000000161d00720c */ /* 0x010fc40003fc4070 */
[C---:B--2---:R-:W-:Y:S02]  /*6280*/  ISETP.GT.U32.AND P1, PT, R29.reuse, R21, PT ;  /* 0x000000151d00720c */ /* 0x044fe40003f24070 */
[C---:B------:R-:W-:Y:S02]  /*6290*/  ISETP.GT.U32.AND P0, PT, R29.reuse, R5, PT ;  /* 0x000000051d00720c */ /* 0x040fe40003f04070 */
[----:B------:R-:W-:-:S07]  /*62a0*/  ISETP.GT.U32.AND P2, PT, R29, R20, PT ;  /* 0x000000141d00720c */ /* 0x000fce0003f44070 */
[--C-:B------:R-:W-:Y:S01]  /*62b0*/  @!P6 IMAD.IADD R22, R22, 0x1, -R29.reuse ;  /* 0x000000011616e824 */ /* 0x100fe200078e0a1d */
[C---:B------:R-:W-:Y:S02]  /*62c0*/  ISETP.GT.U32.AND P6, PT, R29.reuse, R12, PT ;  /* 0x0000000c1d00720c */ /* 0x040fe40003fc4070 */
[----:B------:R-:W-:Y:S01]  /*62d0*/  ISETP.GT.U32.AND P3, PT, R29, R8, PT ;  /* 0x000000081d00720c */ /* 0x000fe20003f64070 */
[--C-:B------:R-:W-:Y:S01]  /*62e0*/  @!P1 IMAD.IADD R21, R21, 0x1, -R29.reuse ;  /* 0x0000000115159824 */ /* 0x100fe200078e0a1d */
[C---:B------:R-:W-:Y:S02]  /*62f0*/  ISETP.GT.U32.AND P1, PT, R29.reuse, R11, PT ;  /* 0x0000000b1d00720c */ /* 0x040fe40003f24070 */
[C---:B------:R-:W-:Y:S01]  /*6300*/  ISETP.GT.U32.AND P4, PT, R29.reuse, R6, PT ;  /* 0x000000061d00720c */ /* 0x040fe20003f84070 */
[--C-:B------:R-:W-:Y:S01]  /*6310*/  @!P2 IMAD.IADD R20, R20, 0x1, -R29.reuse ;  /* 0x000000011414a824 */ /* 0x100fe200078e0a1d */
[----:B------:R-:W-:Y:S01]  /*6320*/  ISETP.GT.U32.AND P2, PT, R29, R10, PT ;  /* 0x0000000a1d00720c */ /* 0x000fe20003f44070 */
[----:B------:R-:W-:Y:S01]  /*6330*/  @!P0 IMAD.IADD R5, R5, 0x1, -R29 ;  /* 0x0000000105058824 */ /* 0x000fe200078e0a1d */
[----:B------:R-:W-:-:S03]  /*6340*/  ISETP.GT.U32.AND P5, PT, R29, R4, PT ;  /* 0x000000041d00720c */ /* 0x000fc60003fa4070 */
[--C-:B------:R-:W-:Y:S02]  /*6350*/  @!P6 IMAD.IADD R12, R12, 0x1, -R29.reuse ;  /* 0x000000010c0ce824 */ /* 0x100fe400078e0a1d */
[----:B------:R-:W-:Y:S01]  /*6360*/  @!P3 IMAD.IADD R8, R8, 0x1, -R29 ;  /* 0x000000010808b824 */ /* 0x000fe200078e0a1d */
[----:B------:R-:W-:-:S03]  /*6370*/  ISETP.GT.U32.AND P3, PT, R29, R9, PT ;  /* 0x000000091d00720c */ /* 0x000fc60003f64070 */
[--C-:B------:R-:W-:Y:S01]  /*6380*/  @!P4 IMAD.IADD R6, R6, 0x1, -R29.reuse ;  /* 0x000000010606c824 */ /* 0x100fe200078e0a1d */
[----:B------:R-:W-:Y:S01]  /*6390*/  ISETP.GT.U32.AND P4, PT, R29, R7, PT ;  /* 0x000000071d00720c */ /* 0x000fe20003f84070 */
[--C-:B------:R-:W-:Y:S01]  /*63a0*/  @!P1 IMAD.IADD R11, R11, 0x1, -R29.reuse ;  /* 0x000000010b0b9824 */ /* 0x100fe200078e0a1d */
[----:B------:R-:W-:Y:S01]  /*63b0*/  ISETP.GT.U32.AND P0, PT, R29, R2, PT ;  /* 0x000000021d00720c */ /* 0x000fe20003f04070 */
[----:B------:R0:W-:Y:S01]  /*63c0*/  STL [R1+0xc4], R12 ;  /* 0x0000c40c01007387 */ /* 0x0001e20000100800 */
[----:B------:R-:W-:-:S03]  /*63d0*/  @!P2 IMAD.IADD R10, R10, 0x1, -R29 ;  /* 0x000000010a0aa824 */ /* 0x000fc600078e0a1d */
[----:B-1----:R-:W2:Y:S01]  /*63e0*/  LDL.LU R13, [R1+0x1ac] ;  /* 0x0001ac00010d7983 */ /* 0x002ea20000300800 */
[--C-:B------:R-:W-:Y:S01]  /*63f0*/  @!P5 IMAD.IADD R4, R4, 0x1, -R29.reuse ;  /* 0x000000010404d824 */ /* 0x100fe200078e0a1d */
[C---:B------:R-:W-:Y:S02]  /*6400*/  ISETP.GT.U32.AND P5, PT, R29.reuse, R5, PT ;  /* 0x000000051d00720c */ /* 0x040fe40003fa4070 */
[----:B------:R1:W-:Y:S04]  /*6410*/  STL [R1+0xc8], R11 ;  /* 0x0000c80b01007387 */ /* 0x0003e80000100800 */
[----:B0-----:R-:W4:Y:S01]  /*6420*/  LDL.LU R12, [R1+0x1a0] ;  /* 0x0001a000010c7983 */ /* 0x001f220000300800 */
[----:B------:R-:W-:Y:S01]  /*6430*/  @!P0 IMAD.IADD R2, R2, 0x1, -R29 ;  /* 0x0000000102028824 */ /* 0x000fe200078e0a1d */
[----:B------:R-:W-:-:S02]  /*6440*/  ISETP.GT.U32.AND P0, PT, R29, R22, PT ;  /* 0x000000161d00720c */ /* 0x000fc40003f04070 */
[----:B------:R0:W-:Y:S01]  /*6450*/  STL [R1+0xac], R10 ;  /* 0x0000ac0a01007387 */ /* 0x0001e20000100800 */
[----:B------:R-:W-:-:S03]  /*6460*/  ISETP.GT.U32.AND P1, PT, R29, R21, PT ;  /* 0x000000151d00720c */ /* 0x000fc60003f24070 */
[----:B-1----:R-:W4:Y:S01]  /*6470*/  LDL.LU R11, [R1+0x1a4] ;  /* 0x0001a400010b7983 */ /* 0x002f220000300800 */
[----:B------:R-:W-:Y:S01]  /*6480*/  ISETP.GT.U32.AND P2, PT, R29, R20, PT ;  /* 0x000000141d00720c */ /* 0x000fe20003f44070 */
[--C-:B------:R-:W-:Y:S01]  /*6490*/  @!P4 IMAD.IADD R7, R7, 0x1, -R29.reuse ;  /* 0x000000010707c824 */ /* 0x100fe200078e0a1d */
[----:B------:R-:W-:Y:S01]  /*64a0*/  ISETP.GT.U32.AND P4, PT, R29, R6, PT ;  /* 0x000000061d00720c */ /* 0x000fe20003f84070 */
[----:B0-----:R-:W4:Y:S01]  /*64b0*/  LDL.LU R10, [R1+0x16c] ;  /* 0x00016c00010a7983 */ /* 0x001f220000300800 */
[--C-:B------:R-:W-:Y:S01]  /*64c0*/  @!P3 IMAD.IADD R9, R9, 0x1, -R29.reuse ;  /* 0x000000010909b824 */ /* 0x100fe200078e0a1d */
[----:B------:R-:W-:Y:S01]  /*64d0*/  ISETP.GT.U32.AND P3, PT, R29, R8, PT ;  /* 0x000000081d00720c */ /* 0x000fe20003f64070 */
[----:B------:R-:W-:-:S03]  /*64e0*/  @!P5 IMAD.IADD R5, R5, 0x1, -R29 ;  /* 0x000000010505d824 */ /* 0x000fc600078e0a1d */
[----:B------:R0:W-:Y:S01]  /*64f0*/  STL [R1+0xb8], R9 ;  /* 0x0000b80901007387 */ /* 0x0001e20000100800 */
[--C-:B------:R-:W-:Y:S02]  /*6500*/  @!P0 IMAD.IADD R22, R22, 0x1, -R29.reuse ;  /* 0x0000000116168824 */ /* 0x100fe400078e0a1d */
[--C-:B------:R-:W-:Y:S02]  /*6510*/  @!P1 IMAD.IADD R21, R21, 0x1, -R29.reuse ;  /* 0x0000000115159824 */ /* 0x100fe400078e0a1d */
[--C-:B------:R-:W-:Y:S01]  /*6520*/  @!P2 IMAD.IADD R20, R20, 0x1, -R29.reuse ;  /* 0x000000011414a824 */ /* 0x100fe200078e0a1d */
[----:B0-----:R-:W4:Y:S01]  /*6530*/  LDL.LU R9, [R1+0x190] ;  /* 0x0001900001097983 */ /* 0x001f220000300800 */
[----:B------:R-:W-:-:S03]  /*6540*/  @!P4 IMAD.IADD R6, R6, 0x1, -R29 ;  /* 0x000000010606c824 */ /* 0x000fc600078e0a1d */
[----:B------:R0:W-:Y:S01]  /*6550*/  STL [R1+0xbc], R7 ;  /* 0x0000bc0701007387 */ /* 0x0001e20000100800 */
[----:B------:R-:W-:-:S03]  /*6560*/  @!P3 IMAD.IADD R8, R8, 0x1, -R29 ;  /* 0x000000010808b824 */ /* 0x000fc600078e0a1d */
[----:B0-----:R-:W4:Y:S04]  /*6570*/  LDL.LU R7, [R1+0x194] ;  /* 0x0001940001077983 */ /* 0x001f280000300800 */
[----:B------:R0:W-:Y:S04]  /*6580*/  STL [R1+0xb0], R5 ;  /* 0x0000b00501007387 */ /* 0x0001e80000100800 */
[----:B0-----:R-:W4:Y:S04]  /*6590*/  LDL.LU R5, [R1+0x178] ;  /* 0x0001780001057983 */ /* 0x001f280000300800 */
[----:B------:R-:W-:Y:S04]  /*65a0*/  STL [R1+0xb4], R22 ;  /* 0x0000b41601007387 */ /* 0x000fe80000100800 */
[----:B------:R-:W-:Y:S04]  /*65b0*/  STL [R1+0x98], R21 ;  /* 0x0000981501007387 */ /* 0x000fe80000100800 */
[----:B------:R-:W-:Y:S04]  /*65c0*/  STL [R1+0xa4], R20 ;  /* 0x0000a41401007387 */ /* 0x000fe80000100800 */
[----:B------:R0:W-:Y:S04]  /*65d0*/  STL [R1+0x9c], R6 ;  /* 0x00009c0601007387 */ /* 0x0001e80000100800 */
[----:B------:R-:W-:Y:S04]  /*65e0*/  STL [R1+0xa8], R8 ;  /* 0x0000a80801007387 */ /* 0x000fe80000100800 */
[----:B0-----:R-:W4:Y:S01]  /*65f0*/  LDL R6, [R1+0x798] ;  /* 0x0007980001067983 */ /* 0x001f220000100800 */
[----:B------:R-:W-:-:S02]  /*6600*/  ISETP.GT.U32.AND P6, PT, R29, R2, PT ;  /* 0x000000021d00720c */ /* 0x000fc40003fc4070 */
[C---:B---3--:R-:W-:Y:S02]  /*6610*/  ISETP.GT.U32.AND P0, PT, R29.reuse, R15, PT ;  /* 0x0000000f1d00720c */ /* 0x048fe40003f04070 */
[C---:B------:R-:W-:Y:S02]  /*6620*/  ISETP.GT.U32.AND P1, PT, R29.reuse, R19, PT ;  /* 0x000000131d00720c */ /* 0x040fe40003f24070 */
[----:B------:R-:W-:-:S07]  /*6630*/  ISETP.GT.U32.AND P2, PT, R29, R18, PT ;  /* 0x000000121d00720c */ /* 0x000fce0003f44070 */
[--C-:B------:R-:W-:Y:S02]  /*6640*/  @!P6 IMAD.IADD R2, R2, 0x1, -R29.reuse ;  /* 0x000000010202e824 */ /* 0x100fe400078e0a1d */
[--C-:B------:R-:W-:Y:S01]  /*6650*/  @!P0 IMAD.IADD R15, R15, 0x1, -R29.reuse ;  /* 0x000000010f0f8824 */ /* 0x100fe200078e0a1d */
[C---:B------:R-:W-:Y:S02]  /*6660*/  ISETP.GT.U32.AND P5, PT, R29.reuse, R4, PT ;  /* 0x000000041d00720c */ /* 0x040fe40003fa4070 */
[----:B------:R-:W-:Y:S01]  /*6670*/  ISETP.GT.U32.AND P3, PT, R29, R17, PT ;  /* 0x000000111d00720c */ /* 0x000fe20003f64070 */
[--C-:B------:R-:W-:Y:S02]  /*6680*/  @!P1 IMAD.IADD R19, R19, 0x1, -R29.reuse ;  /* 0x0000000113139824 */ /* 0x100fe400078e0a1d */
[----:B------:R-:W-:Y:S02]  /*6690*/  @!P2 IMAD.IADD R18, R18, 0x1, -R29 ;  /* 0x000000011212a824 */ /* 0x000fe400078e0a1d */
[----:B------:R-:W-:Y:S01]  /*66a0*/  IMAD.HI.U32 R28, R3, R25, RZ ;  /* 0x00000019031c7227 */ /* 0x000fe200078e00ff */
[----:B------:R-:W-:-:S04]  /*66b0*/  ISETP.GT.U32.AND P4, PT, R29, R16, PT ;  /* 0x000000101d00720c */ /* 0x000fc80003f84070 */
[----:B------:R-:W-:-:S03]  /*66c0*/  IADD3 R28, -R28, RZ, RZ ;  /* 0x000000ff1c1c7210 */ /* 0x000fc60007ffe1ff */
[--C-:B------:R-:W-:Y:S02]  /*66d0*/  @!P3 IMAD.IADD R17, R17, 0x1, -R29.reuse ;  /* 0x000000011111b824 */ /* 0x100fe400078e0a1d */
[----:B------:R-:W-:Y:S02]  /*66e0*/  @!P5 IMAD.IADD R4, R4, 0x1, -R29 ;  /* 0x000000010404d824 */ /* 0x000fe400078e0a1d */
[----:B------:R-:W-:Y:S02]  /*66f0*/  IMAD R25, R29, R28, R25 ;  /* 0x0000001c1d197224 */ /* 0x000fe400078e0219 */
[----:B------:R-:W-:Y:S01]  /*6700*/  IMAD.HI.U32 R28, R3, R27, RZ ;  /* 0x0000001b031c7227 */ /* 0x000fe200078e00ff */
[----:B------:R0:W-:Y:S03]  /*6710*/  STL [R1+0x84], R2 ;  /* 0x0000840201007387 */ /* 0x0001e60000100800 */
[----:B------:R-:W-:Y:S01]  /*6720*/  IMAD.MOV R28, RZ, RZ, -R28 ;  /* 0x000000ffff1c7224 */ /* 0x000fe200078e0a1c */
[----:B------:R1:W-:Y:S01]  /*6730*/  STL [R1+0xa0], R4 ;  /* 0x0000a00401007387 */ /* 0x0003e20000100800 */
[----:B------:R-:W-:-:S02]  /*6740*/  @!P4 IMAD.IADD R16, R16, 0x1, -R29 ;  /* 0x000000011010c824 */ /* 0x000fc400078e0a1d */
[C---:B------:R-:W-:Y:S01]  /*6750*/  IMAD R27, R29.reuse, R28, R27 ;  /* 0x0000001c1d1b7224 */ /* 0x040fe200078e021b */
[----:B0-----:R-:W3:Y:S04]  /*6760*/  LDL.LU R2, [R1+0x17c] ;  /* 0x00017c0001027983 */ /* 0x001ee80000300800 */
[----:B-1----:R-:W3:Y:S01]  /*6770*/  LDL.LU R4, [R1+0x134] ;  /* 0x0001340001047983 */ /* 0x002ee20000300800 */
[C---:B--2---:R-:W-:Y:S02]  /*6780*/  ISETP.GT.U32.AND P6, PT, R29.reuse, R13, PT ;  /* 0x0000000d1d00720c */ /* 0x044fe40003fc4070 */
[C---:B----4-:R-:W-:Y:S02]  /*6790*/  ISETP.GT.U32.AND P0, PT, R29.reuse, R12, PT ;  /* 0x0000000c1d00720c */ /* 0x050fe40003f04070 */
[----:B------:R-:W-:-:S02]  /*67a0*/  ISETP.GT.U32.AND P1, PT, R29, R11, PT ;  /* 0x0000000b1d00720c */ /* 0x000fc40003f24070 */
[----:B------:R-:W-:-:S07]  /*67b0*/  ISETP.GT.U32.AND P2, PT, R29, R10, PT ;  /* 0x0000000a1d00720c */ /* 0x000fce0003f44070 */
[--C-:B------:R-:W-:Y:S01]  /*67c0*/  @!P6 IMAD.IADD R13, R13, 0x1, -R29.reuse ;  /* 0x000000010d0de824 */ /* 0x100fe200078e0a1d */
[C---:B------:R-:W-:Y:S01]  /*67d0*/  ISETP.GT.U32.AND P6, PT, R29.reuse, R15, PT ;  /* 0x0000000f1d00720c */ /* 0x040fe20003fc4070 */
[--C-:B------:R-:W-:Y:S01]  /*67e0*/  @!P0 IMAD.IADD R12, R12, 0x1, -R29.reuse ;  /* 0x000000010c0c8824 */ /* 0x100fe200078e0a1d */
[----:B------:R-:W-:Y:S01]  /*67f0*/  ISETP.GT.U32.AND P0, PT, R29, R19, PT ;  /* 0x000000131d00720c */ /* 0x000fe20003f04070 */
[--C-:B------:R-:W-:Y:S01]  /*6800*/  @!P1 IMAD.IADD R11, R11, 0x1, -R29.reuse ;  /* 0x000000010b0b9824 */ /* 0x100fe200078e0a1d */
[C---:B------:R-:W-:Y:S01]  /*6810*/  ISETP.GT.U32.AND P1, PT, R29.reuse, R18, PT ;  /* 0x000000121d00720c */ /* 0x040fe20003f24070 */
[----:B------:R-:W-:Y:S01]  /*6820*/  @!P2 IMAD.IADD R10, R10, 0x1, -R29 ;  /* 0x000000010a0aa824 */ /* 0x000fe200078e0a1d */
[C---:B------:R-:W-:Y:S02]  /*6830*/  ISETP.GT.U32.AND P3, PT, R29.reuse, R9, PT ;  /* 0x000000091d00720c */ /* 0x040fe40003f64070 */
[----:B------:R-:W-:-:S05]  /*6840*/  ISETP.GT.U32.AND P2, PT, R29, R17, PT ;  /* 0x000000111d00720c */ /* 0x000fca0003f44070 */
[--C-:B------:R-:W-:Y:S02]  /*6850*/  @!P6 IMAD.IADD R15, R15, 0x1, -R29.reuse ;  /* 0x000000010f0fe824 */ /* 0x100fe400078e0a1d */
[--C-:B------:R-:W-:Y:S02]  /*6860*/  @!P0 IMAD.IADD R19, R19, 0x1, -R29.reuse ;  /* 0x0000000113138824 */ /* 0x100fe400078e0a1d */
[--C-:B------:R-:W-:Y:S02]  /*6870*/  @!P1 IMAD.IADD R18, R18, 0x1, -R29.reuse ;  /* 0x0000000112129824 */ /* 0x100fe400078e0a1d */
[--C-:B------:R-:W-:Y:S01]  /*6880*/  @!P3 IMAD.IADD R9, R9, 0x1, -R29.reuse ;  /* 0x000000010909b824 */ /* 0x100fe200078e0a1d */
[----:B------:R-:W-:Y:S01]  /*6890*/  ISETP.GT.U32.AND P3, PT, R29, R16, PT ;  /* 0x000000101d00720c */ /* 0x000fe20003f64070 */
[----:B------:R-:W-:-:S12]  /*68a0*/  @!P2 IMAD.IADD R17, R17, 0x1, -R29 ;  /* 0x000000011111a824 */ /* 0x000fd800078e0a1d */
[----:B------:R-:W-:Y:S01]  /*68b0*/  @!P3 IMAD.IADD R16, R16, 0x1, -R29 ;  /* 0x000000011010b824 */ /* 0x000fe200078e0a1d */
[----:B------:R-:W-:Y:S02]  /*68c0*/  IABS R28, R6 ;  /* 0x00000006001c7213 */ /* 0x000fe40000000000 */
[----:B------:R-:W2:Y:S04]  /*68d0*/  LDL.LU R6, [R1+0x158] ;  /* 0x0001580001067983 */ /* 0x000ea80000300800 */
[----:B------:R-:W4:Y:S04]  /*68e0*/  LDL.LU R8, [R1+0x15c] ;  /* 0x00015c0001087983 */ /* 0x000f280000300800 */
[----:B------:R0:W-:Y:S04]  /*68f0*/  STL [R1+0x90], R15 ;  /* 0x0000900f01007387 */ /* 0x0001e80000100800 */
[----:B0-----:R-:W4:Y:S04]  /*6900*/  LDL.LU R15, [R1+0x13c] ;  /* 0x00013c00010f7983 */ /* 0x001f280000300800 */
[----:B------:R-:W4:Y:S04]  /*6910*/  LDL.LU R23, [R1+0x144] ;  /* 0x0001440001177983 */ /* 0x000f280000300800 */
[----:B------:R0:W-:Y:S04]  /*6920*/  STL [R1+0x94], R19 ;  /* 0x0000941301007387 */ /* 0x0001e80000100800 */
[----:B------:R-:W4:Y:S04]  /*6930*/  LDL.LU R22, [R1+0xf4] ;  /* 0x0000f40001167983 */ /* 0x000f280000300800 */
[----:B------:R1:W-:Y:S04]  /*6940*/  STL [R1+0x88], R18 ;  /* 0x0000881201007387 */ /* 0x0003e80000100800 */
[----:B------:R0:W-:Y:S04]  /*6950*/  STL [R1+0x8c], R17 ;  /* 0x00008c1101007387 */ /* 0x0001e80000100800 */
[----:B------:R-:W4:Y:S04]  /*6960*/  LDL.LU R21, [R1+0x11c] ;  /* 0x00011c0001157983 */ /* 0x000f280000300800 */
[----:B------:R-:W4:Y:S04]  /*6970*/  LDL.LU R20, [R1+0x124] ;  /* 0x0001240001147983 */ /* 0x000f280000300800 */
[----:B------:R3:W-:Y:S04]  /*6980*/  STL [R1+0x7c], R16 ;  /* 0x00007c1001007387 */ /* 0x0007e80000100800 */
[----:B0-----:R-:W4:Y:S04]  /*6990*/  LDL.LU R19, [R1+0x100] ;  /* 0x0001000001137983 */ /* 0x001f280000300800 */
[----:B-1----:R-:W4:Y:S01]  /*69a0*/  LDL.LU R18, [R1+0x104] ;  /* 0x0001040001127983 */ /* 0x002f220000300800 */
[----:B------:R-:W-:-:S02]  /*69b0*/  ISETP.GT.U32.AND P5, PT, R29, R14, PT ;  /* 0x0000000e1d00720c */ /* 0x000fc40003fa4070 */
[C---:B------:R-:W-:Y:S01]  /*69c0*/  ISETP.GT.U32.AND P4, PT, R29.reuse, R7, PT ;  /* 0x000000071d00720c */ /* 0x040fe20003f84070 */
[----:B------:R-:W4:Y:S01]  /*69d0*/  LDL.LU R17, [R1+0x34] ;  /* 0x0000340001117983 */ /* 0x000f220000300800 */
[----:B------:R-:W-:-:S09]  /*69e0*/  ISETP.GT.U32.AND P6, PT, R29, R13, PT ;  /* 0x0000000d1d00720c */ /* 0x000fd20003fc4070 */
[--C-:B------:R-:W-:Y:S01]  /*69f0*/  @!P5 IMAD.IADD R14, R14, 0x1, -R29.reuse ;  /* 0x000000010e0ed824 */ /* 0x100fe200078e0a1d */
[----:B------:R-:W-:Y:S01]  /*6a00*/  ISETP.GT.U32.AND P5, PT, R29, R5, PT ;  /* 0x000000051d00720c */ /* 0x000fe20003fa4070 */
[----:B------:R-:W-:-:S03]  /*6a10*/  @!P4 IMAD.IADD R7, R7, 0x1, -R29 ;  /* 0x000000010707c824 */ /* 0x000fc600078e0a1d */
[C---:B------:R-:W-:Y:S02]  /*6a20*/  ISETP.GT.U32.AND P4, PT, R29.reuse, R14, PT ;  /* 0x0000000e1d00720c */ /* 0x040fe40003f84070 */
[C---:B------:R-:W-:Y:S02]  /*6a30*/  ISETP.GT.U32.AND P0, PT, R29.reuse, R12, PT ;  /* 0x0000000c1d00720c */ /* 0x040fe40003f04070 */
[----:B------:R-:W-:-:S05]  /*6a40*/  ISETP.GT.U32.AND P1, PT, R29, R11, PT ;  /* 0x0000000b1d00720c */ /* 0x000fca0003f24070 */
[--C-:B------:R-:W-:Y:S02]  /*6a50*/  @!P5 IMAD.IADD R5, R5, 0x1, -R29.reuse ;  /* 0x000000010505d824 */ /* 0x100fe400078e0a1d */
[--C-:B------:R-:W-:Y:S01]  /*6a60*/  @!P6 IMAD.IADD R13, R13, 0x1, -R29.reuse ;  /* 0x000000010d0de824 */ /* 0x100fe200078e0a1d */
[C---:B---3--:R-:W-:Y:S01]  /*6a70*/  ISETP.GT.U32.AND P6, PT, R29.reuse, R2, PT ;  /* 0x000000021d00720c */ /* 0x048fe20003fc4070 */
[--C-:B------:R-:W-:Y:S01]  /*6a80*/  @!P4 IMAD.IADD R14, R14, 0x1, -R29.reuse ;  /* 0x000000010e0ec824 */ /* 0x100fe200078e0a1d */
[C---:B------:R-:W-:Y:S01]  /*6a90*/  ISETP.GT.U32.AND P5, PT, R29.reuse, R5, PT ;  /* 0x000000051d00720c */ /* 0x040fe20003fa4070 */
[----:B------:R-:W-:Y:S01]  /*6aa0*/  @!P0 IMAD.IADD R12, R12, 0x1, -R29 ;  /* 0x000000010c0c8824 */ /* 0x000fe200078e0a1d */
[C---:B------:R-:W-:Y:S02]  /*6ab0*/  ISETP.GT.U32.AND P0, PT, R29.reuse, R4, PT ;  /* 0x000000041d00720c */ /* 0x040fe40003f04070 */
[----:B------:R0:W-:Y:S01]  /*6ac0*/  STL [R1+0x80], R14 ;  /* 0x0000800e01007387 */ /* 0x0001e20000100800 */
[----:B------:R-:W-:-:S03]  /*6ad0*/  ISETP.GT.U32.AND P2, PT, R29, R10, PT ;  /* 0x0000000a1d00720c */ /* 0x000fc60003f44070 */
[----:B------:R-:W3:Y:S01]  /*6ae0*/  LDL.LU R16, [R1+0x30] ;  /* 0x0000300001107983 */ /* 0x000ee20000300800 */
[--C-:B------:R-:W-:Y:S01]  /*6af0*/  @!P1 IMAD.IADD R11, R11, 0x1, -R29.reuse ;  /* 0x000000010b0b9824 */ /* 0x100fe200078e0a1d */
[----:B------:R-:W-:Y:S01]  /*6b00*/  ISETP.GT.U32.AND P3, PT, R29, R9, PT ;  /* 0x000000091d00720c */ /* 0x000fe20003f64070 */
[--C-:B------:R-:W-:Y:S02]  /*6b10*/  @!P6 IMAD.IADD R2, R2, 0x1, -R29.reuse ;  /* 0x000000010202e824 */ /* 0x100fe400078e0a1d */
[--C-:B------:R-:W-:Y:S01]  /*6b20*/  @!P5 IMAD.IADD R5, R5, 0x1, -R29.reuse ;  /* 0x000000010505d824 */ /* 0x100fe200078e0a1d */
[----:B------:R-:W-:Y:S01]  /*6b30*/  ISETP.GT.U32.AND P4, PT, R29, R7, PT ;  /* 0x000000071d00720c */ /* 0x000fe20003f84070 */
[----:B------:R-:W-:-:S03]  /*6b40*/  @!P0 IMAD.IADD R4, R4, 0x1, -R29 ;  /* 0x0000000104048824 */ /* 0x000fc600078e0a1d */
[--C-:B------:R-:W-:Y:S01]  /*6b50*/  @!P2 IMAD.IADD R10, R10, 0x1, -R29.reuse ;  /* 0x000000010a0aa824 */ /* 0x100fe200078e0a1d */
[----:B------:R1:W-:Y:S04]  /*6b60*/  STL [R1+0x1ac], R13 ;  /* 0x0001ac0d01007387 */ /* 0x0003e80000100800 */
[--C-:B------:R-:W-:Y:S01]  /*6b70*/  @!P3 IMAD.IADD R9, R9, 0x1, -R29.reuse ;  /* 0x000000010909b824 */ /* 0x100fe200078e0a1d */
[----:B------:R0:W-:Y:S03]  /*6b80*/  STL [R1+0x1a0], R12 ;  /* 0x0001a00c01007387 */ /* 0x0001e60000100800 */
[----:B------:R-:W-:Y:S01]  /*6b90*/  @!P4 IMAD.IADD R7, R7, 0x1, -R29 ;  /* 0x000000010707c824 */ /* 0x000fe200078e0a1d */
[----:B------:R0:W-:Y:S04]  /*6ba0*/  STL [R1+0x1a4], R11 ;  /* 0x0001a40b01007387 */ /* 0x0001e80000100800 */
[----:B------:R1:W-:Y:S04]  /*6bb0*/  STL [R1+0x16c], R10 ;  /* 0x00016c0a01007387 */ /* 0x0003e80000100800 */
[----:B------:R1:W-:Y:S04]  /*6bc0*/  STL [R1+0x190], R9 ;  /* 0x0001900901007387 */ /* 0x0003e80000100800 */
[----:B0-----:R-:W3:Y:S04]  /*6bd0*/  LDL.LU R14, [R1+0xe4] ;  /* 0x0000e400010e7983 */ /* 0x001ee80000300800 */
[----:B------:R-:W-:Y:S04]  /*6be0*/  STL [R1+0x194], R7 ;  /* 0x0001940701007387 */ /* 0x000fe80000100800 */
[----:B-1----:R-:W3:Y:S04]  /*6bf0*/  LDL.LU R13, [R1+0x2c] ;  /* 0x00002c00010d7983 */ /* 0x002ee80000300800 */
[----:B------:R-:W3:Y:S04]  /*6c00*/  LDL.LU R12, [R1+0x28] ;  /* 0x00002800010c7983 */ /* 0x000ee80000300800 */
[----:B------:R-:W-:Y:S04]  /*6c10*/  STL [R1+0x178], R5 ;  /* 0x0001780501007387 */ /* 0x000fe80000100800 */
[----:B------:R-:W3:Y:S04]  /*6c20*/  LDL.LU R11, [R1+0x24] ;  /* 0x00002400010b7983 */ /* 0x000ee80000300800 */
[----:B------:R-:W3:Y:S04]  /*6c30*/  LDL.LU R10, [R1+0x20] ;  /* 0x00002000010a7983 */ /* 0x000ee80000300800 */
[----:B------:R-:W3:Y:S01]  /*6c40*/  LDL.LU R9, [R1+0x1c] ;  /* 0x00001c0001097983 */ /* 0x000ee20000300800 */
[----:B--2---:R-:W-:-:S02]  /*6c50*/  ISETP.GT.U32.AND P1, PT, R29, R6, PT ;  /* 0x000000061d00720c */ /* 0x004fc40003f24070 */
[----:B----4-:R-:W-:-:S11]  /*6c60*/  ISETP.GT.U32.AND P2, PT, R29, R8, PT ;  /* 0x000000081d00720c */ /* 0x010fd60003f44070 */
[----:B------:R-:W-:Y:S01]  /*6c70*/  @!P1 IMAD.IADD R6, R6, 0x1, -R29 ;  /* 0x0000000106069824 */ /* 0x000fe200078e0a1d */
[C---:B------:R-:W-:Y:S02]  /*6c80*/  ISETP.GT.U32.AND P5, PT, R29.reuse, R22, PT ;  /* 0x000000161d00720c */ /* 0x040fe40003fa4070 */
[C---:B------:R-:W-:Y:S02]  /*6c90*/  ISETP.GT.U32.AND P6, PT, R29.reuse, R21, PT ;  /* 0x000000151d00720c */ /* 0x040fe40003fc4070 */
[----:B------:R-:W-:-:S09]  /*6ca0*/  ISETP.GT.U32.AND P0, PT, R29, R20, PT ;  /* 0x000000141d00720c */ /* 0x000fd20003f04070 */
[--C-:B------:R-:W-:Y:S01]  /*6cb0*/  @!P5 IMAD.IADD R22, R22, 0x1, -R29.reuse ;  /* 0x000000011616d824 */ /* 0x100fe200078e0a1d */
[C---:B------:R-:W-:Y:S02]  /*6cc0*/  ISETP.GT.U32.AND P5, PT, R29.reuse, R2, PT ;  /* 0x000000021d00720c */ /* 0x040fe40003fa4070 */
[----:B------:R-:W-:Y:S01]  /*6cd0*/  ISETP.GT.U32.AND P1, PT, R29, R19, PT ;  /* 0x000000131d00720c */ /* 0x000fe20003f24070 */
[--C-:B------:R-:W-:Y:S01]  /*6ce0*/  @!P6 IMAD.IADD R21, R21, 0x1, -R29.reuse ;  /* 0x000000011515e824 */ /* 0x100fe200078e0a1d */
[C---:B------:R-:W-:Y:S01]  /*6cf0*/  ISETP.GT.U32.AND P6, PT, R29.reuse, R4, PT ;  /* 0x000000041d00720c */ /* 0x040fe20003fc4070 */
[--C-:B------:R-:W-:Y:S02]  /*6d00*/  @!P2 IMAD.IADD R8, R8, 0x1, -R29.reuse ;  /* 0x000000010808a824 */ /* 0x100fe400078e0a1d */
[----:B------:R-:W-:Y:S01]  /*6d10*/  @!P0 IMAD.IADD R20, R20, 0x1, -R29 ;  /* 0x0000000114148824 */ /* 0x000fe200078e0a1d */
[----:B------:R-:W-:-:S05]  /*6d20*/  ISETP.GT.U32.AND P0, PT, R29, R6, PT ;  /* 0x000000061d00720c */ /* 0x000fca0003f04070 */
[--C-:B------:R-:W-:Y:S01]  /*6d30*/  @!P5 IMAD.IADD R2, R2, 0x1, -R29.reuse ;  /* 0x000000010202d824 */ /* 0x100fe200078e0a1d */
[----:B------:R-:W-:Y:S01]  /*6d40*/  ISETP.GT.U32.AND P3, PT, R29, R15, PT ;  /* 0x0000000f1d00720c */ /* 0x000fe20003f64070 */
[--C-:B------:R-:W-:Y:S01]  /*6d50*/  @!P1 IMAD.IADD R19, R19, 0x1, -R29.reuse ;  /* 0x0000000113139824 */ /* 0x100fe200078e0a1d */
[C---:B------:R-:W-:Y:S01]  /*6d60*/  ISETP.GT.U32.AND P1, PT, R29.reuse, R8, PT ;  /* 0x000000081d00720c */ /* 0x040fe20003f24070 */
[--C-:B------:R-:W-:Y:S01]  /*6d70*/  @!P6 IMAD.IADD R4, R4, 0x1, -R29.reuse ;  /* 0x000000010404e824 */ /* 0x100fe200078e0a1d */
[----:B------:R-:W-:Y:S01]  /*6d80*/  ISETP.GT.U32.AND P2, PT, R29, R18, PT ;  /* 0x000000121d00720c */ /* 0x000fe20003f44070 */
[----:B------:R0:W-:Y:S02]  /*6d90*/  STL [R1+0x17c], R2 ;  /* 0x00017c0201007387 */ /* 0x0001e40000100800 */
[--C-:B------:R-:W-:Y:S02]  /*6da0*/  @!P0 IMAD.IADD R6, R6, 0x1, -R29.reuse ;  /* 0x0000000106068824 */ /* 0x100fe400078e0a1d */
[----:B0-----:R-:W2:Y:S04]  /*6db0*/  LDL.LU R2, [R1+0x18] ;  /* 0x0000180001027983 */ /* 0x001ea80000300800 */
[----:B------:R0:W-:Y:S02]  /*6dc0*/  STL [R1+0x134], R4 ;  /* 0x0001340401007387 */ /* 0x0001e40000100800 */
[----:B------:R-:W-:-:S02]  /*6dd0*/  @!P1 IMAD.IADD R8, R8, 0x1, -R29 ;  /* 0x0000000108089824 */ /* 0x000fc400078e0a1d */
[--C-:B------:R-:W-:Y:S01]  /*6de0*/  @!P3 IMAD.IADD R15, R15, 0x1, -R29.reuse ;  /* 0x000000010f0fb824 */ /* 0x100fe200078e0a1d */
[----:B0-----:R-:W4:Y:S04]  /*6df0*/  LDL.LU R4, [R1+0x14] ;  /* 0x0000140001047983 */ /* 0x001f280000300800 */
[----:B------:R-:W4:Y:S04]  /*6e00*/  LDL.LU R5, [R1+0x10] ;  /* 0x0000100001057983 */ /* 0x000f280000300800 */
[----:B------:R0:W-:Y:S01]  /*6e10*/  STL [R1+0x158], R6 ;  /* 0x0001580601007387 */ /* 0x0001e20000100800 */
[----:B------:R-:W-:Y:S01]  /*6e20*/  @!P2 IMAD.IADD R18, R18, 0x1, -R29 ;  /* 0x000000011212a824 */ /* 0x000fe200078e0a1d */
[----:B------:R-:W-:-:S02]  /*6e30*/  ISETP.GT.U32.AND P2, PT, R29, R15, PT ;  /* 0x0000000f1d00720c */ /* 0x000fc40003f44070 */
[----:B0-----:R-:W4:Y:S04]  /*6e40*/  LDL.LU R6, [R1+0xc] ;  /* 0x00000c0001067983 */ /* 0x001f280000300800 */
[----:B------:R-:W4:Y:S04]  /*6e50*/  LDL.LU R7, [R1+0x8] ;  /* 0x0000080001077983 */ /* 0x000f280000300800 */
[----:B------:R0:W-:Y:S04]  /*6e60*/  STL [R1+0x15c], R8 ;  /* 0x00015c0801007387 */ /* 0x0001e80000100800 */
[----:B0-----:R-:W4:Y:S01]  /*6e70*/  LDL.LU R8, [R1+0x4] ;  /* 0x0000040001087983 */ /* 0x001f220000300800 */
[----:B------:R-:W-:-:S05]  /*6e80*/  @!P2 IMAD.IADD R15, R15, 0x1, -R29 ;  /* 0x000000010f0fa824 */ /* 0x000fca00078e0a1d */
[----:B------:R0:W-:Y:S04]  /*6e90*/  STL [R1+0x13c], R15 ;  /* 0x00013c0f01007387 */ /* 0x0001e80000100800 */
[----:B0-----:R-:W4:Y:S01]  /*6ea0*/  LDL R15, [R1] ;  /* 0x00000000010f7983 */ /* 0x001f220000100800 */
[C---:B------:R-:W-:Y:S02]  /*6eb0*/  ISETP.GT.U32.AND P4, PT, R29.reuse, R23, PT ;  /* 0x000000171d00720c */ /* 0x040fe40003f84070 */
[----:B------:R-:W-:-:S11]  /*6ec0*/  ISETP.GT.U32.AND P3, PT, R29, R17, PT ;  /* 0x000000111d00720c */ /* 0x000fd60003f64070 */
[--C-:B------:R-:W-:Y:S01]  /*6ed0*/  @!P4 IMAD.IADD R23, R23, 0x1, -R29.reuse ;  /* 0x000000011717c824 */ /* 0x100fe200078e0a1d */
[----:B---3--:R-:W-:Y:S01]  /*6ee0*/  ISETP.GT.U32.AND P4, PT, R29, R16, PT ;  /* 0x000000101d00720c */ /* 0x008fe20003f84070 */
[----:B------:R-:W-:-:S03]  /*6ef0*/  @!P3 IMAD.IADD R17, R17, 0x1, -R29 ;  /* 0x000000011111b824 */ /* 0x000fc600078e0a1d */
[C---:B------:R-:W-:Y:S02]  /*6f00*/  ISETP.GT.U32.AND P3, PT, R29.reuse, R23, PT ;  /* 0x000000171d00720c */ /* 0x040fe40003f64070 */
[C---:B------:R-:W-:Y:S02]  /*6f10*/  ISETP.GT.U32.AND P5, PT, R29.reuse, R21, PT ;  /* 0x000000151d00720c */ /* 0x040fe40003fa4070 */
[----:B------:R-:W-:-:S05]  /*6f20*/  ISETP.GT.U32.AND P0, PT, R29, R20, PT ;  /* 0x000000141d00720c */ /* 0x000fca0003f04070 */
[--C-:B------:R-:W-:Y:S01]  /*6f30*/  @!P4 IMAD.IADD R16, R16, 0x1, -R29.reuse ;  /* 0x000000011010c824 */ /* 0x100fe200078e0a1d */
[C---:B------:R-:W-:Y:S02]  /*6f40*/  ISETP.GT.U32.AND P4, PT, R29.reuse, R22, PT ;  /* 0x000000161d00720c */ /* 0x040fe40003f84070 */
[----:B------:R-:W-:Y:S01]  /*6f50*/  ISETP.GT.U32.AND P1, PT, R29, R19, PT ;  /* 0x000000131d00720c */ /* 0x000fe20003f24070 */
[--C-:B------:R-:W-:Y:S01]  /*6f60*/  @!P3 IMAD.IADD R23, R23, 0x1, -R29.reuse ;  /* 0x000000011717b824 */ /* 0x100fe200078e0a1d */
[C---:B------:R-:W-:Y:S02]  /*6f70*/  ISETP.GT.U32.AND P2, PT, R29.reuse, R18, PT ;  /* 0x000000121d00720c */ /* 0x040fe40003f44070 */
[----:B------:R-:W-:Y:S01]  /*6f80*/  ISETP.GT.U32.AND P3, PT, R29, R16, PT ;  /* 0x000000101d00720c */ /* 0x000fe20003f64070 */
[--C-:B------:R-:W-:Y:S01]  /*6f90*/  @!P5 IMAD.IADD R21, R21, 0x1, -R29.reuse ;  /* 0x000000011515d824 */ /* 0x100fe200078e0a1d */
[----:B------:R-:W-:Y:S01]  /*6fa0*/  ISETP.GT.U32.AND P5, PT, R29, R13, PT ;  /* 0x0000000d1d00720c */ /* 0x000fe20003fa4070 */
[----:B------:R-:W-:-:S04]  /*6fb0*/  @!P0 IMAD.IADD R20, R20, 0x1, -R29 ;  /* 0x0000000114148824 */ /* 0x000fc800078e0a1d */
[--C-:B------:R-:W-:Y:S01]  /*6fc0*/  @!P4 IMAD.IADD R22, R22, 0x1, -R29.reuse ;  /* 0x000000011616c824 */ /* 0x100fe200078e0a1d */
[C---:B------:R-:W-:Y:S02]  /*6fd0*/  ISETP.GT.U32.AND P4, PT, R29.reuse, R14, PT ;  /* 0x0000000e1d00720c */ /* 0x040fe40003f84070 */
[----:B------:R-:W-:Y:S01]  /*6fe0*/  ISETP.GT.U32.AND P0, PT, R29, R12, PT ;  /* 0x0000000c1d00720c */ /* 0x000fe20003f04070 */
[--C-:B------:R-:W-:Y:S01]  /*6ff0*/  @!P1 IMAD.IADD R19, R19, 0x1, -R29.reuse ;  /* 0x0000000113139824 */ /* 0x100fe200078e0a1d */
[C---:B------:R-:W-:Y:S02]  /*7000*/  ISETP.GT.U32.AND P6, PT, R29.reuse, R17, PT ;  /* 0x000000111d00720c */ /* 0x040fe40003fc4070 */
[C---:B------:R-:W-:Y:S02]  /*7010*/  ISETP.GT.U32.AND P1, PT, R29.reuse, R11, PT ;  /* 0x0000000b1d00720c */ /* 0x040fe40003f24070 */
[----:B------:R-:W-:Y:S01]  /*7020*/  @!P2 IADD3 R18, R18, -R29, RZ ;  /* 0x8000001d1212a210 */ /* 0x000fe20007ffe0ff */
[--C-:B------:R-:W-:Y:S01]  /*7030*/  @!P3 IMAD.IADD R16, R16, 0x1, -R29.reuse ;  /* 0x000000011010b824 */ /* 0x100fe200078e0a1d */
[----:B------:R-:W-:Y:S01]  /*7040*/  ISETP.GT.U32.AND P2, PT, R29, R10, PT ;  /* 0x0000000a1d00720c */ /* 0x000fe20003f44070 */
[----:B------:R-:W-:-:S02]  /*7050*/  @!P5 IMAD.IADD R13, R13, 0x1, -R29 ;  /* 0x000000010d0dd824 */ /* 0x000fc400078e0a1d */
[--C-:B------:R-:W-:Y:S02]  /*7060*/  @!P4 IMAD.IADD R14, R14, 0x1, -R29.reuse ;  /* 0x000000010e0ec824 */ /* 0x100fe400078e0a1d */
[--C-:B------:R-:W-:Y:S02]  /*7070*/  @!P0 IMAD.IADD R12, R12, 0x1, -R29.reuse ;  /* 0x000000010c0c8824 */ /* 0x100fe400078e0a1d */
[--C-:B------:R-:W-:Y:S01]  /*7080*/  @!P6 IMAD.IADD R17, R17, 0x1, -R29.reuse ;  /* 0x000000011111e824 */ /* 0x100fe200078e0a1d */
[----:B------:R-:W-:Y:S01]  /*7090*/  ISETP.GT.U32.AND P6, PT, R29, R9, PT ;  /* 0x000000091d00720c */ /* 0x000fe20003fc4070 */
[----:B------:R-:W-:-:S04]  /*70a0*/  @!P1 IMAD.IADD R11, R11, 0x1, -R29 ;  /* 0x000000010b0b9824 */ /* 0x000fc800078e0a1d */
[----:B------:R-:W-:Y:S01]  /*70b0*/  @!P2 IMAD.IADD R10, R10, 0x1, -R29 ;  /* 0x000000010a0aa824 */ /* 0x000fe200078e0a1d */
[----:B------:R0:W-:Y:S01]  /*70c0*/  STL [R1+0x144], R23 ;  /* 0x0001441701007387 */ /* 0x0001e20000100800 */
[----:B------:R-:W-:-:S03]  /*70d0*/  IMAD.HI.U32 R3, R3, R28, RZ ;  /* 0x0000001c03037227 */ /* 0x000fc600078e00ff */
[----:B0-----:R-:W3:Y:S03]  /*70e0*/  LDL.LU R23, [R1+0xc8c] ;  /* 0x000c8c0001177983 */ /* 0x001ee60000300800 */
[----:B------:R-:W-:Y:S01]  /*70f0*/  @!P6 IMAD.IADD R9, R9, 0x1, -R29 ;  /* 0x000000010909e824 */ /* 0x000fe200078e0a1d */
[----:B------:R0:W-:Y:S01]  /*7100*/  STL [R1+0xf4], R22 ;  /* 0x0000f41601007387 */ /* 0x0001e20000100800 */
[----:B------:R-:W-:-:S03]  /*7110*/  IMAD.MOV R3, RZ, RZ, -R3 ;  /* 0x000000ffff037224 */ /* 0x000fc600078e0a03 */
[----:B0-----:R-:W3:Y:S04]  /*7120*/  LDL.LU R22, [R1+0xc88] ;  /* 0x000c880001167983 */ /* 0x001ee80000300800 */
[----:B------:R0:W-:Y:S04]  /*7130*/  STL [R1+0x11c], R21 ;  /* 0x00011c1501007387 */ /* 0x0001e80000100800 */
[----:B0-----:R-:W3:Y:S04]  /*7140*/  LDL.LU R21, [R1+0xc84] ;  /* 0x000c840001157983 */ /* 0x001ee80000300800 */
[----:B------:R0:W-:Y:S01]  /*7150*/  STL [R1+0x124], R20 ;  /* 0x0001241401007387 */ /* 0x0001e20000100800 */
[----:B------:R-:W-:-:S03]  /*7160*/  IMAD R28, R29, R3, R28 ;  /* 0x000000031d1c7224 */ /* 0x000fc600078e021c */
[----:B0-----:R-:W3:Y:S04]  /*7170*/  LDL.LU R20, [R1+0xc80] ;  /* 0x000c800001147983 */ /* 0x001ee80000300800 */
[----:B------:R0:W-:Y:S04]  /*7180*/  STL [R1+0x100], R19 ;  /* 0x0001001301007387 */ /* 0x0001e80000100800 */
[----:B0-----:R-:W3:Y:S04]  /*7190*/  LDL.LU R19, [R1+0xc7c] ;  /* 0x000c7c0001137983 */ /* 0x001ee80000300800 */
[----:B------:R0:W-:Y:S04]  /*71a0*/  STL [R1+0x104], R18 ;  /* 0x0001041201007387 */ /* 0x0001e80000100800 */
[----:B0-----:R-:W3:Y:S04]  /*71b0*/  LDL.LU R18, [R1+0xc78] ;  /* 0x000c780001127983 */ /* 0x001ee80000300800 */
[----:B------:R0:W-:Y:S04]  /*71c0*/  STL [R1+0x34], R17 ;  /* 0x0000341101007387 */ /* 0x0001e80000100800 */
[----:B0-----:R-:W3:Y:S04]  /*71d0*/  LDL.LU R17, [R1+0xc74] ;  /* 0x000c740001117983 */ /* 0x001ee80000300800 */
[----:B------:R0:W-:Y:S04]  /*71e0*/  STL [R1+0x30], R16 ;  /* 0x0000301001007387 */ /* 0x0001e80000100800 */
[----:B0-----:R-:W3:Y:S01]  /*71f0*/  LDL.LU R16, [R1+0xc70] ;  /* 0x000c700001107983 */ /* 0x001ee20000300800 */
[----:B--2---:R-:W-:-:S02]  /*7200*/  ISETP.GT.U32.AND P3, PT, R29, R2, PT ;  /* 0x000000021d00720c */ /* 0x004fc40003f64070 */
[C---:B----4-:R-:W-:Y:S02]  /*7210*/  ISETP.GT.U32.AND P4, PT, R29.reuse, R4, PT ;  /* 0x000000041d00720c */ /* 0x050fe40003f84070 */
[----:B------:R-:W-:-:S09]  /*7220*/  ISETP.GT.U32.AND P5, PT, R29, R5, PT ;  /* 0x000000051d00720c */ /* 0x000fd20003fa4070 */
[--C-:B------:R-:W-:Y:S01]  /*7230*/  @!P3 IMAD.IADD R2, R2, 0x1, -R29.reuse ;  /* 0x000000010202b824 */ /* 0x100fe200078e0a1d */
[C---:B------:R-:W-:Y:S02]  /*7240*/  ISETP.GT.U32.AND P3, PT, R29.reuse, R14, PT ;  /* 0x0000000e1d00720c */ /* 0x040fe40003f64070 */
[C---:B------:R-:W-:Y:S02]  /*7250*/  ISETP.GT.U32.AND P0, PT, R29.reuse, R6, PT ;  /* 0x000000061d00720c */ /* 0x040fe40003f04070 */
[C---:B------:R-:W-:Y:S01]  /*7260*/  ISETP.GT.U32.AND P1, PT, R29.reuse, R7, PT ;  /* 0x000000071d00720c */ /* 0x040fe20003f24070 */
[--C-:B------:R-:W-:Y:S01]  /*7270*/  @!P4 IMAD.IADD R4, R4, 0x1, -R29.reuse ;  /* 0x000000010404c824 */ /* 0x100fe200078e0a1d */
[----:B------:R-:W-:Y:S01]  /*7280*/  ISETP.GT.U32.AND P4, PT, R29, R13, PT ;  /* 0x0000000d1d00720c */ /* 0x000fe20003f84070 */
[----:B------:R-:W-:Y:S01]  /*7290*/  @!P5 IMAD.IADD R5, R5, 0x1, -R29 ;  /* 0x000000010505d824 */ /* 0x000fe200078e0a1d */
[C---:B------:R-:W-:Y:S02]  /*72a0*/  ISETP.GT.U32.AND P5, PT, R29.reuse, R12, PT ;  /* 0x0000000c1d00720c */ /* 0x040fe40003fa4070 */
[----:B------:R-:W-:-:S05]  /*72b0*/  ISETP.GT.U32.AND P2, PT, R29, R8, PT ;  /* 0x000000081d00720c */ /* 0x000fca0003f44070 */
[--C-:B------:R-:W-:Y:S01]  /*72c0*/  @!P0 IMAD.IADD R6, R6, 0x1, -R29.reuse ;  /* 0x0000000106068824 */ /* 0x100fe200078e0a1d */
[----:B------:R-:W-:Y:S01]  /*72d0*/  ISETP.GT.U32.AND P0, PT, R29, R11, PT ;  /* 0x0000000b1d00720c */ /* 0x000fe20003f04070 */
        /* <DEDUP_REMOVED lines=9> */
[----:B------:R-:W-:-:S03]  /*7370*/  ISETP.GT.U32.AND P6, PT, R29, R15, PT ;  /* 0x0000000f1d00720c */ /* 0x000fc60003fc4070 */
[--C-:B------:R-:W-:Y:S01]  /*7380*/  @!P0 IMAD.IADD R11, R11, 0x1, -R29.reuse ;  /* 0x000000010b0b8824 */ /* 0x100fe200078e0a1d */
[----:B------:R-:W2:Y:S01]  /*7390*/  LDL.LU R15, [R1+0xc6c] ;  /* 0x000c6c00010f7983 */ /* 0x000ea20000300800 */
[C---:B------:R-:W-:Y:S02]  /*73a0*/  ISETP.GT.U32.AND P5, PT, R29.reuse, R5, PT ;  /* 0x000000051d00720c */ /* 0x040fe40003fa4070 */
[----:B------:R-:W-:Y:S01]  /*73b0*/  ISETP.GT.U32.AND P0, PT, R29, R6, PT ;  /* 0x000000061d00720c */ /* 0x000fe20003f04070 */
[----:B------:R-:W4:Y:S01]  /*73c0*/  LDL.LU R3, [R1] ;  /* 0x0000000001037983 */ /* 0x000f220000300800 */
[----:B------:R-:W-:-:S03]  /*73d0*/  @!P1 IMAD.IADD R10, R10, 0x1, -R29 ;  /* 0x000000010a0a9824 */ /* 0x000fc600078e0a1d */
[----:B------:R0:W-:Y:S01]  /*73e0*/  STL [R1+0xe4], R14 ;  /* 0x0000e40e01007387 */ /* 0x0001e20000100800 */
[--C-:B------:R-:W-:Y:S02]  /*73f0*/  @!P2 IMAD.IADD R9, R9, 0x1, -R29.reuse ;  /* 0x000000010909a824 */ /* 0x100fe400078e0a1d */
[--C-:B------:R-:W-:Y:S01]  /*7400*/  @!P3 IMAD.IADD R2, R2, 0x1, -R29.reuse ;  /* 0x000000010202b824 */ /* 0x100fe200078e0a1d */
[----:B0-----:R-:W2:Y:S04]  /*7410*/  LDL.LU R14, [R1+0xc68] ;  /* 0x000c6800010e7983 */ /* 0x001ea80000300800 */
[----:B------:R0:W-:Y:S01]  /*7420*/  STL [R1+0x2c], R13 ;  /* 0x00002c0d01007387 */ /* 0x0001e20000100800 */
[----:B------:R-:W-:Y:S01]  /*7430*/  @!P4 IMAD.IADD R4, R4, 0x1, -R29 ;  /* 0x000000010404c824 */ /* 0x000fe200078e0a1d */
[----:B------:R-:W-:-:S02]  /*7440*/  ISETP.GT.U32.AND P1, PT, R29, R7, PT ;  /* 0x000000071d00720c */ /* 0x000fc40003f24070 */
[----:B0-----:R-:W2:Y:S04]  /*7450*/  LDL.LU R13, [R1+0xc64] ;  /* 0x000c6400010d7983 */ /* 0x001ea80000300800 */
[----:B------:R0:W-:Y:S01]  /*7460*/  STL [R1+0x28], R12 ;  /* 0x0000280c01007387 */ /* 0x0001e20000100800 */
[----:B------:R-:W-:-:S03]  /*7470*/  @!P5 IMAD.IADD R5, R5, 0x1, -R29 ;  /* 0x000000010505d824 */ /* 0x000fc600078e0a1d */
[----:B0-----:R-:W2:Y:S04]  /*7480*/  LDL.LU R12, [R1+0xc60] ;  /* 0x000c6000010c7983 */ /* 0x001ea80000300800 */
[----:B------:R0:W-:Y:S01]  /*7490*/  STL [R1+0x24], R11 ;  /* 0x0000240b01007387 */ /* 0x0001e20000100800 */
[--C-:B------:R-:W-:Y:S01]  /*74a0*/  @!P0 IMAD.IADD R6, R6, 0x1, -R29.reuse ;  /* 0x0000000106068824 */ /* 0x100fe200078e0a1d */
[----:B------:R-:W-:Y:S02]  /*74b0*/  ISETP.GT.U32.AND P2, PT, R29, R8, PT ;  /* 0x000000081d00720c */ /* 0x000fe40003f44070 */
[----:B0-----:R-:W2:Y:S04]  /*74c0*/  LDL.LU R11, [R1+0xc5c] ;  /* 0x000c5c00010b7983 */ /* 0x001ea80000300800 */
[----:B------:R0:W-:Y:S04]  /*74d0*/  STL [R1+0x20], R10 ;  /* 0x0000200a01007387 */ /* 0x0001e80000100800 */
[----:B0-----:R-:W2:Y:S04]  /*74e0*/  LDL.LU R10, [R1+0xc58] ;  /* 0x000c5800010a7983 */ /* 0x001ea80000300800 */
[----:B------:R0:W-:Y:S04]  /*74f0*/  STL [R1+0x1c], R9 ;  /* 0x00001c0901007387 */ /* 0x0001e80000100800 */
[----:B0-----:R-:W2:Y:S04]  /*7500*/  LDL.LU R9, [R1+0xc54] ;  /* 0x000c540001097983 */ /* 0x001ea80000300800 */
[----:B------:R0:W-:Y:S04]  /*7510*/  STL [R1+0x18], R2 ;  /* 0x0000180201007387 */ /* 0x0001e80000100800 */
[----:B0-----:R-:W2:Y:S04]  /*7520*/  LDL.LU R2, [R1+0xc50] ;  /* 0x000c500001027983 */ /* 0x001ea80000300800 */
[----:B------:R0:W-:Y:S01]  /*7530*/  STL [R1+0x14], R4 ;  /* 0x0000140401007387 */ /* 0x0001e20000100800 */
[----:B------:R-:W-:-:S03]  /*7540*/  @!P1 IMAD.IADD R7, R7, 0x1, -R29 ;  /* 0x0000000107079824 */ /* 0x000fc600078e0a1d */
[----:B0-----:R-:W3:Y:S04]  /*7550*/  LDL.LU R4, [R1+0xc4c] ;  /* 0x000c4c0001047983 */ /* 0x001ee80000300800 */
[----:B------:R0:W-:Y:S04]  /*7560*/  STL [R1+0x10], R5 ;  /* 0x0000100501007387 */ /* 0x0001e80000100800 */
[----:B0-----:R-:W3:Y:S04]  /*7570*/  LDL.LU R5, [R1+0xc48] ;  /* 0x000c480001057983 */ /* 0x001ee80000300800 */
[----:B------:R0:W-:Y:S01]  /*7580*/  STL [R1+0xc], R6 ;  /* 0x00000c0601007387 */ /* 0x0001e20000100800 */
[----:B------:R-:W-:-:S03]  /*7590*/  @!P2 IMAD.IADD R8, R8, 0x1, -R29 ;  /* 0x000000010808a824 */ /* 0x000fc600078e0a1d */
[----:B0-----:R-:W3:Y:S04]  /*75a0*/  LDL.LU R6, [R1+0xc44] ;  /* 0x000c440001067983 */ /* 0x001ee80000300800 */
[----:B------:R0:W-:Y:S04]  /*75b0*/  STL [R1+0x8], R7 ;  /* 0x0000080701007387 */ /* 0x0001e80000100800 */
[----:B0-----:R-:W3:Y:S04]  /*75c0*/  LDL.LU R7, [R1+0xc40] ;  /* 0x000c400001077983 */ /* 0x001ee80000300800 */
[----:B------:R0:W-:Y:S04]  /*75d0*/  STL [R1+0x4], R8 ;  /* 0x0000040801007387 */ /* 0x0001e80000100800 */
[----:B0-----:R-:W3:Y:S01]  /*75e0*/  LDL.LU R8, [R1+0xc3c] ;  /* 0x000c3c0001087983 */ /* 0x001ee20000300800 */
[----:B----4-:R-:W-:-:S05]  /*75f0*/  @!P6 IMAD.IADD R3, R3, 0x1, -R29 ;  /* 0x000000010303e824 */ /* 0x010fca00078e0a1d */
[----:B------:R-:W-:-:S13]  /*7600*/  ISETP.GT.U32.AND P6, PT, R29, R3, PT ;  /* 0x000000031d00720c */ /* 0x000fda0003fc4070 */
[----:B------:R-:W-:Y:S01]  /*7610*/  @!P6 IMAD.IADD R3, R3, 0x1, -R29 ;  /* 0x000000010303e824 */ /* 0x000fe200078e0a1d */
[C---:B--2---:R-:W-:Y:S02]  /*7620*/  ISETP.GT.U32.AND P3, PT, R29.reuse, R2, PT ;  /* 0x000000021d00720c */ /* 0x044fe40003f64070 */
[----:B---3--:R-:W-:-:S11]  /*7630*/  ISETP.GT.U32.AND P4, PT, R29, R4, PT ;  /* 0x000000041d00720c */ /* 0x008fd60003f84070 */
[--C-:B------:R-:W-:Y:S01]  /*7640*/  @!P3 IMAD.IADD R2, R2, 0x1, -R29.reuse ;  /* 0x000000010202b824 */ /* 0x100fe200078e0a1d */
[C---:B------:R-:W-:Y:S01]  /*7650*/  ISETP.GT.U32.AND P5, PT, R29.reuse, R5, PT ;  /* 0x000000051d00720c */ /* 0x040fe20003fa4070 */
[----:B------:R-:W-:Y:S01]  /*7660*/  @!P4 IMAD.IADD R4, R4, 0x1, -R29 ;  /* 0x000000010404c824 */ /* 0x000fe200078e0a1d */
[----:B------:R-:W-:-:S11]  /*7670*/  ISETP.GT.U32.AND P0, PT, R29, R6, PT ;  /* 0x000000061d00720c */ /* 0x000fd60003f04070 */
[--C-:B------:R-:W-:Y:S01]  /*7680*/  @!P5 IMAD.IADD R5, R5, 0x1, -R29.reuse ;  /* 0x000000010505d824 */ /* 0x100fe200078e0a1d */
[C---:B------:R-:W-:Y:S02]  /*7690*/  ISETP.GT.U32.AND P3, PT, R29.reuse, R10, PT ;  /* 0x0000000a1d00720c */ /* 0x040fe40003f64070 */
[C---:B------:R-:W-:Y:S02]  /*76a0*/  ISETP.GT.U32.AND P4, PT, R29.reuse, R11, PT ;  /* 0x0000000b1d00720c */ /* 0x040fe40003f84070 */
[C---:B------:R-:W-:Y:S02]  /*76b0*/  ISETP.GT.U32.AND P5, PT, R29.reuse, R12, PT ;  /* 0x0000000c1d00720c */ /* 0x040fe40003fa4070 */
[C---:B------:R-:W-:Y:S01]  /*76c0*/  ISETP.GT.U32.AND P1, PT, R29.reuse, R7, PT ;  /* 0x000000071d00720c */ /* 0x040fe20003f24070 */
[----:B------:R-:W-:Y:S01]  /*76d0*/  @!P0 IMAD.IADD R6, R6, 0x1, -R29 ;  /* 0x0000000106068824 */ /* 0x000fe200078e0a1d */
[C---:B------:R-:W-:Y:S02]  /*76e0*/  ISETP.GT.U32.AND P0, PT, R29.reuse, R13, PT ;  /* 0x0000000d1d00720c */ /* 0x040fe40003f04070 */
        /* <DEDUP_REMOVED lines=25> */
[----:B------:R-:W-:Y:S01]  /*7880*/  ISETP.GT.U32.AND P0, PT, R29, R13, PT ;  /* 0x0000000d1d00720c */ /* 0x000fe20003f04070 */
[--C-:B------:R-:W-:Y:S01]  /*7890*/  @!P2 IMAD.IADD R15, R15, 0x1, -R29.reuse ;  /* 0x000000010f0fa824 */ /* 0x100fe200078e0a1d */
[C---:B------:R-:W-:Y:S01]  /*78a0*/  ISETP.GT.U32.AND P2, PT, R29.reuse, R9, PT ;  /* 0x000000091d00720c */ /* 0x040fe20003f44070 */
        /* <DEDUP_REMOVED lines=41> */
[----:B------:R-:W-:Y:S01]  /*7b40*/  ISETP.GT.U32.AND P2, PT, R29, R17, PT ;  /* 0x000000111d00720c */ /* 0x000fe20003f44070 */
[--C-:B------:R-:W-:Y:S01]  /*7b50*/  @!P6 IMAD.IADD R28, R28, 0x1, -R29.reuse ;  /* 0x000000011c1ce824 */ /* 0x100fe200078e0a1d */
[----:B------:R0:W-:Y:S01]  /*7b60*/  STL [R1], R3 ;  /* 0x0000000301007387 */ /* 0x0001e20000100800 */
[----:B------:R-:W-:-:S03]  /*7b70*/  @!P1 IMAD.IADD R16, R16, 0x1, -R29 ;  /* 0x0000000110109824 */ /* 0x000fc600078e0a1d */
[----:B------:R1:W-:Y:S01]  /*7b80*/  STL [R1+0xc18], R2 ;  /* 0x000c180201007387 */ /* 0x0003e20000100800 */
[--C-:B------:R-:W-:Y:S01]  /*7b90*/  @!P3 IMAD.IADD R18, R18, 0x1, -R29.reuse ;  /* 0x000000011212b824 */ /* 0x100fe200078e0a1d */
[----:B------:R-:W-:Y:S01]  /*7ba0*/  ISETP.GT.U32.AND P1, PT, R29, R22, PT ;  /* 0x000000161d00720c */ /* 0x000fe20003f24070 */
[--C-:B------:R-:W-:Y:S01]  /*7bb0*/  @!P4 IMAD.IADD R19, R19, 0x1, -R29.reuse ;  /* 0x000000011313c824 */ /* 0x100fe200078e0a1d */
[----:B------:R-:W-:Y:S01]  /*7bc0*/  ISETP.GT.U32.AND P3, PT, R29, R24, PT ;  /* 0x000000181d00720c */ /* 0x000fe20003f64070 */
[--C-:B------:R-:W-:Y:S01]  /*7bd0*/  @!P5 IMAD.IADD R20, R20, 0x1, -R29.reuse ;  /* 0x000000011414d824 */ /* 0x100fe200078e0a1d */
[----:B0-----:R-:W0:Y:S01]  /*7be0*/  S2R R3, SR_TID.X ;  /* 0x0000000000037919 */ /* 0x001e220000002100 */
[--C-:B------:R-:W-:Y:S01]  /*7bf0*/  @!P2 IMAD.IADD R17, R17, 0x1, -R29.reuse ;  /* 0x000000011111a824 */ /* 0x100fe200078e0a1d */
[----:B------:R-:W-:Y:S01]  /*7c00*/  ISETP.GT.U32.AND P2, PT, R29, R23, PT ;  /* 0x000000171d00720c */ /* 0x000fe20003f44070 */
[----:B------:R-:W-:Y:S01]  /*7c10*/  @!P0 IMAD.IADD R21, R21, 0x1, -R29 ;  /* 0x0000000115158824 */ /* 0x000fe200078e0a1d */
[----:B-1----:R-:W1:Y:S01]  /*7c20*/  S2R R2, SR_TID.X ;  /* 0x0000000000027919 */ /* 0x002e620000002100 */
[----:B------:R-:W-:-:S02]  /*7c30*/  ISETP.GT.U32.AND P4, PT, R29, R25, PT ;  /* 0x000000191d00720c */ /* 0x000fc40003f84070 */
[C---:B------:R-:W-:Y:S02]  /*7c40*/  ISETP.GT.U32.AND P5, PT, R29.reuse, R26, PT ;  /* 0x0000001a1d00720c */ /* 0x040fe40003fa4070 */
[C---:B------:R-:W-:Y:S02]  /*7c50*/  ISETP.GT.U32.AND P6, PT, R29.reuse, R27, PT ;  /* 0x0000001b1d00720c */ /* 0x040fe40003fc4070 */
[----:B------:R-:W-:Y:S02]  /*7c60*/  ISETP.GT.U32.AND P0, PT, R29, R28, PT ;  /* 0x0000001c1d00720c */ /* 0x000fe40003f04070 */
[----:B------:R-:W2:Y:S04]  /*7c70*/  S2R R29, SR_TID.X ;  /* 0x00000000001d7919 */ /* 0x000ea80000002100 */
[----:B------:R-:W-:Y:S04]  /*7c80*/  STL [R1+0xc1c], R4 ;  /* 0x000c1c0401007387 */ /* 0x000fe80000100800 */
[----:B------:R-:W-:Y:S04]  /*7c90*/  STL [R1+0xc14], R5 ;  /* 0x000c140501007387 */ /* 0x000fe80000100800 */
[----:B------:R-:W-:Y:S04]  /*7ca0*/  STL [R1+0xc20], R6 ;  /* 0x000c200601007387 */ /* 0x000fe80000100800 */
[----:B------:R3:W-:Y:S01]  /*7cb0*/  STL [R1+0xc24], R7 ;  /* 0x000c240701007387 */ /* 0x0007e20000100800 */
[----:B0-----:R-:W-:-:S02]  /*7cc0*/  LOP3.LUT R3, R3, 0x180, RZ, 0xc0, !PT ;  /* 0x0000018003037812 */ /* 0x001fc400078ec0ff */
[----:B-1----:R-:W-:Y:S01]  /*7cd0*/  LOP3.LUT R2, R2, 0x7, RZ, 0xc0, !PT ;  /* 0x0000000702027812 */ /* 0x002fe200078ec0ff */
[----:B---3--:R-:W3:Y:S04]  /*7ce0*/  LDL R7, [R1+0x378] ;  /* 0x0003780001077983 */ /* 0x008ee80000100800 */
[----:B------:R-:W-:Y:S04]  /*7cf0*/  STL [R1+0xc28], R8 ;  /* 0x000c280801007387 */ /* 0x000fe80000100800 */
[----:B------:R0:W-:Y:S01]  /*7d00*/  STL [R1+0xc2c], R9 ;  /* 0x000c2c0901007387 */ /* 0x0001e20000100800 */
[----:B--2---:R-:W-:Y:S01]  /*7d10*/  IMAD.SHL.U32 R29, R29, 0x2, RZ ;  /* 0x000000021d1d7824 */ /* 0x004fe200078e00ff */
[----:B------:R-:W-:-:S02]  /*7d20*/  SHF.R.U32.HI R3, RZ, 0x3, R3 ;  /* 0x00000003ff037819 */ /* 0x000fc40000011603 */
[----:B0-----:R-:W2:Y:S04]  /*7d30*/  LDL R9, [R1+0xa00] ;  /* 0x000a000001097983 */ /* 0x001ea80000100800 */
[----:B------:R-:W-:Y:S04]  /*7d40*/  STL [R1+0xc30], R10 ;  /* 0x000c300a01007387 */ /* 0x000fe80000100800 */
[----:B------:R0:W-:Y:S01]  /*7d50*/  STL [R1+0xc34], R11 ;  /* 0x000c340b01007387 */ /* 0x0001e20000100800 */
[----:B------:R-:W-:-:S03]  /*7d60*/  LOP3.LUT R3, R3, 0x3fe, R29, 0x78, !PT ;  /* 0x000003fe03037812 */ /* 0x000fc600078e781d */
[----:B0-----:R-:W4:Y:S04]  /*7d70*/  LDL.LU R11, [R1+0x188] ;  /* 0x00018800010b7983 */ /* 0x001f280000300800 */
[----:B------:R0:W-:Y:S04]  /*7d80*/  STL [R1+0xc38], R12 ;  /* 0x000c380c01007387 */ /* 0x0001e80000100800 */
[----:B------:R-:W4:Y:S04]  /*7d90*/  LDL R5, [R1+0xa10] ;  /* 0x000a100001057983 */ /* 0x000f280000100800 */
[----:B------:R-:W4:Y:S01]  /*7da0*/  LDL R8, [R1+0xa0c] ;  /* 0x000a0c0001087983 */ /* 0x000f220000100800 */
[----:B0-----:R-:W-:-:S02]  /*7db0*/  IMAD.SHL.U32 R12, R2, 0x100, RZ ;  /* 0x00000100020c7824 */ /* 0x001fc400078e00ff */
[----:B------:R-:W-:Y:S01]  /*7dc0*/  IMAD.SHL.U32 R2, R2, 0x10, RZ ;  /* 0x0000001002027824 */ /* 0x000fe200078e00ff */
[----:B------:R-:W4:Y:S03]  /*7dd0*/  LDL R4, [R1+0xa08] ;  /* 0x000a080001047983 */ /* 0x000f260000100800 */
[----:B------:R-:W-:Y:S01]  /*7de0*/  IMAD.IADD R10, R12, 0x1, R2 ;  /* 0x000000010c0a7824 */ /* 0x000fe200078e0202 */
[----:B------:R-:W4:Y:S04]  /*7df0*/  LDL R6, [R1+0xa04] ;  /* 0x000a040001067983 */ /* 0x000f280000100800 */
[----:B------:R-:W4:Y:S04]  /*7e00*/  LDL R2, [R1+0x9fc] ;  /* 0x0009fc0001027983 */ /* 0x000f280000100800 */
[----:B------:R0:W-:Y:S04]  /*7e10*/  STL [R1+0xa98], R3 ;  /* 0x000a980301007387 */ /* 0x0001e80000100800 */
[----:B0-----:R-:W4:Y:S01]  /*7e20*/  LDL.LU R3, [R1+0x184] ;  /* 0x0001840001037983 */ /* 0x001f220000300800 */
[----:B------:R-:W-:-:S05]  /*7e30*/  IABS R29, c[0x0][0x17c] ;  /* 0x00005f00001d7a13 */ /* 0x000fca0000000000 */
[--C-:B------:R-:W-:Y:S02]  /*7e40*/  @!P1 IMAD.IADD R22, R22, 0x1, -R29.reuse ;  /* 0x0000000116169824 */ /* 0x100fe400078e0a1d */
[--C-:B------:R-:W-:Y:S02]  /*7e50*/  @!P2 IMAD.IADD R23, R23, 0x1, -R29.reuse ;  /* 0x000000011717a824 */ /* 0x100fe400078e0a1d */
[--C-:B------:R-:W-:Y:S02]  /*7e60*/  @!P3 IMAD.IADD R24, R24, 0x1, -R29.reuse ;  /* 0x000000011818b824 */ /* 0x100fe400078e0a1d */
[--C-:B------:R-:W-:Y:S02]  /*7e70*/  @!P5 IMAD.IADD R26, R26, 0x1, -R29.reuse ;  /* 0x000000011a1ad824 */ /* 0x100fe400078e0a1d */
[----:B------:R-:W-:Y:S01]  /*7e80*/  @!P4 IMAD.IADD R25, R25, 0x1, -R29 ;  /* 0x000000011919c824 */ /* 0x000fe200078e0a1d */
[----:B---3--:R-:W-:Y:S02]  /*7e90*/  ISETP.GE.AND P1, PT, R7, RZ, PT ;  /* 0x000000ff0700720c */ /* 0x008fe40003f26270 */
[----:B--2---:R-:W-:-:S02]  /*7ea0*/  ISETP.GE.AND P2, PT, R9, RZ, PT ;  /* 0x000000ff0900720c */ /* 0x004fc40003f46270 */
[----:B----4-:R-:W-:Y:S02]  /*7eb0*/  ISETP.GE.AND P3, PT, R5, RZ, PT ;  /* 0x000000ff0500720c */ /* 0x010fe40003f66270 */
[----:B------:R-:W-:Y:S02]  /*7ec0*/  ISETP.GE.AND P4, PT, R8, RZ, PT ;  /* 0x000000ff0800720c */ /* 0x000fe40003f86270 */
[----:B------:R-:W-:Y:S02]  /*7ed0*/  ISETP.GE.AND P5, PT, R4, RZ, PT ;  /* 0x000000ff0400720c */ /* 0x000fe40003fa6270 */
[----:B------:R-:W-:Y:S02]  /*7ee0*/  LOP3.LUT R3, R10, R3, RZ, 0x3c, !PT ;  /* 0x000000030a037212 */ /* 0x000fe400078e3cff */
[----:B------:R-:W2:Y:S04]  /*7ef0*/  LDL R10, [R1+0x9f8] ;  /* 0x0009f800010a7983 */ /* 0x000ea80000100800 */
[----:B------:R0:W-:Y:S02]  /*7f00*/  STL [R1+0x254], R3 ;  /* 0x0002540301007387 */ /* 0x0001e40000100800 */
[----:B0-----:R-:W-:-:S05]  /*7f10*/  LOP3.LUT R3, R11, R12, RZ, 0xfc, !PT ;  /* 0x0000000c0b037212 */ /* 0x001fca00078efcff */
[----:B------:R0:W-:Y:S04]  /*7f20*/  STL [R1+0x36c], R3 ;  /* 0x00036c0301007387 */ /* 0x0001e80000100800 */
[----:B------:R-:W3:Y:S04]  /*7f30*/  LDL R7, [R1+0x9f4] ;  /* 0x0009f40001077983 */ /* 0x000ee80000100800 */
[----:B------:R-:W4:Y:S01]  /*7f40*/  LDL R11, [R1+0x9f0] ;  /* 0x0009f000010b7983 */ /* 0x000f220000100800 */
[----:B0-----:R-:W-:-:S03]  /*7f50*/  IMAD.MOV.U32 R3, RZ, RZ, R0 ;  /* 0x000000ffff037224 */ /* 0x001fc600078e0000 */
[----:B------:R-:W2:Y:S01]  /*7f60*/  LDL R5, [R1+0x9ec] ;  /* 0x0009ec0001057983 */ /* 0x000ea20000100800 */
[----:B------:R-:W-:-:S03]  /*7f70*/  @!P1 IMAD.MOV R3, RZ, RZ, -R3 ;  /* 0x000000ffff039224 */ /* 0x000fc600078e0a03 */
[----:B------:R-:W2:Y:S01]  /*7f80*/  LDL R9, [R1+0x9e8] ;  /* 0x0009e80001097983 */ /* 0x000ea20000100800 */
[----:B------:R-:W-:-:S03]  /*7f90*/  ISETP.GE.AND P1, PT, R6, RZ, PT ;  /* 0x000000ff0600720c */ /* 0x000fc60003f26270 */
[----:B------:R-:W2:Y:S04]  /*7fa0*/  LDL R4, [R1+0x9e4] ;  /* 0x0009e40001047983 */ /* 0x000ea80000100800 */
[----:B------:R-:W2:Y:S04]  /*7fb0*/  LDL.LU R8, [R1+0x74] ;  /* 0x0000740001087983 */ /* 0x000ea80000300800 */
[----:B------:R-:W3:Y:S04]  /*7fc0*/  LDL R6, [R1+0x9dc] ;  /* 0x0009dc0001067983 */ /* 0x000ee80000100800 */
[----:B------:R-:W3:Y:S01]  /*7fd0*/  LDL.LU R0, [R1+0x70] ;  /* 0x0000700001007983 */ /* 0x000ee20000300800 */
[----:B--2---:R-:W-:Y:S01]  /*7fe0*/  @!P2 IMAD.MOV R8, RZ, RZ, -R8 ;  /* 0x000000ffff08a224 */ /* 0x004fe200078e0a08 */
[----:B------:R-:W-:-:S02]  /*7ff0*/  ISETP.GE.AND P2, PT, R2, RZ, PT ;  /* 0x000000ff0200720c */ /* 0x000fc40003f46270 */
[----:B------:R-:W2:Y:S04]  /*8000*/  LDL R2, [R1+0x9e0] ;  /* 0x0009e00001027983 */ /* 0x000ea80000100800 */
[----:B------:R0:W-:Y:S01]  /*8010*/  STL [R1+0x1dc], R8 ;  /* 0x0001dc0801007387 */ /* 0x0001e20000100800 */
[----:B---3--:R-:W-:Y:S01]  /*8020*/  @!P3 IMAD.MOV R0, RZ, RZ, -R0 ;  /* 0x000000ffff00b224 */ /* 0x008fe200078e0a00 */
[----:B------:R-:W-:Y:S02]  /*8030*/  ISETP.GE.AND P3, PT, R10, RZ, PT ;  /* 0x000000ff0a00720c */ /* 0x000fe40003f66270 */
[----:B0-----:R-:W3:Y:S04]  /*8040*/  LDL.LU R8, [R1+0x6c] ;  /* 0x00006c0001087983 */ /* 0x001ee80000300800 */
[----:B------:R-:W2:Y:S04]  /*8050*/  LDL R10, [R1+0x9d8] ;  /* 0x0009d800010a7983 */ /* 0x000ea80000100800 */
[----:B------:R0:W-:Y:S04]  /*8060*/  STL [R1+0x1d8], R0 ;  /* 0x0001d80001007387 */ /* 0x0001e80000100800 */
[----:B0-----:R-:W2:Y:S01]  /*8070*/  LDL.LU R0, [R1+0x68] ;  /* 0x0000680001007983 */ /* 0x001ea20000300800 */
[----:B---3--:R-:W-:Y:S01]  /*8080*/  @!P4 IMAD.MOV R8, RZ, RZ, -R8 ;  /* 0x000000ffff08c224 */ /* 0x008fe200078e0a08 */
[----:B------:R-:W-:-:S02]  /*8090*/  ISETP.GE.AND P4, PT, R7, RZ, PT ;  /* 0x000000ff0700720c */ /* 0x000fc40003f86270 */
[----:B------:R-:W3:Y:S04]  /*80a0*/  LDL R7, [R1+0x9d4] ;  /* 0x0009d40001077983 */ /* 0x000ee80000100800 */
[----:B------:R0:W-:Y:S04]  /*80b0*/  STL [R1+0x1d4], R8 ;  /* 0x0001d40801007387 */ /* 0x0001e80000100800 */
[----:B0-----:R-:W3:Y:S01]  /*80c0*/  LDL.LU R8, [R1+0x64] ;  /* 0x0000640001087983 */ /* 0x001ee20000300800 */
[----:B--2---:R-:W-:Y:S02]  /*80d0*/  @!P5 IADD3 R0, -R0, RZ, RZ ;  /* 0x000000ff0000d210 */ /* 0x004fe40007ffe1ff */
[----:B----4-:R-:W-:-:S02]  /*80e0*/  ISETP.GE.AND P5, PT, R11, RZ, PT ;  /* 0x000000ff0b00720c */ /* 0x010fc40003fa6270 */
[----:B------:R-:W2:Y:S04]  /*80f0*/  LDL R11, [R1+0x9d0] ;  /* 0x0009d000010b7983 */ /* 0x000ea80000100800 */
[----:B------:R0:W-:Y:S04]  /*8100*/  STL [R1+0x1d0], R0 ;  /* 0x0001d00001007387 */ /* 0x0001e80000100800 */
[----:B0-----:R-:W4:Y:S01]  /*8110*/  LDL.LU R0, [R1+0x60] ;  /* 0x0000600001007983 */ /* 0x001f220000300800 */
[----:B---3--:R-:W-:Y:S01]  /*8120*/  @!P1 IMAD.MOV R8, RZ, RZ, -R8 ;  /* 0x000000ffff089224 */ /* 0x008fe200078e0a08 */
[----:B------:R-:W-:-:S02]  /*8130*/  ISETP.GE.AND P1, PT, R5, RZ, PT ;  /* 0x000000ff0500720c */ /* 0x000fc40003f26270 */
[----:B------:R-:W3:Y:S04]  /*8140*/  LDL R5, [R1+0x9cc] ;  /* 0x0009cc0001057983 */ /* 0x000ee80000100800 */
[----:B------:R0:W-:Y:S04]  /*8150*/  STL [R1+0x1cc], R8 ;  /* 0x0001cc0801007387 */ /* 0x0001e80000100800 */
[----:B0-----:R-:W2:Y:S01]  /*8160*/  LDL.LU R8, [R1+0x5c] ;  /* 0x00005c0001087983 */ /* 0x001ea20000300800 */
[----:B----4-:R-:W-:Y:S01]  /*8170*/  @!P2 IMAD.MOV R0, RZ, RZ, -R0 ;  /* 0x000000ffff00a224 */ /* 0x010fe200078e0a00 */
[----:B------:R-:W-:-:S02]  /*8180*/  ISETP.GE.AND P2, PT, R9, RZ, PT ;  /* 0x000000ff0900720c */ /* 0x000fc40003f46270 */
[----:B------:R-:W4:Y:S04]  /*8190*/  LDL R9, [R1+0x9c8] ;  /* 0x0009c80001097983 */ /* 0x000f280000100800 */
[----:B------:R0:W-:Y:S04]  /*81a0*/  STL [R1+0x1c8], R0 ;  /* 0x0001c80001007387 */ /* 0x0001e80000100800 */
[----:B0-----:R-:W3:Y:S01]  /*81b0*/  LDL.LU R0, [R1+0x58] ;  /* 0x0000580001007983 */ /* 0x001ee20000300800 */
[----:B--2---:R-:W-:Y:S01]  /*81c0*/  @!P3 IMAD.MOV R8, RZ, RZ, -R8 ;  /* 0x000000ffff08b224 */ /* 0x004fe200078e0a08 */
[----:B------:R-:W-:-:S02]  /*81d0*/  ISETP.GE.AND P3, PT, R4, RZ, PT ;  /* 0x000000ff0400720c */ /* 0x000fc40003f66270 */
        /* <DEDUP_REMOVED lines=34> */
[----:B----4-:R-:W-:-:S02]  /*8400*/  ISETP.GE.AND P5, PT, R9, RZ, PT ;  /* 0x000000ff0900720c */ /* 0x010fc40003fa6270 */
[----:B------:R-:W3:Y:S04]  /*8410*/  LDL R9, [R1+0x9a8] ;  /* 0x0009a80001097983 */ /* 0x000ee80000100800 */
[----:B------:R0:W-:Y:S04]  /*8420*/  STL [R1+0x19c], R0 ;  /* 0x00019c0001007387 */ /* 0x0001e80000100800 */
[----:B0-----:R-:W4:Y:S01]  /*8430*/  LDL.LU R0, [R1+0x38] ;  /* 0x0000380001007983 */ /* 0x001f220000300800 */
[----:B--2---:R-:W-:Y:S01]  /*8440*/  @!P1 IMAD.MOV R8, RZ, RZ, -R8 ;  /* 0x000000ffff089224 */ /* 0x004fe200078e0a08 */
[----:B------:R-:W-:-:S02]  /*8450*/  ISETP.GE.AND P1, PT, R4, RZ, PT ;  /* 0x000000ff0400720c */ /* 0x000fc40003f26270 */
[----:B------:R-:W2:Y:S04]  /*8460*/  LDL R4, [R1+0x9a4] ;  /* 0x0009a40001047983 */ /* 0x000ea80000100800 */
        /* <DEDUP_REMOVED lines=298> */
[----:B------:R-:W-:-:S04]  /*9710*/  ISETP.GE.AND P1, PT, R7, RZ, PT ;  /* 0x000000ff0700720c */ /* 0x000fc80003f26270 */
[----:B------:R0:W-:Y:S04]  /*9720*/  STL [R1+0x68], R8 ;  /* 0x0000680801007387 */ /* 0x0001e80000100800 */
[----:B0-----:R-:W2:Y:S01]  /*9730*/  LDL R8, [R1+0x8b4] ;  /* 0x0008b40001087983 */ /* 0x001ea20000100800 */
[----:B----4-:R-:W-:-:S03]  /*9740*/  @!P2 IMAD.MOV R0, RZ, RZ, -R0 ;  /* 0x000000ffff00a224 */ /* 0x010fc600078e0a00 */
[----:B------:R-:W4:Y:S01]  /*9750*/  LDL.LU R7, [R1+0x134] ;  /* 0x0001340001077983 */ /* 0x000f220000300800 */
[----:B------:R-:W-:-:S03]  /*9760*/  ISETP.GE.AND P2, PT, R11, RZ, PT ;  /* 0x000000ff0b00720c */ /* 0x000fc60003f46270 */
        /* <DEDUP_REMOVED lines=14> */
[----:B------:R-:W-:-:S04]  /*9850*/  ISETP.GE.AND P5, PT, R4, RZ, PT ;  /* 0x000000ff0400720c */ /* 0x000fc80003fa6270 */
[----:B------:R0:W-:Y:S04]  /*9860*/  STL [R1+0x58], R7 ;  /* 0x0000580701007387 */ /* 0x0001e80000100800 */
[----:B0-----:R-:W3:Y:S01]  /*9870*/  LDL R7, [R1+0x8a0] ;  /* 0x0008a00001077983 */ /* 0x001ee20000100800 */
[----:B--2---:R-:W-:-:S03]  /*9880*/  @!P1 IMAD.MOV R0, RZ, RZ, -R0 ;  /* 0x000000ffff009224 */ /* 0x004fc600078e0a00 */
[----:B------:R-:W2:Y:S04]  /*9890*/  LDL.LU R4, [R1+0x144] ;  /* 0x0001440001047983 */ /* 0x000ea80000300800 */
[----:B------:R0:W-:Y:S04]  /*98a0*/  STL [R1+0x54], R0 ;  /* 0x0000540001007387 */ /* 0x0001e80000100800 */
[----:B0-----:R-:W3:Y:S01]  /*98b0*/  LDL.LU R0, [R1+0xf4] ;  /* 0x0000f40001007983 */ /* 0x001ee20000300800 */
[----:B------:R-:W-:-:S03]  /*98c0*/  ISETP.GE.AND P1, PT, R6, RZ, PT ;  /* 0x000000ff0600720c */ /* 0x000fc60003f26270 */
[----:B------:R-:W4:Y:S01]  /*98d0*/  LDL R6, [R1+0x8a4] ;  /* 0x0008a40001067983 */ /* 0x000f220000100800 */
[----:B--2---:R-:W-:Y:S01]  /*98e0*/  @!P2 IMAD.MOV R4, RZ, RZ, -R4 ;  /* 0x000000ffff04a224 */ /* 0x004fe200078e0a04 */
[----:B------:R-:W-:Y:S02]  /*98f0*/  ISETP.GE.AND P2, PT, R2, RZ, PT ;  /* 0x000000ff0200720c */ /* 0x000fe40003f46270 */
[----:B------:R-:W2:Y:S04]  /*9900*/  LDL.LU R2, [R1+0x11c] ;  /* 0x00011c0001027983 */ /* 0x000ea80000300800 */
[----:B------:R0:W-:Y:S01]  /*9910*/  STL [R1+0x50], R4 ;  /* 0x0000500401007387 */ /* 0x0001e20000100800 */
[----:B---3--:R-:W-:-:S03]  /*9920*/  @!P3 IMAD.MOV R0, RZ, RZ, -R0 ;  /* 0x000000ffff00b224 */ /* 0x008fc600078e0a00 */
[----:B0-----:R-:W3:Y:S04]  /*9930*/  LDL R4, [R1+0x89c] ;  /* 0x00089c0001047983 */ /* 0x001ee80000100800 */
[----:B------:R0:W-:Y:S04]  /*9940*/  STL [R1+0x4c], R0 ;  /* 0x00004c0001007387 */ /* 0x0001e80000100800 */
[----:B0-----:R-:W3:Y:S01]  /*9950*/  LDL.LU R0, [R1+0x124] ;  /* 0x0001240001007983 */ /* 0x001ee20000300800 */
[----:B------:R-:W-:Y:S01]  /*9960*/  ISETP.GE.AND P3, PT, R10, RZ, PT ;  /* 0x000000ff0a00720c */ /* 0x000fe20003f66270 */
[----:B--2---:R-:W-:Y:S01]  /*9970*/  @!P4 IMAD.MOV R2, RZ, RZ, -R2 ;  /* 0x000000ffff02c224 */ /* 0x004fe200078e0a02 */
[----:B------:R-:W-:-:S04]  /*9980*/  ISETP.GE.AND P4, PT, R8, RZ, PT ;  /* 0x000000ff0800720c */ /* 0x000fc80003f86270 */
[----:B------:R0:W-:Y:S04]  /*9990*/  STL [R1+0x48], R2 ;  /* 0x0000480201007387 */ /* 0x0001e80000100800 */
[----:B0-----:R-:W2:Y:S04]  /*99a0*/  LDL R2, [R1+0x898] ;  /* 0x0008980001027983 */ /* 0x001ea80000100800 */
[----:B------:R-:W2:Y:S04]  /*99b0*/  LDL.LU R8, [R1+0x100] ;  /* 0x0001000001087983 */ /* 0x000ea80000300800 */
[----:B------:R-:W4:Y:S01]  /*99c0*/  LDL R10, [R1+0x818] ;  /* 0x00081800010a7983 */ /* 0x000f220000100800 */
[----:B---3--:R-:W-:-:S05]  /*99d0*/  @!P5 IMAD.MOV R0, RZ, RZ, -R0 ;  /* 0x000000ffff00d224 */ /* 0x008fca00078e0a00 */
[----:B------:R0:W-:Y:S04]  /*99e0*/  STL [R1+0x44], R0 ;  /* 0x0000440001007387 */ /* 0x0001e80000100800 */
[----:B0-----:R-:W3:Y:S01]  /*99f0*/  LDL.LU R0, [R1+0x104] ;  /* 0x0001040001007983 */ /* 0x001ee20000300800 */
[----:B------:R-:W-:-:S03]  /*9a00*/  ISETP.GE.AND P5, PT, R11, RZ, PT ;  /* 0x000000ff0b00720c */ /* 0x000fc60003fa6270 */
[----:B------:R-:W3:Y:S01]  /*9a10*/  LDL R11, [R1+0x810] ;  /* 0x00081000010b7983 */ /* 0x000ee20000100800 */
[----:B--2---:R-:W-:Y:S01]  /*9a20*/  @!P1 IMAD.MOV R8, RZ, RZ, -R8 ;  /* 0x000000ffff089224 */ /* 0x004fe200078e0a08 */
[----:B----4-:R-:W-:-:S04]  /*9a30*/  ISETP.GE.AND P1, PT, R5, RZ, PT ;  /* 0x000000ff0500720c */ /* 0x010fc80003f26270 */
[----:B------:R0:W-:Y:S04]  /*9a40*/  STL [R1+0x40], R8 ;  /* 0x0000400801007387 */ /* 0x0001e80000100800 */
[----:B0-----:R-:W2:Y:S04]  /*9a50*/  LDL.LU R8, [R1+0x34] ;  /* 0x0000340001087983 */ /* 0x001ea80000300800 */
[----:B------:R-:W4:Y:S01]  /*9a60*/  LDL R5, [R1+0x814] ;  /* 0x0008140001057983 */ /* 0x000f220000100800 */
[----:B---3--:R-:W-:-:S05]  /*9a70*/  @!P2 IMAD.MOV R0, RZ, RZ, -R0 ;  /* 0x000000ffff00a224 */ /* 0x008fca00078e0a00 */
[----:B------:R0:W-:Y:S04]  /*9a80*/  STL [R1+0x3c], R0 ;  /* 0x00003c0001007387 */ /* 0x0001e80000100800 */
[----:B0-----:R-:W3:Y:S01]  /*9a90*/  LDL.LU R0, [R1+0x30] ;  /* 0x0000300001007983 */ /* 0x001ee20000300800 */
[----:B------:R-:W-:-:S03]  /*9aa0*/  ISETP.GE.AND P2, PT, R9, RZ, PT ;  /* 0x000000ff0900720c */ /* 0x000fc60003f46270 */
[----:B------:R-:W4:Y:S01]  /*9ab0*/  LDL R9, [R1+0x80c] ;  /* 0x00080c0001097983 */ /* 0x000f220000100800 */
        /* <DEDUP_REMOVED lines=9> */
[----:B------:R-:W-:Y:S01]  /*9b50*/  ISETP.GE.AND P4, PT, R6, RZ, PT ;  /* 0x000000ff0600720c */ /* 0x000fe20003f86270 */
[--C-:B------:R-:W-:Y:S02]  /*9b60*/  @!P6 IMAD.IADD R27, R27, 0x1, -R29.reuse ;  /* 0x000000011b1be824 */ /* 0x100fe400078e0a1d */
[----:B------:R-:W4:Y:S01]  /*9b70*/  LDL R6, [R1+0x800] ;  /* 0x0008000001067983 */ /* 0x000f220000100800 */
[----:B------:R-:W-:Y:S02]  /*9b80*/  @!P0 IMAD.IADD R28, R28, 0x1, -R29 ;  /* 0x000000011c1c8824 */ /* 0x000fe400078e0a1d */
[----:B--2---:R-:W-:Y:S01]  /*9b90*/  @!P5 IMAD.MOV R12, RZ, RZ, -R12 ;  /* 0x000000ffff0cd224 */ /* 0x004fe200078e0a0c */
[----:B------:R-:W-:-:S02]  /*9ba0*/  ISETP.GE.AND P5, PT, R4, RZ, PT ;  /* 0x000000ff0400720c */ /* 0x000fc40003fa6270 */
[----:B------:R-:W2:Y:S04]  /*9bb0*/  LDL R4, [R1+0x7fc] ;  /* 0x0007fc0001047983 */ /* 0x000ea80000100800 */
[----:B------:R0:W-:Y:S04]  /*9bc0*/  STL [R1+0x30], R12 ;  /* 0x0000300c01007387 */ /* 0x0001e80000100800 */
[----:B0-----:R-:W2:Y:S01]  /*9bd0*/  LDL.LU R12, [R1+0x28] ;  /* 0x00002800010c7983 */ /* 0x001ea20000300800 */
[----:B---3--:R-:W-:-:S03]  /*9be0*/  @!P1 IMAD.MOV R0, RZ, RZ, -R0 ;  /* 0x000000ffff009224 */ /* 0x008fc600078e0a00 */
[----:B------:R-:W3:Y:S04]  /*9bf0*/  LDL R29, [R1+0x7f8] ;  /* 0x0007f800011d7983 */ /* 0x000ee80000100800 */
[----:B------:R0:W-:Y:S04]  /*9c00*/  STL [R1+0x2c], R0 ;  /* 0x00002c0001007387 */ /* 0x0001e80000100800 */
[----:B0-----:R-:W3:Y:S01]  /*9c10*/  LDL.LU R0, [R1+0x24] ;  /* 0x0000240001007983 */ /* 0x001ee20000300800 */
[----:B------:R-:W-:-:S03]  /*9c20*/  ISETP.GE.AND P1, PT, R2, RZ, PT ;  /* 0x000000ff0200720c */ /* 0x000fc60003f26270 */
[----:B------:R-:W4:Y:S01]  /*9c30*/  LDL R2, [R1+0x7f4] ;  /* 0x0007f40001027983 */ /* 0x000f220000100800 */
[----:B--2---:R-:W-:Y:S01]  /*9c40*/  @!P2 IMAD.MOV R12, RZ, RZ, -R12 ;  /* 0x000000ffff0ca224 */ /* 0x004fe200078e0a0c */
[----:B------:R-:W-:-:S04]  /*9c50*/  ISETP.GE.AND P2, PT, R10, RZ, PT ;  /* 0x000000ff0a00720c */ /* 0x000fc80003f46270 */
[----:B------:R0:W-:Y:S04]  /*9c60*/  STL [R1+0x28], R12 ;  /* 0x0000280c01007387 */ /* 0x0001e80000100800 */
[----:B0-----:R-:W2:Y:S01]  /*9c70*/  LDL.LU R12, [R1+0xc38] ;  /* 0x000c3800010c7983 */ /* 0x001ea20000300800 */
[----:B---3--:R-:W-:-:S03]  /*9c80*/  @!P3 IMAD.MOV R0, RZ, RZ, -R0 ;  /* 0x000000ffff00b224 */ /* 0x008fc600078e0a00 */
[----:B------:R-:W3:Y:S01]  /*9c90*/  LDL.LU R10, [R1+0x20] ;  /* 0x00002000010a7983 */ /* 0x000ee20000300800 */
[----:B------:R-:W-:-:S03]  /*9ca0*/  ISETP.GE.AND P3, PT, R11, RZ, PT ;  /* 0x000000ff0b00720c */ /* 0x000fc60003f66270 */
[----:B------:R0:W-:Y:S04]  /*9cb0*/  STL [R1+0x24], R0 ;  /* 0x0000240001007387 */ /* 0x0001e80000100800 */
[----:B0-----:R-:W2:Y:S04]  /*9cc0*/  LDL R0, [R1+0x7f0] ;  /* 0x0007f00001007983 */ /* 0x001ea80000100800 */
[----:B------:R-:W2:Y:S01]  /*9cd0*/  LDL.LU R11, [R1+0x1c] ;  /* 0x00001c00010b7983 */ /* 0x000ea20000300800 */
[----:B---3--:R-:W-:Y:S01]  /*9ce0*/  @!P4 IMAD.MOV R10, RZ, RZ, -R10 ;  /* 0x000000ffff0ac224 */ /* 0x008fe200078e0a0a */
[----:B----4-:R-:W-:-:S04]  /*9cf0*/  ISETP.GE.AND P4, PT, R5, RZ, PT ;  /* 0x000000ff0500720c */ /* 0x010fc80003f86270 */
[----:B------:R0:W-:Y:S04]  /*9d00*/  STL [R1+0x20], R10 ;  /* 0x0000200a01007387 */ /* 0x0001e80000100800 */
[----:B0-----:R-:W3:Y:S01]  /*9d10*/  LDL.LU R10, [R1+0x18] ;  /* 0x00001800010a7983 */ /* 0x001ee20000300800 */
[----:B--2---:R-:W-:-:S03]  /*9d20*/  @!P5 IADD3 R11, -R11, RZ, RZ ;  /* 0x000000ff0b0bd210 */ /* 0x004fc60007ffe1ff */
[----:B------:R-:W2:Y:S01]  /*9d30*/  LDL R5, [R1+0x7ec] ;  /* 0x0007ec0001057983 */ /* 0x000ea20000100800 */
[----:B------:R-:W-:-:S03]  /*9d40*/  ISETP.GE.AND P5, PT, R9, RZ, PT ;  /* 0x000000ff0900720c */ /* 0x000fc60003fa6270 */
[----:B------:R0:W-:Y:S04]  /*9d50*/  STL [R1+0x1c], R11 ;  /* 0x00001c0b01007387 */ /* 0x0001e80000100800 */
[----:B0-----:R-:W4:Y:S04]  /*9d60*/  LDL.LU R11, [R1+0xc34] ;  /* 0x000c3400010b7983 */ /* 0x001f280000300800 */
[----:B------:R-:W2:Y:S01]  /*9d70*/  LDL.LU R9, [R1+0x14] ;  /* 0x0000140001097983 */ /* 0x000ea20000300800 */
[----:B---3--:R-:W-:Y:S01]  /*9d80*/  @!P1 IMAD.MOV R10, RZ, RZ, -R10 ;  /* 0x000000ffff0a9224 */ /* 0x008fe200078e0a0a */
[----:B------:R-:W-:-:S04]  /*9d90*/  ISETP.GE.AND P1, PT, R8, RZ, PT ;  /* 0x000000ff0800720c */ /* 0x000fc80003f26270 */
[----:B------:R0:W-:Y:S04]  /*9da0*/  STL [R1+0x18], R10 ;  /* 0x0000180a01007387 */ /* 0x0001e80000100800 */
[----:B0-----:R-:W3:Y:S04]  /*9db0*/  LDL.LU R10, [R1+0xc30] ;  /* 0x000c3000010a7983 */ /* 0x001ee80000300800 */
[----:B------:R-:W3:Y:S01]  /*9dc0*/  LDL.LU R8, [R1+0x10] ;  /* 0x0000100001087983 */ /* 0x000ee20000300800 */
[----:B--2---:R-:W-:Y:S01]  /*9dd0*/  @!P2 IMAD.MOV R9, RZ, RZ, -R9 ;  /* 0x000000ffff09a224 */ /* 0x004fe200078e0a09 */
[----:B------:R-:W-:-:S04]  /*9de0*/  ISETP.GE.AND P2, PT, R7, RZ, PT ;  /* 0x000000ff0700720c */ /* 0x000fc80003f46270 */
[----:B------:R0:W-:Y:S04]  /*9df0*/  STL [R1+0x14], R9 ;  /* 0x0000140901007387 */ /* 0x0001e80000100800 */
[----:B0-----:R-:W2:Y:S04]  /*9e00*/  LDL.LU R9, [R1+0xc2c] ;  /* 0x000c2c0001097983 */ /* 0x001ea80000300800 */
        /* <DEDUP_REMOVED lines=15> */
[----:B------:R-:W3:Y:S01]  /*9f00*/  LDL.LU R29, [R1] ;  /* 0x00000000011d7983 */ /* 0x000ee20000300800 */
[----:B--2---:R-:W-:Y:S01]  /*9f10*/  @!P1 IMAD.MOV R4, RZ, RZ, -R4 ;  /* 0x000000ffff049224 */ /* 0x004fe200078e0a04 */
[----:B------:R-:W-:-:S04]  /*9f20*/  ISETP.GE.AND P1, PT, R2, RZ, PT ;  /* 0x000000ff0200720c */ /* 0x000fc80003f26270 */
[----:B------:R0:W-:Y:S04]  /*9f30*/  STL [R1+0x4], R4 ;  /* 0x0000040401007387 */ /* 0x0001e80000100800 */
[----:B0-----:R-:W2:Y:S04]  /*9f40*/  LDL.LU R4, [R1+0xc1c] ;  /* 0x000c1c0001047983 */ /* 0x001ea80000300800 */
[----:B------:R-:W4:Y:S01]  /*9f50*/  LDL.LU R2, [R1+0xc18] ;  /* 0x000c180001027983 */ /* 0x000f220000300800 */
[----:B---3--:R-:W-:Y:S01]  /*9f60*/  @!P2 IMAD.MOV R29, RZ, RZ, -R29 ;  /* 0x000000ffff1da224 */ /* 0x008fe200078e0a1d */
[----:B------:R-:W-:-:S04]  /*9f70*/  ISETP.GE.AND P2, PT, R0, RZ, PT ;  /* 0x000000ff0000720c */ /* 0x000fc80003f46270 */
[----:B------:R0:W-:Y:S04]  /*9f80*/  STL [R1+0xb80], R29 ;  /* 0x000b801d01007387 */ /* 0x0001e80000100800 */
[----:B------:R-:W3:Y:S04]  /*9f90*/  LDL R0, [R1+0x7d4] ;  /* 0x0007d40001007983 */ /* 0x000ee80000100800 */
[----:B0-----:R-:W3:Y:S01]  /*9fa0*/  LDL R29, [R1+0x7e0] ;  /* 0x0007e000011d7983 */ /* 0x001ee20000100800 */
[----:B--2---:R-:W-:Y:S02]  /*9fb0*/  @!P4 IMAD.MOV R4, RZ, RZ, -R4 ;  /* 0x000000ffff04c224 */ /* 0x004fe400078e0a04 */
[----:B----4-:R-:W-:Y:S01]  /*9fc0*/  @!P3 IMAD.MOV R2, RZ, RZ, -R2 ;  /* 0x000000ffff02b224 */ /* 0x010fe200078e0a02 */
[----:B------:R-:W-:-:S04]  /*9fd0*/  ISETP.GE.AND P3, PT, R5, RZ, PT ;  /* 0x000000ff0500720c */ /* 0x000fc80003f66270 */
[----:B------:R0:W-:Y:S04]  /*9fe0*/  STL [R1+0xb84], R2 ;  /* 0x000b840201007387 */ /* 0x0001e80000100800 */
[----:B0-----:R-:W2:Y:S04]  /*9ff0*/  LDL R2, [R1+0x7e4] ;  /* 0x0007e40001027983 */ /* 0x001ea80000100800 */
[----:B------:R-:W4:Y:S04]  /*a000*/  LDL.LU R5, [R1+0xc14] ;  /* 0x000c140001057983 */ /* 0x000f280000300800 */
[----:B------:R0:W-:Y:S04]  /*a010*/  STL [R1+0xb88], R4 ;  /* 0x000b880401007387 */ /* 0x0001e80000100800 */
[----:B0-----:R-:W2:Y:S01]  /*a020*/  LDL R4, [R1+0x7e8] ;  /* 0x0007e80001047983 */ /* 0x001ea20000100800 */
[----:B------:R-:W-:-:S02]  /*a030*/  @!P1 IMAD.MOV R6, RZ, RZ, -R6 ;  /* 0x000000ffff069224 */ /* 0x000fc400078e0a06 */
[----:B------:R-:W-:Y:S01]  /*a040*/  @!P2 IMAD.MOV R7, RZ, RZ, -R7 ;  /* 0x000000ffff07a224 */ /* 0x000fe200078e0a07 */
[----:B---3--:R-:W-:Y:S01]  /*a050*/  ISETP.GE.AND P1, PT, R29, RZ, PT ;  /* 0x000000ff1d00720c */ /* 0x008fe20003f26270 */
[----:B----4-:R-:W-:Y:S01]  /*a060*/  @!P5 IMAD.MOV R5, RZ, RZ, -R5 ;  /* 0x000000ffff05d224 */ /* 0x010fe200078e0a05 */
[----:B--2---:R-:W-:Y:S02]  /*a070*/  ISETP.GE.AND P5, PT, R2, RZ, PT ;  /* 0x000000ff0200720c */ /* 0x004fe40003fa6270 */
[----:B------:R-:W-:Y:S02]  /*a080*/  ISETP.GE.AND P4, PT, R4, RZ, PT ;  /* 0x000000ff0400720c */ /* 0x000fe40003f86270 */
[----:B------:R-:W2:Y:S04]  /*a090*/  LDL R4, [R1+0x7cc] ;  /* 0x0007cc0001047983 */ /* 0x000ea80000100800 */
[----:B------:R0:W-:Y:S04]  /*a0a0*/  STL [R1+0xb8c], R5 ;  /* 0x000b8c0501007387 */ /* 0x0001e80000100800 */
[----:B------:R-:W3:Y:S04]  /*a0b0*/  LDL R2, [R1+0x7c8] ;  /* 0x0007c80001027983 */ /* 0x000ee80000100800 */
[----:B0-----:R-:W4:Y:S04]  /*a0c0*/  LDL R5, [R1+0x7d0] ;  /* 0x0007d00001057983 */ /* 0x001f280000100800 */
[----:B------:R0:W-:Y:S04]  /*a0d0*/  STL [R1+0xb90], R6 ;  /* 0x000b900601007387 */ /* 0x0001e80000100800 */
[----:B------:R-:W3:Y:S04]  /*a0e0*/  LDL R29, [R1+0x7c4] ;  /* 0x0007c400011d7983 */ /* 0x000ee80000100800 */
[----:B0-----:R-:W3:Y:S04]  /*a0f0*/  LDL R6, [R1+0x7d8] ;  /* 0x0007d80001067983 */ /* 0x001ee80000100800 */
[----:B------:R0:W-:Y:S04]  /*a100*/  STL [R1+0xb94], R7 ;  /* 0x000b940701007387 */ /* 0x0001e80000100800 */
[----:B0-----:R-:W3:Y:S01]  /*a110*/  LDL R7, [R1+0x7dc] ;  /* 0x0007dc0001077983 */ /* 0x001ee20000100800 */
[----:B------:R-:W-:-:S02]  /*a120*/  @!P3 IMAD.MOV R8, RZ, RZ, -R8 ;  /* 0x000000ffff08b224 */ /* 0x000fc400078e0a08 */
[----:B------:R-:W-:Y:S01]  /*a130*/  @!P4 IMAD.MOV R9, RZ, RZ, -R9 ;  /* 0x000000ffff09c224 */ /* 0x000fe200078e0a09 */
[----:B------:R-:W-:Y:S02]  /*a140*/  ISETP.GE.AND P4, PT, R0, RZ, PT ;  /* 0x000000ff0000720c */ /* 0x000fe40003f86270 */
[----:B------:R0:W-:Y:S04]  /*a150*/  STL [R1+0xb98], R8 ;  /* 0x000b980801007387 */ /* 0x0001e80000100800 */
[----:B0-----:R-:W3:Y:S01]  /*a160*/  LDL R8, [R1+0x7c0] ;  /* 0x0007c00001087983 */ /* 0x001ee20000100800 */
[----:B------:R-:W-:Y:S02]  /*a170*/  @!P5 IMAD.MOV R10, RZ, RZ, -R10 ;  /* 0x000000ffff0ad224 */ /* 0x000fe400078e0a0a */
[----:B------:R-:W-:Y:S01]  /*a180*/  @!P1 IMAD.MOV R11, RZ, RZ, -R11 ;  /* 0x000000ffff0b9224 */ /* 0x000fe200078e0a0b */
[----:B--2---:R-:W-:-:S02]  /*a190*/  ISETP.GE.AND P1, PT, R4, RZ, PT ;  /* 0x000000ff0400720c */ /* 0x004fc40003f26270 */
[----:B----4-:R-:W-:Y:S02]  /*a1a0*/  ISETP.GE.AND P5, PT, R5, RZ, PT ;  /* 0x000000ff0500720c */ /* 0x010fe40003fa6270 */
[----:B---3--:R-:W-:Y:S02]  /*a1b0*/  ISETP.GE.AND P2, PT, R7, RZ, PT ;  /* 0x000000ff0700720c */ /* 0x008fe40003f46270 */
[----:B------:R-:W2:Y:S04]  /*a1c0*/  LDL R7, [R1+0x7bc] ;  /* 0x0007bc0001077983 */ /* 0x000ea80000100800 */
[----:B------:R0:W-:Y:S04]  /*a1d0*/  STL [R1+0xb9c], R9 ;  /* 0x000b9c0901007387 */ /* 0x0001e80000100800 */
[----:B------:R-:W3:Y:S01]  /*a1e0*/  LDL R0, [R1+0x7b8] ;  /* 0x0007b80001007983 */ /* 0x000ee20000100800 */
[----:B------:R-:W-:-:S02]  /*a1f0*/  ISETP.GE.AND P3, PT, R6, RZ, PT ;  /* 0x000000ff0600720c */ /* 0x000fc40003f66270 */
[----:B------:R-:W-:Y:S01]  /*a200*/  @!P2 IMAD.MOV R12, RZ, RZ, -R12 ;  /* 0x000000ffff0ca224 */ /* 0x000fe200078e0a0c */
[----:B------:R-:W-:Y:S04]  /*a210*/  STL [R1+0xba0], R10 ;  /* 0x000ba00a01007387 */ /* 0x000fe80000100800 */
[----:B------:R-:W4:Y:S04]  /*a220*/  LDL R6, [R1+0x7b0] ;  /* 0x0007b00001067983 */ /* 0x000f280000100800 */
[----:B------:R-:W-:Y:S04]  /*a230*/  STL [R1+0xba4], R11 ;  /* 0x000ba40b01007387 */ /* 0x000fe80000100800 */
[----:B------:R-:W4:Y:S04]  /*a240*/  LDL R5, [R1+0x7ac] ;  /* 0x0007ac0001057983 */ /* 0x000f280000100800 */
[----:B------:R-:W-:Y:S04]  /*a250*/  STL [R1+0xba8], R12 ;  /* 0x000ba80c01007387 */ /* 0x000fe80000100800 */
[----:B------:R-:W4:Y:S01]  /*a260*/  LDL R4, [R1+0x7a8] ;  /* 0x0007a80001047983 */ /* 0x000f220000100800 */
[----:B------:R-:W-:-:S02]  /*a270*/  @!P3 IMAD.MOV R13, RZ, RZ, -R13 ;  /* 0x000000ffff0db224 */ /* 0x000fc400078e0a0d */
[----:B------:R-:W-:Y:S02]  /*a280*/  @!P4 IMAD.MOV R14, RZ, RZ, -R14 ;  /* 0x000000ffff0ec224 */ /* 0x000fe400078e0a0e */
[----:B------:R-:W-:Y:S01]  /*a290*/  @!P5 IMAD.MOV R15, RZ, RZ, -R15 ;  /* 0x000000ffff0fd224 */ /* 0x000fe200078e0a0f */
[----:B------:R-:W-:Y:S01]  /*a2a0*/  ISETP.GE.AND P2, PT, R2, RZ, PT ;  /* 0x000000ff0200720c */ /* 0x000fe20003f46270 */
[----:B------:R-:W-:Y:S01]  /*a2b0*/  @!P1 IMAD.MOV R16, RZ, RZ, -R16 ;  /* 0x000000ffff109224 */ /* 0x000fe200078e0a10 */
[----:B------:R-:W-:Y:S01]  /*a2c0*/  STL [R1+0xbac], R13 ;  /* 0x000bac0d01007387 */ /* 0x000fe20000100800 */
[----:B------:R-:W-:-:S03]  /*a2d0*/  ISETP.GE.AND P3, PT, R29, RZ, PT ;  /* 0x000000ff1d00720c */ /* 0x000fc60003f66270 */
[----:B------:R-:W4:Y:S01]  /*a2e0*/  LDL R2, [R1+0x7a4] ;  /* 0x0007a40001027983 */ /* 0x000f220000100800 */
[----:B------:R-:W-:-:S03]  /*a2f0*/  ISETP.GE.AND P4, PT, R8, RZ, PT ;  /* 0x000000ff0800720c */ /* 0x000fc60003f86270 */
[----:B------:R-:W4:Y:S04]  /*a300*/  LDL R29, [R1+0x7a0] ;  /* 0x0007a000011d7983 */ /* 0x000f280000100800 */
[----:B------:R-:W-:Y:S04]  /*a310*/  STL [R1+0xbb0], R14 ;  /* 0x000bb00e01007387 */ /* 0x000fe80000100800 */
[----:B------:R-:W-:Y:S04]  /*a320*/  STL [R1+0xbb4], R15 ;  /* 0x000bb40f01007387 */ /* 0x000fe80000100800 */
[----:B------:R-:W-:Y:S04]  /*a330*/  STL [R1+0xbb8], R16 ;  /* 0x000bb81001007387 */ /* 0x000fe80000100800 */
[----:B0-----:R-:W4:Y:S01]  /*a340*/  LDL R9, [R1+0x79c] ;  /* 0x00079c0001097983 */ /* 0x001f220000100800 */
[----:B------:R-:W-:-:S02]  /*a350*/  @!P2 IMAD.MOV R17, RZ, RZ, -R17 ;  /* 0x000000ffff11a224 */ /* 0x000fc400078e0a11 */
[----:B------:R-:W-:Y:S02]  /*a360*/  @!P3 IMAD.MOV R18, RZ, RZ, -R18 ;  /* 0x000000ffff12b224 */ /* 0x000fe400078e0a12 */
[----:B------:R-:W-:Y:S01]  /*a370*/  @!P4 IMAD.MOV R19, RZ, RZ, -R19 ;  /* 0x000000ffff13c224 */ /* 0x000fe200078e0a13 */
[----:B--2---:R-:W-:Y:S02]  /*a380*/  ISETP.GE.AND P5, PT, R7, RZ, PT ;  /* 0x000000ff0700720c */ /* 0x004fe40003fa6270 */
[----:B---3--:R-:W-:Y:S02]  /*a390*/  ISETP.GE.AND P1, PT, R0, RZ, PT ;  /* 0x000000ff0000720c */ /* 0x008fe40003f26270 */
[----:B------:R-:W2:Y:S09]  /*a3a0*/  LDL R0, [R1+0x798] ;  /* 0x0007980001007983 */ /* 0x000eb20000100800 */
[----:B------:R-:W-:Y:S01]  /*a3b0*/  @!P5 IMAD.MOV R20, RZ, RZ, -R20 ;  /* 0x000000ffff14d224 */ /* 0x000fe200078e0a14 */
[----:B------:R-:W-:Y:S04]  /*a3c0*/  STL [R1+0xbbc], R17 ;  /* 0x000bbc1101007387 */ /* 0x000fe80000100800 */
[----:B------:R-:W-:Y:S01]  /*a3d0*/  STL [R1+0xbc0], R18 ;  /* 0x000bc01201007387 */ /* 0x000fe20000100800 */
[----:B------:R-:W-:-:S03]  /*a3e0*/  @!P1 IMAD.MOV R21, RZ, RZ, -R21 ;  /* 0x000000ffff159224 */ /* 0x000fc600078e0a15 */
[----:B------:R-:W-:Y:S04]  /*a3f0*/  STL [R1+0xbc4], R19 ;  /* 0x000bc41301007387 */ /* 0x000fe80000100800 */
[----:B------:R-:W-:Y:S04]  /*a400*/  STL [R1+0xbc8], R20 ;  /* 0x000bc81401007387 */ /* 0x000fe80000100800 */
[----:B------:R-:W-:Y:S04]  /*a410*/  STL [R1+0xbcc], R21 ;  /* 0x000bcc1501007387 */ /* 0x000fe80000100800 */
[----:B------:R-:W3:Y:S01]  /*a420*/  LDL.LU R8, [R1+0x1dc] ;  /* 0x0001dc0001087983 */ /* 0x000ee20000300800 */
[----:B----4-:R-:W-:-:S03]  /*a430*/  ISETP.GE.AND P2, PT, R6, RZ, PT ;  /* 0x000000ff0600720c */ /* 0x010fc60003f46270 */
[----:B------:R-:W4:Y:S01]  /*a440*/  LDL.LU R7, [R1+0x1d8] ;  /* 0x0001d80001077983 */ /* 0x000f220000300800 */
[----:B------:R-:W-:Y:S02]  /*a450*/  ISETP.GE.AND P3, PT, R5, RZ, PT ;  /* 0x000000ff0500720c */ /* 0x000fe40003f66270 */
[----:B------:R-:W-:Y:S01]  /*a460*/  ISETP.GE.AND P4, PT, R4, RZ, PT ;  /* 0x000000ff0400720c */ /* 0x000fe20003f86270 */
[----:B------:R-:W4:Y:S04]  /*a470*/  LDL.LU R6, [R1+0x1d4] ;  /* 0x0001d40001067983 */ /* 0x000f280000300800 */
[----:B------:R-:W4:Y:S04]  /*a480*/  LDL.LU R5, [R1+0x1d0] ;  /* 0x0001d00001057983 */ /* 0x000f280000300800 */
[----:B------:R-:W4:Y:S01]  /*a490*/  LDL.LU R4, [R1+0x1cc] ;  /* 0x0001cc0001047983 */ /* 0x000f220000300800 */
[----:B------:R-:W-:Y:S01]  /*a4a0*/  ISETP.GE.AND P5, PT, R2, RZ, PT ;  /* 0x000000ff0200720c */ /* 0x000fe20003fa6270 */
[----:B------:R-:W-:Y:S01]  /*a4b0*/  @!P2 IMAD.MOV R22, RZ, RZ, -R22 ;  /* 0x000000ffff16a224 */ /* 0x000fe200078e0a16 */
[----:B------:R-:W-:Y:S01]  /*a4c0*/  ISETP.GE.AND P1, PT, R29, RZ, PT ;  /* 0x000000ff1d00720c */ /* 0x000fe20003f26270 */
[----:B------:R-:W-:Y:S01]  /*a4d0*/  @!P3 IMAD.MOV R23, RZ, RZ, -R23 ;  /* 0x000000ffff17b224 */ /* 0x000fe200078e0a17 */
[----:B------:R-:W-:Y:S01]  /*a4e0*/  ISETP.NE.AND P0, PT, RZ, c[0x0][0x17c], PT ;  /* 0x00005f00ff007a0c */ /* 0x000fe20003f05270 */
[----:B------:R-:W-:Y:S01]  /*a4f0*/  @!P4 IMAD.MOV R24, RZ, RZ, -R24 ;  /* 0x000000ffff18c224 */ /* 0x000fe200078e0a18 */
[----:B------:R-:W4:Y:S04]  /*a500*/  LDL.LU R2, [R1+0x1c8] ;  /* 0x0001c80001027983 */ /* 0x000f280000300800 */
[----:B------:R-:W4:Y:S01]  /*a510*/  LDL.LU R29, [R1+0x1c4] ;  /* 0x0001c400011d7983 */ /* 0x000f220000300800 */
[----:B------:R-:W-:-:S02]  /*a520*/  ISETP.GE.AND P2, PT, R9, RZ, PT ;  /* 0x000000ff0900720c */ /* 0x000fc40003f46270 */
[----:B------:R-:W-:Y:S01]  /*a530*/  @!P5 IMAD.MOV R25, RZ, RZ, -R25 ;  /* 0x000000ffff19d224 */ /* 0x000fe200078e0a19 */
[----:B------:R-:W-:Y:S01]  /*a540*/  STL [R1+0xbd0], R22 ;  /* 0x000bd01601007387 */ /* 0x000fe20000100800 */
[----:B------:R-:W-:-:S03]  /*a550*/  @!P1 IMAD.MOV R26, RZ, RZ, -R26 ;  /* 0x000000ffff1a9224 */ /* 0x000fc600078e0a1a */
[----:B------:R-:W-:Y:S04]  /*a560*/  STL [R1+0xbd4], R23 ;  /* 0x000bd41701007387 */ /* 0x000fe80000100800 */
[----:B------:R-:W-:Y:S02]  /*a570*/  STL [R1+0xbd8], R24 ;  /* 0x000bd81801007387 */ /* 0x000fe40000100800 */
[----:B------:R-:W-:Y:S02]  /*a580*/  @!P2 IMAD.MOV R27, RZ, RZ, -R27 ;  /* 0x000000ffff1ba224 */ /* 0x000fe400078e0a1b */
[----:B------:R-:W-:Y:S04]  /*a590*/  STL [R1+0xbdc], R25 ;  /* 0x000bdc1901007387 */ /* 0x000fe80000100800 */
[----:B------:R-:W-:Y:S04]  /*a5a0*/  STL [R1+0xbe0], R26 ;  /* 0x000be01a01007387 */ /* 0x000fe80000100800 */
[----:B------:R-:W-:Y:S01]  /*a5b0*/  STL [R1+0xbe4], R27 ;  /* 0x000be41b01007387 */ /* 0x000fe20000100800 */
[----:B--2---:R-:W-:-:S02]  /*a5c0*/  ISETP.GE.AND P6, PT, R0, RZ, PT ;  /* 0x000000ff0000720c */ /* 0x004fc40003fc6270 */
[----:B------:R-:W-:-:S04]  /*a5d0*/  LOP3.LUT R0, RZ, c[0x0][0x17c], RZ, 0x33, !PT ;  /* 0x00005f00ff007a12 */ /* 0x000fc800078e33ff */
[----:B------:R-:W-:-:S07]  /*a5e0*/  SEL R3, R0, R3, !P0 ;  /* 0x0000000300037207 */ /* 0x000fce0004000000 */
[----:B------:R-:W-:-:S05]  /*a5f0*/  @!P6 IMAD.MOV R28, RZ, RZ, -R28 ;  /* 0x000000ffff1ce224 */ /* 0x000fca00078e0a1c */
[----:B------:R-:W-:Y:S04]  /*a600*/  STL [R1+0xbe8], R28 ;  /* 0x000be81c01007387 */ /* 0x000fe80000100800 */
[----:B------:R4:W-:Y:S01]  /*a610*/  STL [R1+0xbec], R3 ;  /* 0x000bec0301007387 */ /* 0x0009e20000100800 */
[C---:B---3--:R-:W-:Y:S02]  /*a620*/  SEL R8, R0.reuse, R8, !P0 ;  /* 0x0000000800087207 */ /* 0x048fe40004000000 */
[----:B----4-:R-:W-:-:S03]  /*a630*/  SEL R3, R0, R7, !P0 ;  /* 0x0000000700037207 */ /* 0x010fc60004000000 */
[----:B------:R-:W-:Y:S01]  /*a640*/  STL [R1+0x23c], R8 ;  /* 0x00023c0801007387 */ /* 0x000fe20000100800 */
[C---:B------:R-:W-:Y:S02]  /*a650*/  SEL R6, R0.reuse, R6, !P0 ;  /* 0x0000000600067207 */ /* 0x040fe40004000000 */
[C---:B------:R-:W-:Y:S01]  /*a660*/  SEL R5, R0.reuse, R5, !P0 ;  /* 0x0000000500057207 */ /* 0x040fe20004000000 */
[----:B------:R0:W-:Y:S04]  /*a670*/  STL [R1+0x238], R3 ;  /* 0x0002380301007387 */ /* 0x0001e80000100800 */
[----:B------:R-:W-:Y:S01]  /*a680*/  STL [R1+0x234], R6 ;  /* 0x0002340601007387 */ /* 0x000fe20000100800 */
[----:B0-----:R-:W-:-:S03]  /*a690*/  SEL R3, R0, R4, !P0 ;  /* 0x0000000400037207 */ /* 0x001fc60004000000 */
[----:B------:R-:W-:Y:S04]  /*a6a0*/  STL [R1+0x230], R5 ;  /* 0x0002300501007387 */ /* 0x000fe80000100800 */
[----:B------:R0:W-:Y:S04]  /*a6b0*/  STL [R1+0x104], R3 ;  /* 0x0001040301007387 */ /* 0x0001e80000100800 */
[----:B0-----:R-:W2:Y:S01]  /*a6c0*/  LDL.LU R3, [R1+0x1b4] ;  /* 0x0001b40001037983 */ /* 0x001ea20000300800 */
[C---:B------:R-:W-:Y:S02]  /*a6d0*/  SEL R4, R0.reuse, R2, !P0 ;  /* 0x0000000200047207 */ /* 0x040fe40004000000 */
[----:B------:R-:W-:-:S03]  /*a6e0*/  SEL R2, R0, R29, !P0 ;  /* 0x0000001d00027207 */ /* 0x000fc60004000000 */
[----:B------:R-:W-:Y:S04]  /*a6f0*/  STL [R1+0x22c], R4 ;  /* 0x00022c0401007387 */ /* 0x000fe80000100800 */
[----:B--2---:R0:W-:Y:S04]  /*a700*/  STL [R1+0xc08], R3 ;  /* 0x000c080301007387 */ /* 0x0041e80000100800 */
[----:B------:R-:W-:Y:S04]  /*a710*/  STL [R1+0x228], R2 ;  /* 0x0002280201007387 */ /* 0x000fe80000100800 */
[----:B0-----:R-:W2:Y:S04]  /*a720*/  LDL.LU R3, [R1+0x1b8] ;  /* 0x0001b80001037983 */ /* 0x001ea80000300800 */
[----:B--2---:R0:W-:Y:S04]  /*a730*/  STL [R1+0xc0c], R3 ;  /* 0x000c0c0301007387 */ /* 0x0041e80000100800 */
[----:B0-----:R-:W2:Y:S04]  /*a740*/  LDL.LU R3, [R1+0x1bc] ;  /* 0x0001bc0001037983 */ /* 0x001ea80000300800 */
[----:B--2---:R0:W-:Y:S04]  /*a750*/  STL [R1+0xc10], R3 ;  /* 0x000c100301007387 */ /* 0x0041e80000100800 */
[----:B0-----:R-:W2:Y:S04]  /*a760*/  LDL.LU R3, [R1+0x1c0] ;  /* 0x0001c00001037983 */ /* 0x001ea80000300800 */
[----:B------:R-:W3:Y:S04]  /*a770*/  LDL.LU R28, [R1+0x1b0] ;  /* 0x0001b000011c7983 */ /* 0x000ee80000300800 */
[----:B------:R-:W4:Y:S04]  /*a780*/  LDL.LU R27, [R1+0x1a8] ;  /* 0x0001a800011b7983 */ /* 0x000f280000300800 */
[----:B------:R-:W3:Y:S04]  /*a790*/  LDL.LU R26, [R1+0x19c] ;  /* 0x00019c00011a7983 */ /* 0x000ee80000300800 */
        /* <DEDUP_REMOVED lines=23> */
[----:B------:R-:W3:Y:S01]  /*a910*/  LDL.LU R29, [R1+0x10c] ;  /* 0x00010c00011d7983 */ /* 0x000ee20000300800 */
[----:B--2---:R-:W-:-:S05]  /*a920*/  SEL R3, R0, R3, !P0 ;  /* 0x0000000300037207 */ /* 0x004fca0004000000 */
[----:B------:R0:W-:Y:S04]  /*a930*/  STL [R1+0x224], R3 ;  /* 0x0002240301007387 */ /* 0x0001e80000100800 */
[----:B0-----:R-:W2:Y:S02]  /*a940*/  LDL.LU R3, [R1+0xc10] ;  /* 0x000c100001037983 */ /* 0x001ea40000300800 */
[----:B--2---:R-:W-:-:S05]  /*a950*/  SEL R3, R0, R3, !P0 ;  /* 0x0000000300037207 */ /* 0x004fca0004000000 */
[----:B------:R0:W-:Y:S04]  /*a960*/  STL [R1+0x220], R3 ;  /* 0x0002200301007387 */ /* 0x0001e80000100800 */
[----:B0-----:R-:W2:Y:S02]  /*a970*/  LDL.LU R3, [R1+0xc0c] ;  /* 0x000c0c0001037983 */ /* 0x001ea40000300800 */
[----:B--2---:R-:W-:-:S05]  /*a980*/  SEL R3, R0, R3, !P0 ;  /* 0x0000000300037207 */ /* 0x004fca0004000000 */
[----:B------:R0:W-:Y:S04]  /*a990*/  STL [R1+0x178], R3 ;  /* 0x0001780301007387 */ /* 0x0001e80000100800 */
[----:B0-----:R-:W2:Y:S01]  /*a9a0*/  LDL.LU R3, [R1+0xc08] ;  /* 0x000c080001037983 */ /* 0x001ea20000300800 */
[C---:B----4-:R-:W-:Y:S02]  /*a9b0*/  SEL R27, R0.reuse, R27, !P0 ;  /* 0x0000001b001b7207 */ /* 0x050fe40004000000 */
[C---:B---3--:R-:W-:Y:S02]  /*a9c0*/  SEL R26, R0.reuse, R26, !P0 ;  /* 0x0000001a001a7207 */ /* 0x048fe40004000000 */
[C---:B------:R-:W-:Y:S02]  /*a9d0*/  SEL R24, R0.reuse, R24, !P0 ;  /* 0x0000001800187207 */ /* 0x040fe40004000000 */
[----:B------:R-:W-:-:S02]  /*a9e0*/  SEL R23, R0, R23, !P0 ;  /* 0x0000001700177207 */ /* 0x000fc40004000000 */
[C---:B------:R-:W-:Y:S02]  /*a9f0*/  SEL R21, R0.reuse, R21, !P0 ;  /* 0x0000001500157207 */ /* 0x040fe40004000000 */
[C---:B------:R-:W-:Y:S02]  /*aa00*/  SEL R20, R0.reuse, R20, !P0 ;  /* 0x0000001400147207 */ /* 0x040fe40004000000 */
[C---:B------:R-:W-:Y:S02]  /*aa10*/  SEL R18, R0.reuse, R18, !P0 ;  /* 0x0000001200127207 */ /* 0x040fe40004000000 */
[C---:B------:R-:W-:Y:S02]  /*aa20*/  SEL R17, R0.reuse, R17, !P0 ;  /* 0x0000001100117207 */ /* 0x040fe40004000000 */
        /* <DEDUP_REMOVED lines=8> */
[----:B--2---:R-:W-:-:S05]  /*aab0*/  SEL R3, R0, R3, !P0 ;  /* 0x0000000300037207 */ /* 0x004fca0004000000 */
[----:B------:R0:W-:Y:S02]  /*aac0*/  STL [R1+0x1e0], R3 ;  /* 0x0001e00301007387 */ /* 0x0001e40000100800 */
[----:B0-----:R-:W-:-:S05]  /*aad0*/  SEL R3, R0, R28, !P0 ;  /* 0x0000001c00037207 */ /* 0x001fca0004000000 */
[----:B------:R0:W-:Y:S04]  /*aae0*/  STL [R1+0x20c], R3 ;  /* 0x00020c0301007387 */ /* 0x0001e80000100800 */
[----:B------:R-:W-:Y:S01]  /*aaf0*/  STL [R1+0x208], R27 ;  /* 0x0002081b01007387 */ /* 0x000fe20000100800 */
[----:B0-----:R-:W-:-:S03]  /*ab00*/  SEL R3, R0, R25, !P0 ;  /* 0x0000001900037207 */ /* 0x001fc60004000000 */
[----:B------:R-:W-:Y:S04]  /*ab10*/  STL [R1+0x204], R26 ;  /* 0x0002041a01007387 */ /* 0x000fe80000100800 */
        /* <DEDUP_REMOVED lines=175> */
[C---:B---3--:R-:W-:Y:S02]  /*b610*/  SEL R28, R0.reuse, R28, !P0 ;  /* 0x0000001c001c7207 */ /* 0x048fe40004000000 */
[C---:B----4-:R-:W-:Y:S02]  /*b620*/  SEL R27, R0.reuse, R27, !P0 ;  /* 0x0000001b001b7207 */ /* 0x050fe40004000000 */
        /* <DEDUP_REMOVED lines=25> */
[----:B--2---:R-:W-:-:S05]  /*b7c0*/  SEL R3, R0, R3, !P0 ;  /* 0x0000000300037207 */ /* 0x004fca0004000000 */
[----:B------:R0:W-:Y:S04]  /*b7d0*/  STL [R1+0x74], R3 ;  /* 0x0000740301007387 */ /* 0x0001e80000100800 */
[----:B0-----:R-:W2:Y:S04]  /*b7e0*/  LDL.LU R3, [R1+0xbec] ;  /* 0x000bec0001037983 */ /* 0x001ea80000300800 */
[----:B------:R0:W-:Y:S04]  /*b7f0*/  STL [R1+0x70], R28 ;  /* 0x0000701c01007387 */ /* 0x0001e80000100800 */
[----:B0-----:R-:W3:Y:S04]  /*b800*/  LDL.LU R28, [R1+0xbe8] ;  /* 0x000be800011c7983 */ /* 0x001ee80000300800 */
[----:B------:R0:W-:Y:S04]  /*b810*/  STL [R1+0x6c], R27 ;  /* 0x00006c1b01007387 */ /* 0x0001e80000100800 */
[----:B0-----:R-:W4:Y:S04]  /*b820*/  LDL.LU R27, [R1+0xbe4] ;  /* 0x000be400011b7983 */ /* 0x001f280000300800 */
[----:B------:R0:W-:Y:S04]  /*b830*/  STL [R1+0x68], R26 ;  /* 0x0000681a01007387 */ /* 0x0001e80000100800 */
[----:B0-----:R-:W2:Y:S04]  /*b840*/  LDL.LU R26, [R1+0xbe0] ;  /* 0x000be000011a7983 */ /* 0x001ea80000300800 */
[----:B------:R0:W-:Y:S04]  /*b850*/  STL [R1+0x64], R25 ;  /* 0x0000641901007387 */ /* 0x0001e80000100800 */
[----:B0-----:R-:W2:Y:S04]  /*b860*/  LDL.LU R25, [R1+0xbdc] ;  /* 0x000bdc0001197983 */ /* 0x001ea80000300800 */
[----:B------:R0:W-:Y:S04]  /*b870*/  STL [R1+0x60], R24 ;  /* 0x0000601801007387 */ /* 0x0001e80000100800 */
[----:B0-----:R-:W2:Y:S04]  /*b880*/  LDL.LU R24, [R1+0xbd8] ;  /* 0x000bd80001187983 */ /* 0x001ea80000300800 */
[----:B------:R0:W-:Y:S04]  /*b890*/  STL [R1+0x5c], R23 ;  /* 0x00005c1701007387 */ /* 0x0001e80000100800 */
[----:B0-----:R-:W3:Y:S04]  /*b8a0*/  LDL.LU R23, [R1+0xbd4] ;  /* 0x000bd40001177983 */ /* 0x001ee80000300800 */
[----:B------:R0:W-:Y:S04]  /*b8b0*/  STL [R1+0x58], R22 ;  /* 0x0000581601007387 */ /* 0x0001e80000100800 */
[----:B0-----:R-:W4:Y:S04]  /*b8c0*/  LDL.LU R22, [R1+0xbd0] ;  /* 0x000bd00001167983 */ /* 0x001f280000300800 */
        /* <DEDUP_REMOVED lines=39> */
[----:B0-----:R-:W4:Y:S01]  /*bb40*/  LDL.LU R29, [R1+0xb80] ;  /* 0x000b8000011d7983 */ /* 0x001f220000300800 */
[----:B--2---:R-:W-:-:S02]  /*bb50*/  SEL R24, R0, R24, !P0 ;  /* 0x0000001800187207 */ /* 0x004fc40004000000 */
[C---:B------:R-:W-:Y:S02]  /*bb60*/  SEL R25, R0.reuse, R25, !P0 ;  /* 0x0000001900197207 */ /* 0x040fe40004000000 */
[C---:B------:R-:W-:Y:S02]  /*bb70*/  SEL R26, R0.reuse, R26, !P0 ;  /* 0x0000001a001a7207 */ /* 0x040fe40004000000 */
[C---:B---3--:R-:W-:Y:S02]  /*bb80*/  SEL R23, R0.reuse, R23, !P0 ;  /* 0x0000001700177207 */ /* 0x048fe40004000000 */
[C---:B----4-:R-:W-:Y:S02]  /*bb90*/  SEL R27, R0.reuse, R27, !P0 ;  /* 0x0000001b001b7207 */ /* 0x050fe40004000000 */
[C---:B------:R-:W-:Y:S02]  /*bba0*/  SEL R28, R0.reuse, R28, !P0 ;  /* 0x0000001c001c7207 */ /* 0x040fe40004000000 */
[----:B------:R-:W-:-:S02]  /*bbb0*/  SEL R22, R0, R22, !P0 ;  /* 0x0000001600167207 */ /* 0x000fc40004000000 */
[----:B------:R-:W-:-:S05]  /*bbc0*/  SEL R29, R0, R29, !P0 ;  /* 0x0000001d001d7207 */ /* 0x000fca0004000000 */
[----:B------:R0:W-:Y:S02]  /*bbd0*/  STL [R1+0x4], R29 ;  /* 0x0000041d01007387 */ /* 0x0001e40000100800 */
[C---:B0-----:R-:W-:Y:S02]  /*bbe0*/  SEL R29, R0.reuse, R4, !P0 ;  /* 0x00000004001d7207 */ /* 0x041fe40004000000 */
[----:B------:R-:W2:Y:S01]  /*bbf0*/  LDL R4, [R1+0x794] ;  /* 0x0007940001047983 */ /* 0x000ea20000100800 */
[C---:B------:R-:W-:Y:S02]  /*bc00*/  SEL R2, R0.reuse, R2, !P0 ;  /* 0x0000000200027207 */ /* 0x040fe40004000000 */
[----:B------:R-:W-:-:S03]  /*bc10*/  SEL R5, R0, R5, !P0 ;  /* 0x0000000500057207 */ /* 0x000fc60004000000 */
[----:B------:R-:W-:Y:S04]  /*bc20*/  STL [R1], R2 ;  /* 0x0000000201007387 */ /* 0x000fe80000100800 */
[----:B------:R-:W-:Y:S04]  /*bc30*/  STL [R1+0xb04], R29 ;  /* 0x000b041d01007387 */ /* 0x000fe80000100800 */
[----:B------:R0:W-:Y:S04]  /*bc40*/  STL [R1+0xb08], R5 ;  /* 0x000b080501007387 */ /* 0x0001e80000100800 */
[----:B0-----:R-:W0:Y:S01]  /*bc50*/  S2R R5, SR_TID.X ;  /* 0x0000000000057919 */ /* 0x001e220000002100 */
[----:B------:R-:W-:-:S02]  /*bc60*/  SEL R6, R0, R6, !P0 ;  /* 0x0000000600067207 */ /* 0x000fc40004000000 */
[----:B------:R-:W-:-:S03]  /*bc70*/  SEL R7, R0, R7, !P0 ;  /* 0x0000000700077207 */ /* 0x000fc60004000000 */
[----:B------:R-:W-:Y:S04]  /*bc80*/  STL [R1+0xb0c], R6 ;  /* 0x000b0c0601007387 */ /* 0x000fe80000100800 */
[----:B------:R0:W-:Y:S01]  /*bc90*/  STL [R1+0xb10], R7 ;  /* 0x000b100701007387 */ /* 0x0001e20000100800 */
[----:B------:R-:W-:Y:S02]  /*bca0*/  SEL R8, R0, R8, !P0 ;  /* 0x0000000800087207 */ /* 0x000fe40004000000 */
[----:B0-----:R-:W-:-:S04]  /*bcb0*/  SHF.R.U32.HI R7, RZ, 0x7, R5 ;  /* 0x00000007ff077819 */ /* 0x001fc80000011605 */
[----:B------:R-:W-:Y:S01]  /*bcc0*/  SGXT.U32 R7, R7, 0x2 ;  /* 0x000000020707781a */ /* 0x000fe20000000000 */
[----:B------:R-:W0:Y:S03]  /*bcd0*/  S2R R29, SR_TID.X ;  /* 0x00000000001d7919 */ /* 0x000e260000002100 */
[----:B------:R-:W-:Y:S02]  /*bce0*/  LOP3.LUT R6, R7, 0x7c, RZ, 0xfc, !PT ;  /* 0x0000007c07067812 */ /* 0x000fe400078efcff */
        /* <DEDUP_REMOVED lines=12> */
[----:B------:R-:W-:Y:S01]  /*bdb0*/  SEL R21, R0, R21, !P0 ;  /* 0x0000001500157207 */ /* 0x000fe20004000000 */
[----:B------:R-:W-:Y:S02]  /*bdc0*/  IMAD R0, R6, c[0x0][0x188], RZ ;  /* 0x0000620006007a24 */ /* 0x000fe400078e02ff */
[----:B------:R-:W1:Y:S04]  /*bdd0*/  S2R R6, SR_TID.X ;  /* 0x0000000000067919 */ /* 0x000e680000002100 */
[----:B------:R3:W-:Y:S04]  /*bde0*/  STL [R1+0xb14], R8 ;  /* 0x000b140801007387 */ /* 0x0007e80000100800 */
[----:B------:R-:W-:Y:S01]  /*bdf0*/  STL [R1+0xb18], R9 ;  /* 0x000b180901007387 */ /* 0x000fe20000100800 */
[----:B------:R-:W-:-:S03]  /*be00*/  SHF.R.U32.HI R5, RZ, 0x7, R5 ;  /* 0x00000007ff057819 */ /* 0x000fc60000011605 */
[----:B------:R-:W-:Y:S04]  /*be10*/  STL [R1+0xb1c], R10 ;  /* 0x000b1c0a01007387 */ /* 0x000fe80000100800 */
[----:B------:R-:W-:Y:S04]  /*be20*/  STL [R1+0xb20], R11 ;  /* 0x000b200b01007387 */ /* 0x000fe80000100800 */
[----:B------:R-:W-:Y:S04]  /*be30*/  STL [R1+0xb24], R12 ;  /* 0x000b240c01007387 */ /* 0x000fe80000100800 */
[----:B------:R-:W-:Y:S01]  /*be40*/  STL [R1+0xb28], R13 ;  /* 0x000b280d01007387 */ /* 0x000fe20000100800 */
[----:B------:R-:W-:-:S03]  /*be50*/  SGXT.U32 R5, R5, 0x2 ;  /* 0x000000020505781a */ /* 0x000fc60000000000 */
[----:B------:R0:W-:Y:S04]  /*be60*/  STL [R1+0xb2c], R14 ;  /* 0x000b2c0e01007387 */ /* 0x0001e80000100800 */
[----:B------:R4:W-:Y:S04]  /*be70*/  STL [R1+0xb30], R15 ;  /* 0x000b300f01007387 */ /* 0x0009e80000100800 */
[----:B------:R-:W-:Y:S01]  /*be80*/  STL [R1+0xb34], R16 ;  /* 0x000b341001007387 */ /* 0x000fe20000100800 */
[----:B---3--:R-:W-:-:S03]  /*be90*/  LOP3.LUT R8, R7, 0x78, RZ, 0xfc, !PT ;  /* 0x0000007807087812 */ /* 0x008fc600078efcff */
[----:B------:R-:W-:Y:S01]  /*bea0*/  STL [R1+0xb38], R17 ;  /* 0x000b381101007387 */ /* 0x000fe20000100800 */
[----:B------:R-:W-:-:S03]  /*beb0*/  LOP3.LUT R7, R5, 0x74, RZ, 0xfc, !PT ;  /* 0x0000007405077812 */ /* 0x000fc600078efcff */
[----:B------:R-:W-:Y:S04]  /*bec0*/  STL [R1+0xb3c], R18 ;  /* 0x000b3c1201007387 */ /* 0x000fe80000100800 */
[----:B------:R-:W-:Y:S04]  /*bed0*/  STL [R1+0xb40], R19 ;  /* 0x000b401301007387 */ /* 0x000fe80000100800 */
[----:B------:R-:W-:Y:S01]  /*bee0*/  STL [R1+0xb44], R20 ;  /* 0x000b441401007387 */ /* 0x000fe20000100800 */
[----:B0-----:R-:W-:-:S03]  /*bef0*/  IMAD.SHL.U32 R14, R29, 0x80, RZ ;  /* 0x000000801d0e7824 */ /* 0x001fc600078e00ff */
[----:B------:R-:W-:Y:S01]  /*bf00*/  STL [R1+0xb48], R21 ;  /* 0x000b481501007387 */ /* 0x000fe20000100800 */
[----:B------:R-:W-:-:S03]  /*bf10*/  IMAD R0, R8, c[0x0][0x188], RZ ;  /* 0x0000620008007a24 */ /* 0x000fc600078e02ff */
[----:B------:R-:W-:Y:S01]  /*bf20*/  STL [R1+0xb4c], R22 ;  /* 0x000b4c1601007387 */ /* 0x000fe20000100800 */
[----:B------:R-:W-:-:S03]  /*bf30*/  LOP3.LUT R5, R5, 0x70, RZ, 0xfc, !PT ;  /* 0x0000007005057812 */ /* 0x000fc600078efcff */
[----:B------:R-:W-:Y:S01]  /*bf40*/  STL [R1+0xb50], R23 ;  /* 0x000b501701007387 */ /* 0x000fe20000100800 */
[----:B------:R-:W-:-:S03]  /*bf50*/  IMAD R0, R7, c[0x0][0x188], RZ ;  /* 0x0000620007007a24 */ /* 0x000fc600078e02ff */
[----:B------:R-:W-:Y:S01]  /*bf60*/  STL [R1+0xb54], R24 ;  /* 0x000b541801007387 */ /* 0x000fe20000100800 */
[----:B-1----:R-:W-:-:S03]  /*bf70*/  SHF.R.U32.HI R7, RZ, 0x7, R6 ;  /* 0x00000007ff077819 */ /* 0x002fc60000011606 */
[----:B------:R-:W-:Y:S04]  /*bf80*/  STL [R1+0xb58], R25 ;  /* 0x000b581901007387 */ /* 0x000fe80000100800 */
[----:B------:R-:W-:Y:S01]  /*bf90*/  STL [R1+0xb5c], R26 ;  /* 0x000b5c1a01007387 */ /* 0x000fe20000100800 */
[----:B------:R-:W-:-:S03]  /*bfa0*/  IMAD R0, R5, c[0x0][0x188], RZ ;  /* 0x0000620005007a24 */ /* 0x000fc600078e02ff */
[----:B------:R-:W-:Y:S01]  /*bfb0*/  STL [R1+0xb60], R27 ;  /* 0x000b601b01007387 */ /* 0x000fe20000100800 */
[----:B------:R-:W-:-:S03]  /*bfc0*/  SGXT.U32 R7, R7, 0x2 ;  /* 0x000000020707781a */ /* 0x000fc60000000000 */
[----:B------:R-:W-:Y:S01]  /*bfd0*/  STL [R1+0xb64], R28 ;  /* 0x000b641c01007387 */ /* 0x000fe20000100800 */
[----:B------:R-:W-:-:S03]  /*bfe0*/  SHF.R.U32.HI R5, RZ, 0x7, R6 ;  /* 0x00000007ff057819 */ /* 0x000fc60000011606 */
[----:B------:R-:W-:Y:S01]  /*bff0*/  STL [R1+0x7b4], R14 ;  /* 0x0007b40e01007387 */ /* 0x000fe20000100800 */
[----:B------:R-:W-:-:S03]  /*c000*/  SHF.R.U32.HI R6, RZ, 0x7, R6 ;  /* 0x00000007ff067819 */ /* 0x000fc60000011606 */
[----:B------:R-:W-:Y:S04]  /*c010*/  STL [R1+0x240], RZ ;  /* 0x000240ff01007387 */ /* 0x000fe80000100800 */
[----:B------:R-:W-:Y:S01]  /*c020*/  STL [R1+0x244], RZ ;  /* 0x000244ff01007387 */ /* 0x000fe20000100800 */
[----:B------:R-:W-:-:S03]  /*c030*/  LOP3.LUT R8, R7, 0x6c, RZ, 0xfc, !PT ;  /* 0x0000006c07087812 */ /* 0x000fc600078efcff */
[----:B------:R-:W-:Y:S01]  /*c040*/  STL [R1+0x248], RZ ;  /* 0x000248ff01007387 */ /* 0x000fe20000100800 */
[----:B------:R-:W-:-:S03]  /*c050*/  SGXT.U32 R6, R6, 0x2 ;  /* 0x000000020606781a */ /* 0x000fc60000000000 */
[----:B------:R-:W-:Y:S04]  /*c060*/  STL [R1+0x24c], RZ ;  /* 0x00024cff01007387 */ /* 0x000fe80000100800 */
[----:B------:R-:W-:Y:S04]  /*c070*/  STL [R1+0x2a0], RZ ;  /* 0x0002a0ff01007387 */ /* 0x000fe80000100800 */
[----:B------:R-:W-:Y:S04]  /*c080*/  STL [R1+0x2a4], RZ ;  /* 0x0002a4ff01007387 */ /* 0x000fe80000100800 */
[----:B------:R-:W-:Y:S01]  /*c090*/  STL [R1+0x2a8], RZ ;  /* 0x0002a8ff01007387 */ /* 0x000fe20000100800 */
[----:B------:R-:W-:-:S03]  /*c0a0*/  IMAD R8, R8, c[0x0][0x188], RZ ;  /* 0x0000620008087a24 */ /* 0x000fc600078e02ff */
[----:B------:R-:W-:Y:S01]  /*c0b0*/  STL [R1+0x2ac], RZ ;  /* 0x0002acff01007387 */ /* 0x000fe20000100800 */
[----:B------:R-:W-:-:S03]  /*c0c0*/  LOP3.LUT R8, R6, 0x60, RZ, 0xfc, !PT ;  /* 0x0000006006087812 */ /* 0x000fc600078efcff */
[----:B------:R-:W-:Y:S04]  /*c0d0*/  STL [R1+0x2b0], RZ ;  /* 0x0002b0ff01007387 */ /* 0x000fe80000100800 */
[----:B------:R-:W-:Y:S04]  /*c0e0*/  STL [R1+0x2b4], RZ ;  /* 0x0002b4ff01007387 */ /* 0x000fe80000100800 */
[----:B------:R-:W-:Y:S04]  /*c0f0*/  STL [R1+0x2b8], RZ ;  /* 0x0002b8ff01007387 */ /* 0x000fe80000100800 */
[----:B------:R-:W-:Y:S01]  /*c100*/  STL [R1+0x2bc], RZ ;  /* 0x0002bcff01007387 */ /* 0x000fe20000100800 */
[----:B------:R-:W-:-:S03]  /*c110*/  LOP3.LUT R7, R7, 0x68, RZ, 0xfc, !PT ;  /* 0x0000006807077812 */ /* 0x000fc600078efcff */
[----:B------:R-:W-:Y:S04]  /*c120*/  STL [R1+0x300], RZ ;  /* 0x000300ff01007387 */ /* 0x000fe80000100800 */
[----:B------:R-:W-:Y:S01]  /*c130*/  STL [R1+0x304], RZ ;  /* 0x000304ff01007387 */ /* 0x000fe20000100800 */
[----:B------:R-:W-:-:S03]  /*c140*/  SGXT.U32 R5, R5, 0x2 ;  /* 0x000000020505781a */ /* 0x000fc60000000000 */
[----:B------:R-:W-:Y:S04]  /*c150*/  STL [R1+0x308], RZ ;  /* 0x000308ff01007387 */ /* 0x000fe80000100800 */
[----:B------:R-:W-:Y:S04]  /*c160*/  STL [R1+0x30c], RZ ;  /* 0x00030cff01007387 */ /* 0x000fe80000100800 */
[----:B------:R-:W-:Y:S01]  /*c170*/  STL [R1+0x340], RZ ;  /* 0x000340ff01007387 */ /* 0x000fe20000100800 */
[----:B------:R-:W-:-:S03]  /*c180*/  IMAD R0, R7, c[0x0][0x188], RZ ;  /* 0x0000620007007a24 */ /* 0x000fc600078e02ff */
[----:B------:R-:W-:Y:S01]  /*c190*/  STL [R1+0x344], RZ ;  /* 0x000344ff01007387 */ /* 0x000fe20000100800 */
[----:B------:R-:W-:-:S03]  /*c1a0*/  LOP3.LUT R7, R5, 0x5c, RZ, 0xfc, !PT ;  /* 0x0000005c05077812 */ /* 0x000fc600078efcff */
[----:B------:R-:W-:Y:S01]  /*c1b0*/  STL [R1+0x348], RZ ;  /* 0x000348ff01007387 */ /* 0x000fe20000100800 */
[----:B------:R-:W-:-:S03]  /*c1c0*/  LOP3.LUT R5, R5, 0x58, RZ, 0xfc, !PT ;  /* 0x0000005805057812 */ /* 0x000fc600078efcff */
[----:B------:R-:W-:Y:S04]  /*c1d0*/  STL [R1+0x34c], RZ ;  /* 0x00034cff01007387 */ /* 0x000fe80000100800 */
[----:B------:R-:W-:Y:S04]  /*c1e0*/  STL [R1+0x330], RZ ;  /* 0x000330ff01007387 */ /* 0x000fe80000100800 */
[----:B------:R-:W-:Y:S04]  /*c1f0*/  STL [R1+0x334], RZ ;  /* 0x000334ff01007387 */ /* 0x000fe80000100800 */
[----:B------:R-:W-:Y:S04]  /*c200*/  STL [R1+0x338], RZ ;  /* 0x000338ff01007387 */ /* 0x000fe80000100800 */
[----:B------:R-:W-:Y:S04]  /*c210*/  STL [R1+0x33c], RZ ;  /* 0x00033cff01007387 */ /* 0x000fe80000100800 */
[----:B------:R-:W-:Y:S01]  /*c220*/  STL [R1+0x320], RZ ;  /* 0x000320ff01007387 */ /* 0x000fe20000100800 */
[----:B--2---:R-:W-:-:S02]  /*c230*/  ISETP.GE.AND P1, PT, R4, RZ, PT ;  /* 0x000000ff0400720c */ /* 0x004fc40003f26270 */
[----:B------:R-:W-:-:S04]  /*c240*/  SHF.R.U32.HI R4, RZ, 0x7, R29 ;  /* 0x00000007ff047819 */ /* 0x000fc8000001161d */
[----:B------:R-:W-:-:S05]  /*c250*/  SGXT.U32 R4, R4, 0x2 ;  /* 0x000000020404781a */ /* 0x000fca0000000000 */
[----:B------:R-:W-:Y:S01]  /*c260*/  IMAD R9, R4, c[0x0][0x188], RZ ;  /* 0x0000620004097a24 */ /* 0x000fe200078e02ff */
[----:B------:R-:W-:Y:S02]  /*c270*/  LOP3.LUT R9, R6, 0x64, RZ, 0xfc, !PT ;  /* 0x0000006406097812 */ /* 0x000fe400078efcff */
[----:B------:R-:W0:Y:S03]  /*c280*/  S2R R6, SR_TID.X ;  /* 0x0000000000067919 */ /* 0x000e260000002100 */
[----:B------:R-:W-:Y:S01]  /*c290*/  IMAD R0, R9, c[0x0][0x188], RZ ;  /* 0x0000620009007a24 */ /* 0x000fe200078e02ff */
[----:B------:R-:W-:Y:S01]  /*c2a0*/  STL [R1+0x324], RZ ;  /* 0x000324ff01007387 */ /* 0x000fe20000100800 */
[----:B------:R-:W-:Y:S02]  /*c2b0*/  IMAD R0, R7, c[0x0][0x188], RZ ;  /* 0x0000620007007a24 */ /* 0x000fe400078e02ff */
[----:B------:R-:W-:Y:S01]  /*c2c0*/  IMAD R0, R5, c[0x0][0x188], RZ ;  /* 0x0000620005007a24 */ /* 0x000fe200078e02ff */
[----:B------:R-:W-:Y:S04]  /*c2d0*/  STL [R1+0x328], RZ ;  /* 0x000328ff01007387 */ /* 0x000fe80000100800 */
[----:B------:R-:W-:Y:S04]  /*c2e0*/  STL [R1+0x32c], RZ ;  /* 0x00032cff01007387 */ /* 0x000fe80000100800 */
[----:B------:R-:W1:Y:S04]  /*c2f0*/  S2R R5, SR_TID.X ;  /* 0x0000000000057919 */ /* 0x000e680000002100 */
[----:B------:R-:W-:Y:S04]  /*c300*/  STL [R1+0x310], RZ ;  /* 0x000310ff01007387 */ /* 0x000fe80000100800 */
[----:B------:R-:W-:Y:S04]  /*c310*/  STL [R1+0x314], RZ ;  /* 0x000314ff01007387 */ /* 0x000fe80000100800 */
[----:B------:R-:W-:Y:S04]  /*c320*/  STL [R1+0x318], RZ ;  /* 0x000318ff01007387 */ /* 0x000fe80000100800 */
[----:B------:R-:W-:Y:S04]  /*c330*/  STL [R1+0x31c], RZ ;  /* 0x00031cff01007387 */ /* 0x000fe80000100800 */
[----:B------:R-:W-:Y:S01]  /*c340*/  STL [R1+0xd0], RZ ;  /* 0x0000d0ff01007387 */ /* 0x000fe20000100800 */
[----:B0-----:R-:W-:-:S03]  /*c350*/  SHF.R.U32.HI R7, RZ, 0x7, R6 ;  /* 0x00000007ff077819 */ /* 0x001fc60000011606 */
[----:B------:R-:W-:Y:S04]  /*c360*/  STL [R1+0xd4], RZ ;  /* 0x0000d4ff01007387 */ /* 0x000fe80000100800 */
[----:B------:R-:W-:Y:S04]  /*c370*/  STL [R1+0xd8], RZ ;  /* 0x0000d8ff01007387 */ /* 0x000fe80000100800 */
        /* <DEDUP_REMOVED lines=8> */
[----:B------:R-:W-:-:S03]  /*c400*/  SHF.R.U32.HI R6, RZ, 0x7, R6 ;  /* 0x00000007ff067819 */ /* 0x000fc60000011606 */
[----:B------:R-:W-:Y:S01]  /*c410*/  STL [R1+0x1a4], RZ ;  /* 0x0001a4ff01007387 */ /* 0x000fe20000100800 */
[----:B------:R-:W-:-:S03]  /*c420*/  LOP3.LUT R9, R7, 0x54, RZ, 0xfc, !PT ;  /* 0x0000005407097812 */ /* 0x000fc600078efcff */
[----:B------:R-:W-:Y:S01]  /*c430*/  STL [R1+0x1a8], RZ ;  /* 0x0001a8ff01007387 */ /* 0x000fe20000100800 */
[----:B------:R-:W-:-:S03]  /*c440*/  LOP3.LUT R8, R7, 0x50, RZ, 0xfc, !PT ;  /* 0x0000005007087812 */ /* 0x000fc600078efcff */
[----:B------:R-:W-:Y:S01]  /*c450*/  STL [R1+0x1ac], RZ ;  /* 0x0001acff01007387 */ /* 0x000fe20000100800 */
[----:B------:R-:W-:-:S03]  /*c460*/  LOP3.LUT R7, R7, 0x4c, RZ, 0xfc, !PT ;  /* 0x0000004c07077812 */ /* 0x000fc600078efcff */
[----:B------:R-:W-:Y:S01]  /*c470*/  STL [R1+0x180], RZ ;  /* 0x000180ff01007387 */ /* 0x000fe20000100800 */
[----:B------:R-:W-:-:S03]  /*c480*/  SGXT.U32 R6, R6, 0x2 ;  /* 0x000000020606781a */ /* 0x000fc60000000000 */
[----:B------:R-:W-:Y:S01]  /*c490*/  STL [R1+0x184], RZ ;  /* 0x000184ff01007387 */ /* 0x000fe20000100800 */
[----:B------:R-:W-:-:S03]  /*c4a0*/  IMAD R10, R9, c[0x0][0x188], RZ ;  /* 0x00006200090a7a24 */ /* 0x000fc600078e02ff */
[----:B------:R-:W-:Y:S01]  /*c4b0*/  STL [R1+0x188], RZ ;  /* 0x000188ff01007387 */ /* 0x000fe20000100800 */
[----:B------:R-:W-:-:S03]  /*c4c0*/  IMAD R9, R8, c[0x0][0x188], RZ ;  /* 0x0000620008097a24 */ /* 0x000fc600078e02ff */
[----:B------:R-:W-:Y:S01]  /*c4d0*/  STL [R1+0x18c], RZ ;  /* 0x00018cff01007387 */ /* 0x000fe20000100800 */
[----:B------:R-:W-:-:S03]  /*c4e0*/  IMAD R0, R7, c[0x0][0x188], RZ ;  /* 0x0000620007007a24 */ /* 0x000fc600078e02ff */
[----:B------:R-:W-:Y:S01]  /*c4f0*/  STL [R1+0x1c0], RZ ;  /* 0x0001c0ff01007387 */ /* 0x000fe20000100800 */
[----:B------:R-:W-:-:S03]  /*c500*/  LOP3.LUT R8, R6, 0x48, RZ, 0xfc, !PT ;  /* 0x0000004806087812 */ /* 0x000fc600078efcff */
[----:B------:R-:W-:Y:S01]  /*c510*/  STL [R1+0x1c4], RZ ;  /* 0x0001c4ff01007387 */ /* 0x000fe20000100800 */
[----:B------:R-:W-:-:S03]  /*c520*/  LOP3.LUT R7, R6, 0x44, RZ, 0xfc, !PT ;  /* 0x0000004406077812 */ /* 0x000fc600078efcff */
[----:B------:R-:W-:Y:S01]  /*c530*/  STL [R1+0x1c8], RZ ;  /* 0x0001c8ff01007387 */ /* 0x000fe20000100800 */
[----:B-1----:R-:W-:-:S03]  /*c540*/  SHF.R.U32.HI R6, RZ, 0x7, R5 ;  /* 0x00000007ff067819 */ /* 0x002fc60000011605 */
        /* <DEDUP_REMOVED lines=8> */
[----:B------:R-:W-:Y:S01]  /*c5d0*/  IMAD R0, R7, c[0x0][0x188], RZ ;  /* 0x0000620007007a24 */ /* 0x000fe200078e02ff */
[----:B------:R-:W-:Y:S02]  /*c5e0*/  SHF.R.U32.HI R5, RZ, 0x7, R5 ;  /* 0x00000007ff057819 */ /* 0x000fe40000011605 */
        /* <DEDUP_REMOVED lines=19> */
[----:B------:R-:W-:-:S03]  /*c720*/  SHF.R.U32.HI R5, RZ, 0x7, R29 ;  /* 0x00000007ff057819 */ /* 0x000fc6000001161d */
[----:B------:R-:W-:Y:S04]  /*c730*/  STL [R1+0x1bc], RZ ;  /* 0x0001bcff01007387 */ /* 0x000fe80000100800 */
[----:B------:R-:W-:Y:S01]  /*c740*/  STL [R1+0x210], RZ ;  /* 0x000210ff01007387 */ /* 0x000fe20000100800 */
[----:B------:R-:W-:-:S03]  /*c750*/  SGXT.U32 R5, R5, 0x2 ;  /* 0x000000020505781a */ /* 0x000fc60000000000 */
[----:B------:R-:W-:Y:S04]  /*c760*/  STL [R1+0x214], RZ ;  /* 0x000214ff01007387 */ /* 0x000fe80000100800 */
[----:B------:R-:W-:Y:S01]  /*c770*/  STL [R1+0x218], RZ ;  /* 0x000218ff01007387 */ /* 0x000fe20000100800 */
[----:B------:R-:W-:-:S03]  /*c780*/  SHF.R.U32.HI R29, RZ, 0x7, R29 ;  /* 0x00000007ff1d7819 */ /* 0x000fc6000001161d */
        /* <DEDUP_REMOVED lines=17> */
[----:B------:R-:W-:Y:S01]  /*c8a0*/  IMAD R0, R5, c[0x0][0x188], RZ ;  /* 0x0000620005007a24 */ /* 0x000fe200078e02ff */
[C---:B------:R-:W-:Y:S02]  /*c8b0*/  LOP3.LUT R6, R29.reuse, 0x1c, RZ, 0xfc, !PT ;  /* 0x0000001c1d067812 */ /* 0x040fe400078efcff */
[----:B------:R-:W-:Y:S01]  /*c8c0*/  STL [R1+0x2f0], RZ ;  /* 0x0002f0ff01007387 */ /* 0x000fe20000100800 */
[----:B------:R-:W-:-:S03]  /*c8d0*/  LOP3.LUT R7, R29, 0x20, RZ, 0xfc, !PT ;  /* 0x000000201d077812 */ /* 0x000fc600078efcff */
[----:B------:R-:W-:Y:S01]  /*c8e0*/  STL [R1+0x2f4], RZ ;  /* 0x0002f4ff01007387 */ /* 0x000fe20000100800 */
[----:B------:R-:W-:-:S03]  /*c8f0*/  LOP3.LUT R5, R29, 0x18, RZ, 0xfc, !PT ;  /* 0x000000181d057812 */ /* 0x000fc600078efcff */
[----:B------:R-:W-:Y:S01]  /*c900*/  STL [R1+0x2f8], RZ ;  /* 0x0002f8ff01007387 */ /* 0x000fe20000100800 */
[----:B------:R-:W-:-:S03]  /*c910*/  LOP3.LUT R29, R29, 0x14, RZ, 0xfc, !PT ;  /* 0x000000141d1d7812 */ /* 0x000fc600078efcff */
[----:B------:R-:W-:Y:S01]  /*c920*/  STL [R1+0x2fc], RZ ;  /* 0x0002fcff01007387 */ /* 0x000fe20000100800 */
[----:B------:R-:W-:-:S03]  /*c930*/  IMAD R6, R6, c[0x0][0x188], RZ ;  /* 0x0000620006067a24 */ /* 0x000fc600078e02ff */
[----:B----4-:R-:W2:Y:S01]  /*c940*/  LDL.LU R15, [R1+0x258] ;  /* 0x00025800010f7983 */ /* 0x010ea20000300800 */
[----:B------:R-:W-:-:S03]  /*c950*/  IMAD R0, R7, c[0x0][0x188], RZ ;  /* 0x0000620007007a24 */ /* 0x000fc600078e02ff */
[----:B------:R-:W3:Y:S01]  /*c960*/  LDL.LU R13, [R1+0x254] ;  /* 0x00025400010d7983 */ /* 0x000ee20000300800 */
[----:B------:R-:W-:Y:S01]  /*c970*/  IMAD R5, R5, c[0x0][0x188], RZ ;  /* 0x0000620005057a24 */ /* 0x000fe200078e02ff */
[C---:B------:R-:W-:Y:S02]  /*c980*/  LOP3.LUT R6, R4.reuse, 0x10, RZ, 0xfc, !PT ;  /* 0x0000001004067812 */ /* 0x040fe400078efcff */
[----:B------:R-:W-:Y:S01]  /*c990*/  STL [R1+0x2e0], RZ ;  /* 0x0002e0ff01007387 */ /* 0x000fe20000100800 */
[----:B------:R-:W-:Y:S01]  /*c9a0*/  IMAD R0, R29, c[0x0][0x188], RZ ;  /* 0x000062001d007a24 */ /* 0x000fe200078e02ff */
[C---:B------:R-:W-:Y:S02]  /*c9b0*/  LOP3.LUT R5, R4.reuse, 0xc, RZ, 0xfc, !PT ;  /* 0x0000000c04057812 */ /* 0x040fe400078efcff */
[----:B------:R-:W-:Y:S01]  /*c9c0*/  STL [R1+0x2e4], RZ ;  /* 0x0002e4ff01007387 */ /* 0x000fe20000100800 */
[----:B------:R-:W-:-:S03]  /*c9d0*/  LOP3.LUT R29, R4, 0x8, RZ, 0xfc, !PT ;  /* 0x00000008041d7812 */ /* 0x000fc600078efcff */
[----:B------:R-:W-:Y:S04]  /*c9e0*/  STL [R1+0x2e8], RZ ;  /* 0x0002e8ff01007387 */ /* 0x000fe80000100800 */
[----:B------:R-:W-:Y:S01]  /*c9f0*/  STL [R1+0x2ec], RZ ;  /* 0x0002ecff01007387 */ /* 0x000fe20000100800 */
[----:B------:R-:W-:-:S03]  /*ca00*/  IMAD R0, R6, c[0x0][0x188], RZ ;  /* 0x0000620006007a24 */ /* 0x000fc600078e02ff */
[----:B------:R-:W4:Y:S01]  /*ca10*/  LDL.LU R12, [R1+0x23c] ;  /* 0x00023c00010c7983 */ /* 0x000f220000300800 */
[----:B------:R-:W-:-:S03]  /*ca20*/  IMAD R6, R5, c[0x0][0x188], RZ ;  /* 0x0000620005067a24 */ /* 0x000fc600078e02ff */
[----:B------:R-:W-:Y:S01]  /*ca30*/  STL [R1+0x2d0], RZ ;  /* 0x0002d0ff01007387 */ /* 0x000fe20000100800 */
[----:B------:R-:W-:-:S03]  /*ca40*/  IMAD R5, R29, c[0x0][0x188], RZ ;  /* 0x000062001d057a24 */ /* 0x000fc600078e02ff */
[----:B------:R-:W-:Y:S04]  /*ca50*/  STL [R1+0x2d4], RZ ;  /* 0x0002d4ff01007387 */ /* 0x000fe80000100800 */
[----:B------:R-:W-:Y:S04]  /*ca60*/  STL [R1+0x2d8], RZ ;  /* 0x0002d8ff01007387 */ /* 0x000fe80000100800 */
[----:B------:R-:W-:Y:S04]  /*ca70*/  STL [R1+0x2dc], RZ ;  /* 0x0002dcff01007387 */ /* 0x000fe80000100800 */
[----:B------:R-:W4:Y:S04]  /*ca80*/  LDL.LU R11, [R1+0x238] ;  /* 0x00023800010b7983 */ /* 0x000f280000300800 */
[----:B------:R-:W4:Y:S04]  /*ca90*/  LDL.LU R10, [R1+0x234] ;  /* 0x00023400010a7983 */ /* 0x000f280000300800 */
[----:B------:R-:W4:Y:S04]  /*caa0*/  LDL.LU R9, [R1+0x230] ;  /* 0x0002300001097983 */ /* 0x000f280000300800 */
[----:B------:R-:W4:Y:S01]  /*cab0*/  LDL.LU R8, [R1+0x104] ;  /* 0x0001040001087983 */ /* 0x000f220000300800 */
[----:B------:R-:W-:-:S03]  /*cac0*/  LOP3.LUT R4, R4, 0x4, RZ, 0xfc, !PT ;  /* 0x0000000404047812 */ /* 0x000fc600078efcff */
[----:B------:R-:W4:Y:S04]  /*cad0*/  LDL.LU R7, [R1+0x22c] ;  /* 0x00022c0001077983 */ /* 0x000f280000300800 */
[----:B------:R-:W4:Y:S04]  /*cae0*/  LDL.LU R6, [R1+0x228] ;  /* 0x0002280001067983 */ /* 0x000f280000300800 */
[----:B------:R-:W4:Y:S04]  /*caf0*/  LDL.LU R5, [R1+0x224] ;  /* 0x0002240001057983 */ /* 0x000f280000300800 */
[----:B------:R-:W4:Y:S04]  /*cb00*/  LDL.LU R29, [R1+0x220] ;  /* 0x00022000011d7983 */ /* 0x000f280000300800 */
[----:B------:R-:W-:Y:S01]  /*cb10*/  STL [R1+0x2c0], RZ ;  /* 0x0002c0ff01007387 */ /* 0x000fe20000100800 */
[----:B------:R-:W-:-:S03]  /*cb20*/  IMAD R0, R4, c[0x0][0x188], RZ ;  /* 0x0000620004007a24 */ /* 0x000fc600078e02ff */
[----:B------:R-:W-:Y:S04]  /*cb30*/  STL [R1+0x2c4], RZ ;  /* 0x0002c4ff01007387 */ /* 0x000fe80000100800 */
[----:B------:R-:W-:Y:S04]  /*cb40*/  STL [R1+0x2c8], RZ ;  /* 0x0002c8ff01007387 */ /* 0x000fe80000100800 */
[----:B------:R-:W-:Y:S04]  /*cb50*/  STL [R1+0x2cc], RZ ;  /* 0x0002ccff01007387 */ /* 0x000fe80000100800 */
[----:B------:R-:W-:Y:S04]  /*cb60*/  STL [R1+0xb0], RZ ;  /* 0x0000b0ff01007387 */ /* 0x000fe80000100800 */
[----:B------:R-:W4:Y:S04]  /*cb70*/  LDL.LU R4, [R1+0x1e4] ;  /* 0x0001e40001047983 */ /* 0x000f280000300800 */
[----:B------:R-:W0:Y:S01]  /*cb80*/  S2R R2, SR_TID.X ;  /* 0x0000000000027919 */ /* 0x000e220000002100 */
[----:B------:R-:W-:-:S02]  /*cb90*/  ISETP.NE.AND P0, PT, RZ, c[0x0][0x178], PT ;  /* 0x00005e00ff007a0c */ /* 0x000fc40003f05270 */
[----:B0-----:R-:W-:-:S05]  /*cba0*/  LOP3.LUT R2, R2, 0x7f, RZ, 0xc0, !PT ;  /* 0x0000007f02027812 */ /* 0x001fca00078ec0ff */
[----:B------:R-:W-:-:S05]  /*cbb0*/  IMAD R2, R2, c[0x0][0x18c], RZ ;  /* 0x0000630002027a24 */ /* 0x000fca00078e02ff */
[----:B------:R-:W-:-:S04]  /*cbc0*/  SHF.R.S32.HI R0, RZ, 0x1f, R2 ;  /* 0x0000001fff007819 */ /* 0x000fc80000011402 */
[C---:B------:R-:W-:Y:S01]  /*cbd0*/  SHF.L.U64.HI R0, R2.reuse, 0x1, R0 ;  /* 0x0000000102007819 */ /* 0x040fe20000010200 */
[----:B------:R-:W-:-:S04]  /*cbe0*/  IMAD.SHL.U32 R2, R2, 0x2, RZ ;  /* 0x0000000202027824 */ /* 0x000fc800078e00ff */
[----:B------:R-:W-:Y:S04]  /*cbf0*/  STL [R1+0xa94], R0 ;  /* 0x000a940001007387 */ /* 0x000fe80000100800 */
[----:B------:R2:W-:Y:S01]  /*cc00*/  STL [R1+0xa9c], R2 ;  /* 0x000a9c0201007387 */ /* 0x0005e20000100800 */
[----:B------:R-:W-:Y:S01]  /*cc10*/  IMAD R3, R3, c[0x0][0x190], RZ ;  /* 0x0000640003037a24 */ /* 0x000fe200078e02ff */
[----:B--2---:R-:W-:Y:S02]  /*cc20*/  SHF.R.S32.HI R2, RZ, 0x7, R15 ;  /* 0x00000007ff027819 */ /* 0x004fe4000001140f */
[----:B---3--:R-:W-:-:S03]  /*cc30*/  LOP3.LUT R0, R13, 0x800, R14, 0xf8, !PT ;  /* 0x000008000d007812 */ /* 0x008fc600078ef80e */
[----:B------:R4:W-:Y:S02]  /*cc40*/  STL [R1+0x37c], R2 ;  /* 0x00037c0201007387 */ /* 0x0009e40000100800 */
[----:B----4-:R-:W-:Y:S02]  /*cc50*/  IMAD R2, R12, c[0x0][0x190], RZ ;  /* 0x000064000c027a24 */ /* 0x010fe400078e02ff */
[----:B------:R-:W-:Y:S01]  /*cc60*/  @!P1 IMAD.MOV R4, RZ, RZ, -R4 ;  /* 0x000000ffff049224 */ /* 0x000fe200078e0a04 */
[----:B------:R-:W-:-:S05]  /*cc70*/  @!P0 LOP3.LUT R4, RZ, c[0x0][0x178], RZ, 0x33, !PT ;  /* 0x00005e00ff048a12 */ /* 0x000fca00078e33ff */
[----:B------:R-:W-:Y:S04]  /*cc80*/  STL [R1+0xb68], R4 ;  /* 0x000b680401007387 */ /* 0x000fe80000100800 */
[----:B------:R0:W-:Y:S04]  /*cc90*/  STL [R1+0xaa0], R3 ;  /* 0x000aa00301007387 */ /* 0x0001e80000100800 */
[----:B------:R-:W-:Y:S04]  /*cca0*/  STL [R1+0x370], R0 ;  /* 0x0003700001007387 */ /* 0x000fe80000100800 */
[----:B------:R1:W-:Y:S01]  /*ccb0*/  STL [R1+0xaa4], R0 ;  /* 0x000aa40001007387 */ /* 0x0003e20000100800 */
[----:B0-----:R-:W-:-:S03]  /*ccc0*/  IMAD R3, R11, c[0x0][0x190], RZ ;  /* 0x000064000b037a24 */ /* 0x001fc600078e02ff */
[----:B------:R0:W-:Y:S01]  /*ccd0*/  STL [R1+0x9c], R2 ;  /* 0x00009c0201007387 */ /* 0x0001e20000100800 */
[----:B-1----:R-:W-:Y:S02]  /*cce0*/  IMAD R0, R9, c[0x0][0x190], RZ ;  /* 0x0000640009007a24 */ /* 0x002fe400078e02ff */
[----:B0-----:R-:W-:Y:S01]  /*ccf0*/  IMAD R2, R10, c[0x0][0x190], RZ ;  /* 0x000064000a027a24 */ /* 0x001fe200078e02ff */
[----:B------:R0:W-:Y:S04]  /*cd00*/  STL [R1+0xb4], R3 ;  /* 0x0000b40301007387 */ /* 0x0001e80000100800 */
[----:B------:R1:W-:Y:S04]  /*cd10*/  STL [R1+0xc8], R2 ;  /* 0x0000c80201007387 */ /* 0x0003e80000100800 */
[----:B------:R2:W-:Y:S01]  /*cd20*/  STL [R1+0xf0], R0 ;  /* 0x0000f00001007387 */ /* 0x0005e20000100800 */
[----:B0-----:R-:W-:-:S02]  /*cd30*/  IMAD R3, R8, c[0x0][0x190], RZ ;  /* 0x0000640008037a24 */ /* 0x001fc400078e02ff */
[----:B-1----:R-:W-:-:S03]  /*cd40*/  IMAD R2, R7, c[0x0][0x190], RZ ;  /* 0x0000640007027a24 */ /* 0x002fc600078e02ff */
[----:B------:R-:W-:Y:S01]  /*cd50*/  STL [R1+0x104], R3 ;  /* 0x0001040301007387 */ /* 0x000fe20000100800 */
[----:B--2---:R-:W-:-:S03]  /*cd60*/  IMAD R0, R6, c[0x0][0x190], RZ ;  /* 0x0000640006007a24 */ /* 0x004fc600078e02ff */
[----:B------:R-:W-:Y:S04]  /*cd70*/  STL [R1+0x128], R2 ;  /* 0x0001280201007387 */ /* 0x000fe80000100800 */
[----:B------:R0:W-:Y:S04]  /*cd80*/  STL [R1+0x140], R0 ;  /* 0x0001400001007387 */ /* 0x0001e80000100800 */
[----:B0-----:R-:W2:Y:S01]  /*cd90*/  LDL.LU R0, [R1+0x20c] ;  /* 0x00020c0001007983 */ /* 0x001ea20000300800 */
[----:B------:R-:W-:Y:S02]  /*cda0*/  IMAD R3, R5, c[0x0][0x190], RZ ;  /* 0x0000640005037a24 */ /* 0x000fe400078e02ff */
[----:B------:R-:W-:-:S03]  /*cdb0*/  IMAD R2, R29, c[0x0][0x190], RZ ;  /* 0x000064001d027a24 */ /* 0x000fc600078e02ff */
[----:B------:R-:W-:Y:S04]  /*cdc0*/  STL [R1+0x150], R3 ;  /* 0x0001500301007387 */ /* 0x000fe80000100800 */
[----:B--2---:R0:W-:Y:S04]  /*cdd0*/  STL [R1+0xb78], R0 ;  /* 0x000b780001007387 */ /* 0x0041e80000100800 */
[----:B------:R-:W-:Y:S04]  /*cde0*/  STL [R1+0x168], R2 ;  /* 0x0001680201007387 */ /* 0x000fe80000100800 */
        /* <DEDUP_REMOVED lines=31> */
[----:B--2---:R-:W-:-:S05]  /*cfe0*/  IMAD R0, R0, c[0x0][0x190], RZ ;  /* 0x0000640000007a24 */ /* 0x004fca00078e02ff */
[----:B------:R0:W-:Y:S04]  /*cff0*/  STL [R1+0x178], R0 ;  /* 0x0001780001007387 */ /* 0x0001e80000100800 */
[----:B0-----:R-:W2:Y:S02]  /*d000*/  LDL.LU R0, [R1+0xb7c] ;  /* 0x000b7c0001007983 */ /* 0x001ea40000300800 */
[----:B--2---:R-:W-:-:S05]  /*d010*/  IMAD R0, R0, c[0x0][0x190], RZ ;  /* 0x0000640000007a24 */ /* 0x004fca00078e02ff */
[----:B------:R0:W-:Y:S04]  /*d020*/  STL [R1+0x1e0], R0 ;  /* 0x0001e00001007387 */ /* 0x0001e80000100800 */
[----:B0-----:R-:W2:Y:S01]  /*d030*/  LDL.LU R0, [R1+0xb78] ;  /* 0x000b780001007983 */ /* 0x001ea20000300800 */
[----:B---3--:R-:W-:Y:S02]  /*d040*/  IMAD R3, R3, c[0x0][0x190], RZ ;  /* 0x0000640003037a24 */ /* 0x008fe400078e02ff */
[----:B--2---:R-:W-:-:S05]  /*d050*/  IMAD R0, R0, c[0x0][0x190], RZ ;  /* 0x0000640000007a24 */ /* 0x004fca00078e02ff */
[----:B------:R4:W-:Y:S04]  /*d060*/  STL [R1+0x1e4], R0 ;  /* 0x0001e40001007387 */ /* 0x0009e80000100800 */
[----:B------:R0:W-:Y:S01]  /*d070*/  STL [R1+0x208], R3 ;  /* 0x0002080301007387 */ /* 0x0001e20000100800 */
[----:B----4-:R-:W-:Y:S02]  /*d080*/  IMAD R0, R4, c[0x0][0x190], RZ ;  /* 0x0000640004007a24 */ /* 0x010fe400078e02ff */
[----:B0-----:R-:W-:-:S03]  /*d090*/  IMAD R3, R2, c[0x0][0x190], RZ ;  /* 0x0000640002037a24 */ /* 0x001fc600078e02ff */
[----:B------:R0:W-:Y:S01]  /*d0a0*/  STL [R1+0x204], R0 ;  /* 0x0002040001007387 */ /* 0x0001e20000100800 */
[----:B------:R-:W-:-:S03]  /*d0b0*/  IMAD R2, R28, c[0x0][0x190], RZ ;  /* 0x000064001c027a24 */ /* 0x000fc600078e02ff */
[----:B------:R1:W-:Y:S01]  /*d0c0*/  STL [R1+0x200], R3 ;  /* 0x0002000301007387 */ /* 0x0003e20000100800 */
[----:B0-----:R-:W-:-:S03]  /*d0d0*/  IMAD R0, R27, c[0x0][0x190], RZ ;  /* 0x000064001b007a24 */ /* 0x001fc600078e02ff */
[----:B------:R0:W-:Y:S01]  /*d0e0*/  STL [R1+0x1fc], R2 ;  /* 0x0001fc0201007387 */ /* 0x0001e20000100800 */
[----:B-1----:R-:W-:-:S03]  /*d0f0*/  IMAD R3, R26, c[0x0][0x190], RZ ;  /* 0x000064001a037a24 */ /* 0x002fc600078e02ff */
[----:B------:R1:W-:Y:S01]  /*d100*/  STL [R1+0x1f8], R0 ;  /* 0x0001f80001007387 */ /* 0x0003e20000100800 */
[----:B0-----:R-:W-:-:S03]  /*d110*/  IMAD R2, R25, c[0x0][0x190], RZ ;  /* 0x0000640019027a24 */ /* 0x001fc600078e02ff */
[----:B------:R0:W-:Y:S01]  /*d120*/  STL [R1+0x1f4], R3 ;  /* 0x0001f40301007387 */ /* 0x0001e20000100800 */
[----:B-1----:R-:W-:-:S03]  /*d130*/  IMAD R0, R24, c[0x0][0x190], RZ ;  /* 0x0000640018007a24 */ /* 0x002fc600078e02ff */
[----:B------:R1:W-:Y:S04]  /*d140*/  STL [R1+0x1f0], R2 ;  /* 0x0001f00201007387 */ /* 0x0003e80000100800 */
[----:B------:R2:W-:Y:S01]  /*d150*/  STL [R1+0x1ec], R0 ;  /* 0x0001ec0001007387 */ /* 0x0005e20000100800 */
[----:B0-----:R-:W-:Y:S02]  /*d160*/  IMAD R3, R23, c[0x0][0x190], RZ ;  /* 0x0000640017037a24 */ /* 0x001fe400078e02ff */
[----:B-1----:R-:W-:-:S03]  /*d170*/  IMAD R2, R22, c[0x0][0x190], RZ ;  /* 0x0000640016027a24 */ /* 0x002fc600078e02ff */
[----:B------:R0:W-:Y:S01]  /*d180*/  STL [R1+0x1e8], R3 ;  /* 0x0001e80301007387 */ /* 0x0001e20000100800 */
[----:B--2---:R-:W-:-:S03]  /*d190*/  IMAD R0, R21, c[0x0][0x190], RZ ;  /* 0x0000640015007a24 */ /* 0x004fc600078e02ff */
        /* <DEDUP_REMOVED lines=75> */
[----:B----4-:R-:W-:Y:S02]  /*d650*/  IMAD R4, R4, c[0x0][0x190], RZ ;  /* 0x0000640004047a24 */ /* 0x010fe400078e02ff */
[----:B--2---:R-:W-:-:S05]  /*d660*/  IMAD R0, R0, c[0x0][0x190], RZ ;  /* 0x0000640000007a24 */ /* 0x004fca00078e02ff */
[----:B------:R3:W-:Y:S02]  /*d670*/  STL [R1+0x124], R0 ;  /* 0x0001240001007387 */ /* 0x0007e40000100800 */
[----:B---3--:R-:W-:Y:S02]  /*d680*/  IMAD R0, R3, c[0x0][0x190], RZ ;  /* 0x0000640003007a24 */ /* 0x008fe400078e02ff */
[----:B------:R-:W-:-:S03]  /*d690*/  IMAD R3, R2, c[0x0][0x190], RZ ;  /* 0x0000640002037a24 */ /* 0x000fc600078e02ff */
[----:B------:R0:W-:Y:S01]  /*d6a0*/  STL [R1+0x120], R0 ;  /* 0x0001200001007387 */ /* 0x0001e20000100800 */
[----:B------:R-:W-:-:S03]  /*d6b0*/  IMAD R2, R27, c[0x0][0x190], RZ ;  /* 0x000064001b027a24 */ /* 0x000fc600078e02ff */
[----:B------:R-:W-:Y:S04]  /*d6c0*/  STL [R1+0x10c], R4 ;  /* 0x00010c0401007387 */ /* 0x000fe80000100800 */
[----:B------:R1:W-:Y:S01]  /*d6d0*/  STL [R1+0x108], R3 ;  /* 0x0001080301007387 */ /* 0x0003e20000100800 */
[----:B0-----:R-:W-:-:S05]  /*d6e0*/  IMAD R0, R28, c[0x0][0x190], RZ ;  /* 0x000064001c007a24 */ /* 0x001fca00078e02ff */
        /* <DEDUP_REMOVED lines=44> */
[----:B------:R0:W-:Y:S04]  /*d9b0*/  STL [R1+0x84], R2 ;  /* 0x0000840201007387 */ /* 0x0001e80000100800 */
[----:B0-----:R-:W2:Y:S04]  /*d9c0*/  LDL.LU R2, [R1+0x78] ;  /* 0x0000780001027983 */ /* 0x001ea80000300800 */
[----:B------:R-:W-:Y:S04]  /*d9d0*/  STL [R1+0x80], R3 ;  /* 0x0000800301007387 */ /* 0x000fe80000100800 */
[----:B------:R-:W3:Y:S01]  /*d9e0*/  LDL.LU R4, [R1+0x70] ;  /* 0x0000700001047983 */ /* 0x000ee20000300800 */
[----:B------:R-:W-:-:S05]  /*d9f0*/  IMAD R0, R29, c[0x0][0x190], RZ ;  /* 0x000064001d007a24 */ /* 0x000fca00078e02ff */
[----:B------:R-:W-:Y:S04]  /*da00*/  STL [R1+0x7c], R0 ;  /* 0x00007c0001007387 */ /* 0x000fe80000100800 */
[----:B---3--:R0:W-:Y:S04]  /*da10*/  STL [R1+0xb6c], R4 ;  /* 0x000b6c0401007387 */ /* 0x0081e80000100800 */
[----:B0-----:R-:W3:Y:S04]  /*da20*/  LDL.LU R4, [R1+0x74] ;  /* 0x0000740001047983 */ /* 0x001ee80000300800 */
[----:B------:R-:W4:Y:S04]  /*da30*/  LDL.LU R28, [R1+0x6c] ;  /* 0x00006c00011c7983 */ /* 0x000f280000300800 */
        /* <DEDUP_REMOVED lines=17> */
[----:B------:R-:W4:Y:S01]  /*db50*/  LDL.LU R10, [R1+0x24] ;  /* 0x00002400010a7983 */ /* 0x000f220000300800 */
[----:B--2---:R-:W-:-:S03]  /*db60*/  IMAD R2, R2, c[0x0][0x190], RZ ;  /* 0x0000640002027a24 */ /* 0x004fc600078e02ff */
[----:B------:R-:W2:Y:S04]  /*db70*/  LDL.LU R9, [R1+0x20] ;  /* 0x0000200001097983 */ /* 0x000ea80000300800 */
[----:B------:R-:W2:Y:S04]  /*db80*/  LDL.LU R8, [R1+0x1c] ;  /* 0x00001c0001087983 */ /* 0x000ea80000300800 */
[----:B------:R-:W2:Y:S04]  /*db90*/  LDL.LU R7, [R1+0x18] ;  /* 0x0000180001077983 */ /* 0x000ea80000300800 */
[----:B------:R-:W2:Y:S04]  /*dba0*/  LDL.LU R6, [R1+0x14] ;  /* 0x0000140001067983 */ /* 0x000ea80000300800 */
[----:B------:R-:W2:Y:S04]  /*dbb0*/  LDL.LU R5, [R1+0x10] ;  /* 0x0000100001057983 */ /* 0x000ea80000300800 */
[----:B------:R-:W2:Y:S04]  /*dbc0*/  LDL.LU R29, [R1+0xc] ;  /* 0x00000c00011d7983 */ /* 0x000ea80000300800 */
[----:B------:R-:W2:Y:S04]  /*dbd0*/  LDL.LU R0, [R1+0x8] ;  /* 0x0000080001007983 */ /* 0x000ea80000300800 */
[----:B------:R-:W2:Y:S04]  /*dbe0*/  LDL.LU R3, [R1+0x4] ;  /* 0x0000040001037983 */ /* 0x000ea80000300800 */
[----:B------:R0:W-:Y:S04]  /*dbf0*/  STL [R1+0x78], R2 ;  /* 0x0000780201007387 */ /* 0x0001e80000100800 */
[----:B0-----:R-:W2:Y:S01]  /*dc00*/  LDL.LU R2, [R1] ;  /* 0x0000000001027983 */ /* 0x001ea20000300800 */
[----:B---3--:R-:W-:-:S05]  /*dc10*/  IMAD R4, R4, c[0x0][0x190], RZ ;  /* 0x0000640004047a24 */ /* 0x008fca00078e02ff */
[----:B------:R0:W-:Y:S04]  /*dc20*/  STL [R1+0x74], R4 ;  /* 0x0000740401007387 */ /* 0x0001e80000100800 */
[----:B0-----:R-:W3:Y:S01]  /*dc30*/  LDL.LU R4, [R1+0xb6c] ;  /* 0x000b6c0001047983 */ /* 0x001ee20000300800 */
[----:B----4-:R-:W-:Y:S02]  /*dc40*/  IMAD R28, R28, c[0x0][0x190], RZ ;  /* 0x000064001c1c7a24 */ /* 0x010fe400078e02ff */
[----:B------:R-:W-:Y:S02]  /*dc50*/  IMAD R27, R27, c[0x0][0x190], RZ ;  /* 0x000064001b1b7a24 */ /* 0x000fe400078e02ff */
[----:B------:R-:W-:Y:S02]  /*dc60*/  IMAD R26, R26, c[0x0][0x190], RZ ;  /* 0x000064001a1a7a24 */ /* 0x000fe400078e02ff */
[----:B------:R-:W-:-:S02]  /*dc70*/  IMAD R25, R25, c[0x0][0x190], RZ ;  /* 0x0000640019197a24 */ /* 0x000fc400078e02ff */
[----:B------:R-:W-:Y:S02]  /*dc80*/  IMAD R24, R24, c[0x0][0x190], RZ ;  /* 0x0000640018187a24 */ /* 0x000fe400078e02ff */
[----:B------:R-:W-:Y:S02]  /*dc90*/  IMAD R23, R23, c[0x0][0x190], RZ ;  /* 0x0000640017177a24 */ /* 0x000fe400078e02ff */
[----:B------:R-:W-:Y:S02]  /*dca0*/  IMAD R22, R22, c[0x0][0x190], RZ ;  /* 0x0000640016167a24 */ /* 0x000fe400078e02ff */
        /* <DEDUP_REMOVED lines=12> */
[----:B--2---:R-:W-:Y:S02]  /*dd70*/  IMAD R9, R9, c[0x0][0x190], RZ ;  /* 0x0000640009097a24 */ /* 0x004fe400078e02ff */
[----:B------:R-:W-:Y:S02]  /*dd80*/  IMAD R8, R8, c[0x0][0x190], RZ ;  /* 0x0000640008087a24 */ /* 0x000fe400078e02ff */
[----:B------:R-:W-:-:S02]  /*dd90*/  IMAD R7, R7, c[0x0][0x190], RZ ;  /* 0x0000640007077a24 */ /* 0x000fc400078e02ff */
[----:B------:R-:W-:Y:S02]  /*dda0*/  IMAD R6, R6, c[0x0][0x190], RZ ;  /* 0x0000640006067a24 */ /* 0x000fe400078e02ff */
[----:B------:R-:W-:Y:S02]  /*ddb0*/  IMAD R5, R5, c[0x0][0x190], RZ ;  /* 0x0000640005057a24 */ /* 0x000fe400078e02ff */
[----:B------:R-:W-:Y:S02]  /*ddc0*/  IMAD R29, R29, c[0x0][0x190], RZ ;  /* 0x000064001d1d7a24 */ /* 0x000fe400078e02ff */
[----:B---3--:R-:W-:-:S05]  /*ddd0*/  IMAD R4, R4, c[0x0][0x190], RZ ;  /* 0x0000640004047a24 */ /* 0x008fca00078e02ff */
        /* <DEDUP_REMOVED lines=52> */
[----:B------:R-:W-:-:S05]  /*e120*/  IMAD R0, R0, c[0x0][0x190], RZ ;  /* 0x0000640000007a24 */ /* 0x000fca00078e02ff */
[----:B------:R0:W-:Y:S02]  /*e130*/  STL [R1+0x8], R0 ;  /* 0x0000080001007387 */ /* 0x0001e40000100800 */
[----:B0-----:R-:W-:Y:S02]  /*e140*/  IMAD R0, R3, c[0x0][0x190], RZ ;  /* 0x0000640003007a24 */ /* 0x001fe400078e02ff */
[----:B------:R-:W-:-:S03]  /*e150*/  IMAD R3, R2, c[0x0][0x190], RZ ;  /* 0x0000640002037a24 */ /* 0x000fc600078e02ff */
[----:B------:R0:W-:Y:S04]  /*e160*/  STL [R1+0xac4], R0 ;  /* 0x000ac40001007387 */ /* 0x0001e80000100800 */
[----:B0-----:R-:W4:Y:S04]  /*e170*/  LDL.LU R0, [R1+0xf0] ;  /* 0x0000f00001007983 */ /* 0x001f280000300800 */
[----:B------:R0:W-:Y:S04]  /*e180*/  STL [R1+0xac0], R3 ;  /* 0x000ac00301007387 */ /* 0x0001e80000100800 */
[----:B0-----:R-:W4:Y:S01]  /*e190*/  LDL.LU R3, [R1+0x104] ;  /* 0x0001040001037983 */ /* 0x001f220000300800 */
[----:B--2---:R-:W-:-:S02]  /*e1a0*/  IMAD R18, R18, c[0x0][0x190], RZ ;  /* 0x0000640012127a24 */ /* 0x004fc400078e02ff */
[----:B---3--:R-:W-:Y:S02]  /*e1b0*/  IMAD R17, R17, c[0x0][0x190], RZ ;  /* 0x0000640011117a24 */ /* 0x008fe400078e02ff */
[----:B----4-:R-:W-:Y:S02]  /*e1c0*/  IMAD R16, R16, c[0x0][0x190], RZ ;  /* 0x0000640010107a24 */ /* 0x010fe400078e02ff */
        /* <DEDUP_REMOVED lines=10> */
[----:B------:R-:W-:-:S05]  /*e270*/  IMAD R29, R29, c[0x0][0x190], RZ ;  /* 0x000064001d1d7a24 */ /* 0x000fca00078e02ff */
[----:B------:R0:W-:Y:S04]  /*e280*/  STL [R1+0xabc], R29 ;  /* 0x000abc1d01007387 */ /* 0x0001e80000100800 */
[----:B0-----:R-:W2:Y:S04]  /*e290*/  LDL.LU R29, [R1+0xc8] ;  /* 0x0000c800011d7983 */ /* 0x001ea80000300800 */
[----:B------:R0:W-:Y:S04]  /*e2a0*/  STL [R1+0xab8], R2 ;  /* 0x000ab80201007387 */ /* 0x0001e80000100800 */
[----:B0-----:R-:W3:Y:S04]  /*e2b0*/  LDL.LU R2, [R1+0x140] ;  /* 0x0001400001027983 */ /* 0x001ee80000300800 */
[----:B------:R0:W-:Y:S04]  /*e2c0*/  STL [R1+0xab4], R6 ;  /* 0x000ab40601007387 */ /* 0x0001e80000100800 */
[----:B0-----:R-:W4:Y:S04]  /*e2d0*/  LDL.LU R6, [R1+0xb4] ;  /* 0x0000b40001067983 */ /* 0x001f280000300800 */
[----:B------:R0:W-:Y:S04]  /*e2e0*/  STL [R1+0xab0], R7 ;  /* 0x000ab00701007387 */ /* 0x0001e80000100800 */
[----:B0-----:R-:W2:Y:S01]  /*e2f0*/  LDL.LU R7, [R1+0x9c] ;  /* 0x00009c0001077983 */ /* 0x001ea20000300800 */
[----:B------:R-:W-:-:S05]  /*e300*/  IMAD R8, R8, c[0x0][0x190], RZ ;  /* 0x0000640008087a24 */ /* 0x000fca00078e02ff */
[----:B------:R-:W-:Y:S04]  /*e310*/  STL [R1+0xaac], R8 ;  /* 0x000aac0801007387 */ /* 0x000fe80000100800 */
[----:B------:R0:W-:Y:S04]  /*e320*/  STL [R1+0xaa8], R9 ;  /* 0x000aa80901007387 */ /* 0x0001e80000100800 */
[----:B0-----:R-:W3:Y:S04]  /*e330*/  LDL.LU R9, [R1+0x168] ;  /* 0x0001680001097983 */ /* 0x001ee80000300800 */
[----:B------:R-:W-:Y:S04]  /*e340*/  STL [R1+0xac8], R10 ;  /* 0x000ac80a01007387 */ /* 0x000fe80000100800 */
[----:B------:R-:W-:Y:S04]  /*e350*/  STL [R1+0xacc], R11 ;  /* 0x000acc0b01007387 */ /* 0x000fe80000100800 */
[----:B------:R-:W-:Y:S04]  /*e360*/  STL [R1+0xad0], R12 ;  /* 0x000ad00c01007387 */ /* 0x000fe80000100800 */
[----:B------:R0:W-:Y:S04]  /*e370*/  STL [R1+0xad4], R13 ;  /* 0x000ad40d01007387 */ /* 0x0001e80000100800 */
        /* <DEDUP_REMOVED lines=11> */
[----:B------:R-:W-:-:S02]  /*e430*/  IMAD R19, R19, c[0x0][0x190], RZ ;  /* 0x0000640013137a24 */ /* 0x000fc400078e02ff */
[----:B------:R-:W-:Y:S02]  /*e440*/  IMAD R20, R20, c[0x0][0x190], RZ ;  /* 0x0000640014147a24 */ /* 0x000fe400078e02ff */
[----:B------:R-:W-:Y:S02]  /*e450*/  IMAD R21, R21, c[0x0][0x190], RZ ;  /* 0x0000640015157a24 */ /* 0x000fe400078e02ff */
[----:B------:R-:W-:Y:S01]  /*e460*/  IMAD R22, R22, c[0x0][0x190], RZ ;  /* 0x0000640016167a24 */ /* 0x000fe200078e02ff */
[----:B------:R0:W-:Y:S01]  /*e470*/  STL [R1+0xaec], R19 ;  /* 0x000aec1301007387 */ /* 0x0001e20000100800 */
[----:B------:R-:W-:Y:S02]  /*e480*/  IMAD R23, R23, c[0x0][0x190], RZ ;  /* 0x0000640017177a24 */ /* 0x000fe400078e02ff */
[----:B------:R-:W-:Y:S01]  /*e490*/  IMAD R24, R24, c[0x0][0x190], RZ ;  /* 0x0000640018187a24 */ /* 0x000fe200078e02ff */
[----:B------:R-:W-:Y:S04]  /*e4a0*/  STL [R1+0xaf0], R20 ;  /* 0x000af01401007387 */ /* 0x000fe80000100800 */
[----:B------:R-:W-:Y:S04]  /*e4b0*/  STL [R1+0xaf4], R21 ;  /* 0x000af41501007387 */ /* 0x000fe80000100800 */
[----:B------:R-:W-:Y:S04]  /*e4c0*/  STL [R1+0xaf8], R22 ;  /* 0x000af81601007387 */ /* 0x000fe80000100800 */
[----:B------:R-:W-:Y:S04]  /*e4d0*/  STL [R1+0xafc], R23 ;  /* 0x000afc1701007387 */ /* 0x000fe80000100800 */
[----:B------:R-:W-:Y:S04]  /*e4e0*/  STL [R1+0xb00], R24 ;  /* 0x000b001801007387 */ /* 0x000fe80000100800 */
[----:B------:R-:W3:Y:S01]  /*e4f0*/  LDL.LU R12, [R1+0x204] ;  /* 0x00020400010c7983 */ /* 0x000ee20000300800 */
[----:B0-----:R-:W-:Y:S01]  /*e500*/  LEA R19, P6, R0, c[0x0][0x168], 0x1 ;  /* 0x00005a0000137a11 */ /* 0x001fe200078c08ff */
[----:B------:R-:W-:-:S05]  /*e510*/  IMAD R5, R4, c[0x0][0x184], RZ ;  /* 0x0000610004057a24 */ /* 0x000fca00078e02ff */
[----:B------:R-:W-:-:S04]  /*e520*/  LEA R4, P2, R5, c[0x0][0x160], 0x1 ;  /* 0x0000580005047a11 */ /* 0x000fc800078408ff */
[----:B------:R-:W-:Y:S02]  /*e530*/  LEA.HI.X.SX32 R5, R5, c[0x0][0x164], 0x1, P2 ;  /* 0x0000590005057a11 */ /* 0x000fe400010f0eff */
[----:B----4-:R-:W-:Y:S02]  /*e540*/  LEA R10, P4, R6, c[0x0][0x168], 0x1 ;  /* 0x00005a00060a7a11 */ /* 0x010fe400078808ff */
[----:B--2---:R-:W-:-:S05]  /*e550*/  LEA R8, P3, R7, c[0x0][0x168], 0x1 ;  /* 0x00005a0007087a11 */ /* 0x004fca00078608ff */
[----:B------:R0:W-:Y:S04]  /*e560*/  STL [R1+0x584], R8 ;  /* 0x0005840801007387 */ /* 0x0001e80000100800 */
[----:B------:R-:W2:Y:S01]  /*e570*/  LDL.LU R11, [R1+0x200] ;  /* 0x00020000010b7983 */ /* 0x000ea20000300800 */
[----:B0-----:R-:W-:-:S03]  /*e580*/  LEA R8, P5, R29, c[0x0][0x168], 0x1 ;  /* 0x00005a001d087a11 */ /* 0x001fc600078a08ff */
[----:B------:R0:W-:Y:S04]  /*e590*/  STL [R1+0x6dc], R10 ;  /* 0x0006dc0a01007387 */ /* 0x0001e80000100800 */
[----:B------:R1:W-:Y:S04]  /*e5a0*/  STL [R1+0x784], R8 ;  /* 0x0007840801007387 */ /* 0x0003e80000100800 */
[----:B0-----:R-:W4:Y:S01]  /*e5b0*/  LDL.LU R10, [R1+0x1fc] ;  /* 0x0001fc00010a7983 */ /* 0x001f220000300800 */
[----:B-1----:R-:W-:-:S03]  /*e5c0*/  LEA R8, P0, R3, c[0x0][0x168], 0x1 ;  /* 0x00005a0003087a11 */ /* 0x002fc600078008ff */
[----:B------:R-:W-:Y:S04]  /*e5d0*/  STL [R1+0x588], R19 ;  /* 0x0005881301007387 */ /* 0x000fe80000100800 */
[----:B------:R0:W-:Y:S04]  /*e5e0*/  STL [R1+0x6e0], R8 ;  /* 0x0006e00801007387 */ /* 0x0001e80000100800 */
[----:B0-----:R-:W4:Y:S01]  /*e5f0*/  LDL.LU R8, [R1+0x1f8] ;  /* 0x0001f80001087983 */ /* 0x001f220000300800 */
[----:B---3--:R-:W-:Y:S02]  /*e600*/  LEA R20, P2, R2, c[0x0][0x168], 0x1 ;  /* 0x00005a0002147a11 */ /* 0x008fe400078408ff */
[----:B------:R-:W-:-:S05]  /*e610*/  LEA R19, P1, R18, c[0x0][0x168], 0x1 ;  /* 0x00005a0012137a11 */ /* 0x000fca00078208ff */
[----:B------:R0:W-:Y:S02]  /*e620*/  STL [R1+0x788], R19 ;  /* 0x0007881301007387 */ /* 0x0001e40000100800 */
[----:B0-----:R-:W-:Y:S02]  /*e630*/  LEA.HI.X.SX32 R19, R7, c[0x0][0x16c], 0x1, P3 ;  /* 0x00005b0007137a11 */ /* 0x001fe400018f0eff */
[----:B------:R-:W3:Y:S04]  /*e640*/  LDL.LU R7, [R1+0x1f4] ;  /* 0x0001f40001077983 */ /* 0x000ee80000300800 */
[----:B------:R0:W-:Y:S04]  /*e650*/  STL [R1+0x43c], R20 ;  /* 0x00043c1401007387 */ /* 0x0001e80000100800 */
[----:B------:R1:W-:Y:S01]  /*e660*/  STL [R1+0x380], R19 ;  /* 0x0003801301007387 */ /* 0x0003e20000100800 */
[----:B0-----:R-:W-:-:S02]  /*e670*/  LEA R20, P3, R17, c[0x0][0x168], 0x1 ;  /* 0x00005a0011147a11 */ /* 0x001fc400078608ff */
[----:B-1----:R-:W-:Y:S02]  /*e680*/  LEA.HI.X.SX32 R19, R6, c[0x0][0x16c], 0x1, P4 ;  /* 0x00005b0006137a11 */ /* 0x002fe400020f0eff */
[----:B------:R-:W3:Y:S04]  /*e690*/  LDL.LU R6, [R1+0x1f0] ;  /* 0x0001f00001067983 */ /* 0x000ee80000300800 */
[----:B------:R-:W-:Y:S04]  /*e6a0*/  STL [R1+0x594], R20 ;  /* 0x0005941401007387 */ /* 0x000fe80000100800 */
[----:B------:R0:W-:Y:S02]  /*e6b0*/  STL [R1+0x434], R19 ;  /* 0x0004341301007387 */ /* 0x0001e40000100800 */
[----:B0-----:R-:W-:-:S02]  /*e6c0*/  LEA.HI.X.SX32 R19, R29, c[0x0][0x16c], 0x1, P5 ;  /* 0x00005b001d137a11 */ /* 0x001fc400028f0eff */
[----:B------:R-:W3:Y:S01]  /*e6d0*/  LDL.LU R29, [R1+0x1ec] ;  /* 0x0001ec00011d7983 */ /* 0x000ee20000300800 */
[----:B------:R-:W-:-:S05]  /*e6e0*/  LEA R20, P4, R9, c[0x0][0x168], 0x1 ;  /* 0x00005a0009147a11 */ /* 0x000fca00078808ff */
[----:B------:R-:W-:Y:S04]  /*e6f0*/  STL [R1+0x6e4], R20 ;  /* 0x0006e41401007387 */ /* 0x000fe80000100800 */
[----:B------:R0:W-:Y:S02]  /*e700*/  STL [R1+0x58c], R19 ;  /* 0x00058c1301007387 */ /* 0x0001e40000100800 */
[----:B0-----:R-:W-:Y:S02]  /*e710*/  LEA.HI.X.SX32 R19, R0, c[0x0][0x16c], 0x1, P6 ;  /* 0x00005b0000137a11 */ /* 0x001fe400030f0eff */
[----:B------:R-:W3:Y:S01]  /*e720*/  LDL.LU R0, [R1+0x1e8] ;  /* 0x0001e80001007983 */ /* 0x000ee20000300800 */
[----:B------:R-:W-:-:S05]  /*e730*/  LEA R20, P5, R16, c[0x0][0x168], 0x1 ;  /* 0x00005a0010147a11 */ /* 0x000fca00078a08ff */
[----:B------:R-:W-:Y:S04]  /*e740*/  STL [R1+0x444], R20 ;  /* 0x0004441401007387 */ /* 0x000fe80000100800 */
[----:B------:R0:W-:Y:S02]  /*e750*/  STL [R1+0x384], R19 ;  /* 0x0003841301007387 */ /* 0x0001e40000100800 */
[----:B0-----:R-:W-:Y:S02]  /*e760*/  LEA.HI.X.SX32 R19, R3, c[0x0][0x16c], 0x1, P0 ;  /* 0x00005b0003137a11 */ /* 0x001fe400000f0eff */
[----:B------:R-:W3:Y:S01]  /*e770*/  LDL.LU R3, [R1+0x19c] ;  /* 0x00019c0001037983 */ /* 0x000ee20000300800 */
[----:B------:R-:W-:-:S05]  /*e780*/  LEA R20, P6, R15, c[0x0][0x168], 0x1 ;  /* 0x00005a000f147a11 */ /* 0x000fca00078c08ff */
[----:B------:R0:W-:Y:S04]  /*e790*/  STL [R1+0x59c], R20 ;  /* 0x00059c1401007387 */ /* 0x0001e80000100800 */
[----:B------:R1:W-:Y:S01]  /*e7a0*/  STL [R1+0x438], R19 ;  /* 0x0004381301007387 */ /* 0x0003e20000100800 */
[----:B0-----:R-:W-:Y:S02]  /*e7b0*/  LEA R20, P0, R14, c[0x0][0x168], 0x1 ;  /* 0x00005a000e147a11 */ /* 0x001fe400078008ff */
[----:B-1----:R-:W-:Y:S02]  /*e7c0*/  LEA.HI.X.SX32 R19, R18, c[0x0][0x16c], 0x1, P1 ;  /* 0x00005b0012137a11 */ /* 0x002fe400008f0eff */
        /* <DEDUP_REMOVED lines=15> */
[----:B--2---:R-:W-:-:S05]  /*e8c0*/  LEA R20, P3, R11, c[0x0][0x168], 0x1 ;  /* 0x00005a000b147a11 */ /* 0x004fca00078608ff */
[----:B------:R4:W-:Y:S04]  /*e8d0*/  STL [R1+0x6ec], R20 ;  /* 0x0006ec1401007387 */ /* 0x0009e80000100800 */
[----:B------:R0:W-:Y:S01]  /*e8e0*/  STL [R1+0x598], R19 ;  /* 0x0005981301007387 */ /* 0x0001e20000100800 */
[----:B----4-:R-:W-:Y:S02]  /*e8f0*/  LEA R20, P4, R10, c[0x0][0x168], 0x1 ;  /* 0x00005a000a147a11 */ /* 0x010fe400078808ff */
[----:B0-----:R-:W-:Y:S02]  /*e900*/  LEA.HI.X.SX32 R19, R16, c[0x0][0x16c], 0x1, P5 ;  /* 0x00005b0010137a11 */ /* 0x001fe400028f0eff */
[----:B------:R-:W2:Y:S04]  /*e910*/  LDL.LU R16, [R1+0x174] ;  /* 0x0001740001107983 */ /* 0x000ea80000300800 */
[----:B------:R0:W-:Y:S04]  /*e920*/  STL [R1+0x454], R20 ;  /* 0x0004541401007387 */ /* 0x0001e80000100800 */
[----:B------:R1:W-:Y:S01]  /*e930*/  STL [R1+0x38c], R19 ;  /* 0x00038c1301007387 */ /* 0x0003e20000100800 */
[----:B0-----:R-:W-:-:S02]  /*e940*/  LEA R20, P5, R8, c[0x0][0x168], 0x1 ;  /* 0x00005a0008147a11 */ /* 0x001fc400078a08ff */
[----:B-1----:R-:W-:Y:S02]  /*e950*/  LEA.HI.X.SX32 R19, R15, c[0x0][0x16c], 0x1, P6 ;  /* 0x00005b000f137a11 */ /* 0x002fe400030f0eff */
[----:B------:R-:W4:Y:S04]  /*e960*/  LDL.LU R15, [R1+0x170] ;  /* 0x00017000010f7983 */ /* 0x000f280000300800 */
[----:B------:R-:W-:Y:S04]  /*e970*/  STL [R1+0x5ac], R20 ;  /* 0x0005ac1401007387 */ /* 0x000fe80000100800 */
[----:B------:R0:W-:Y:S02]  /*e980*/  STL [R1+0x448], R19 ;  /* 0x0004481301007387 */ /* 0x0001e40000100800 */
[----:B0-----:R-:W-:-:S02]  /*e990*/  LEA.HI.X.SX32 R19, R14, c[0x0][0x16c], 0x1, P0 ;  /* 0x00005b000e137a11 */ /* 0x001fc400000f0eff */
[----:B------:R-:W4:Y:S01]  /*e9a0*/  LDL.LU R14, [R1+0x16c] ;  /* 0x00016c00010e7983 */ /* 0x000f220000300800 */
[----:B---3--:R-:W-:-:S05]  /*e9b0*/  LEA R20, P6, R7, c[0x0][0x168], 0x1 ;  /* 0x00005a0007147a11 */ /* 0x008fca00078c08ff */
        /* <DEDUP_REMOVED lines=45> */
[----:B------:R-:W-:Y:S04]  /*ec90*/  STL [R1+0x6fc], R20 ;  /* 0x0006fc1401007387 */ /* 0x000fe80000100800 */
[----:B------:R0:W-:Y:S01]  /*eca0*/  STL [R1+0x5b8], R19 ;  /* 0x0005b81301007387 */ /* 0x0001e20000100800 */
[----:B------:R-:W-:Y:S02]  /*ecb0*/  LEA.HI.X.SX32 R18, R18, c[0x0][0x16c], 0x1, P4 ;  /* 0x00005b0012127a11 */ /* 0x000fe400020f0eff */
[----:B0-----:R-:W-:Y:S02]  /*ecc0*/  LEA.HI.X.SX32 R19, R3, c[0x0][0x16c], 0x1, P3 ;  /* 0x00005b0003137a11 */ /* 0x001fe400018f0eff */
[----:B----4-:R-:W-:Y:S01]  /*ecd0*/  LEA R20, P2, R15, c[0x0][0x168], 0x1 ;  /* 0x00005a000f147a11 */ /* 0x010fe200078408ff */
[----:B------:R-:W2:Y:S04]  /*ece0*/  LDL.LU R3, [R1+0x138] ;  /* 0x0001380001037983 */ /* 0x000ea80000300800 */
[----:B------:R-:W-:Y:S04]  /*ecf0*/  STL [R1+0x474], R20 ;  /* 0x0004741401007387 */ /* 0x000fe80000100800 */
[----:B------:R0:W-:Y:S04]  /*ed00*/  STL [R1+0x39c], R19 ;  /* 0x00039c1301007387 */ /* 0x0001e80000100800 */
[----:B0-----:R-:W4:Y:S01]  /*ed10*/  LDL.LU R19, [R1+0x134] ;  /* 0x0001340001137983 */ /* 0x001f220000300800 */
[----:B------:R-:W-:-:S05]  /*ed20*/  LEA R20, P3, R14, c[0x0][0x168], 0x1 ;  /* 0x00005a000e147a11 */ /* 0x000fca00078608ff */
[----:B------:R-:W-:Y:S04]  /*ed30*/  STL [R1+0x5cc], R20 ;  /* 0x0005cc1401007387 */ /* 0x000fe80000100800 */
[----:B------:R0:W-:Y:S02]  /*ed40*/  STL [R1+0x468], R18 ;  /* 0x0004681201007387 */ /* 0x0001e40000100800 */
[----:B0-----:R-:W-:Y:S02]  /*ed50*/  LEA.HI.X.SX32 R18, R2, c[0x0][0x16c], 0x1, P5 ;  /* 0x00005b0002127a11 */ /* 0x001fe400028f0eff */
[----:B------:R-:W4:Y:S01]  /*ed60*/  LDL.LU R2, [R1+0x130] ;  /* 0x0001300001027983 */ /* 0x000f220000300800 */
[----:B------:R-:W-:Y:S02]  /*ed70*/  LEA.HI.X.SX32 R17, R17, c[0x0][0x16c], 0x1, P6 ;  /* 0x00005b0011117a11 */ /* 0x000fe400030f0eff */
[----:B------:R-:W-:-:S02]  /*ed80*/  LEA.HI.X.SX32 R16, R16, c[0x0][0x16c], 0x1, P1 ;  /* 0x00005b0010107a11 */ /* 0x000fc400008f0eff */
[----:B------:R-:W-:Y:S02]  /*ed90*/  LEA.HI.X.SX32 R15, R15, c[0x0][0x16c], 0x1, P2 ;  /* 0x00005b000f0f7a11 */ /* 0x000fe400010f0eff */
[----:B---3--:R-:W-:-:S05]  /*eda0*/  LEA R20, P4, R13, c[0x0][0x168], 0x1 ;  /* 0x00005a000d147a11 */ /* 0x008fca00078808ff */
[----:B------:R-:W-:Y:S04]  /*edb0*/  STL [R1+0x700], R20 ;  /* 0x0007001401007387 */ /* 0x000fe80000100800 */
[----:B------:R0:W-:Y:S04]  /*edc0*/  STL [R1+0x5c0], R18 ;  /* 0x0005c01201007387 */ /* 0x0001e80000100800 */
[----:B0-----:R-:W3:Y:S01]  /*edd0*/  LDL.LU R18, [R1+0x12c] ;  /* 0x00012c0001127983 */ /* 0x001ee20000300800 */
[----:B------:R-:W-:-:S05]  /*ede0*/  LEA R20, P5, R12, c[0x0][0x168], 0x1 ;  /* 0x00005a000c147a11 */ /* 0x000fca00078a08ff */
[----:B------:R-:W-:Y:S04]  /*edf0*/  STL [R1+0x47c], R20 ;  /* 0x00047c1401007387 */ /* 0x000fe80000100800 */
[----:B------:R0:W-:Y:S02]  /*ee00*/  STL [R1+0x3a0], R17 ;  /* 0x0003a01101007387 */ /* 0x0001e40000100800 */
[----:B0-----:R-:W-:Y:S02]  /*ee10*/  LEA.HI.X.SX32 R17, R9, c[0x0][0x16c], 0x1, P0 ;  /* 0x00005b0009117a11 */ /* 0x001fe400000f0eff */
[----:B------:R-:W-:Y:S01]  /*ee20*/  LEA R20, P6, R11, c[0x0][0x168], 0x1 ;  /* 0x00005a000b147a11 */ /* 0x000fe200078c08ff */
[----:B------:R-:W3:Y:S04]  /*ee30*/  LDL.LU R9, [R1+0x124] ;  /* 0x0001240001097983 */ /* 0x000ee80000300800 */
[----:B------:R-:W-:Y:S04]  /*ee40*/  STL [R1+0x5d4], R20 ;  /* 0x0005d41401007387 */ /* 0x000fe80000100800 */
[----:B------:R0:W-:Y:S04]  /*ee50*/  STL [R1+0x470], R17 ;  /* 0x0004701101007387 */ /* 0x0001e80000100800 */
[----:B0-----:R-:W3:Y:S01]  /*ee60*/  LDL.LU R17, [R1+0x120] ;  /* 0x0001200001117983 */ /* 0x001ee20000300800 */
[----:B------:R-:W-:-:S05]  /*ee70*/  LEA R20, P0, R10, c[0x0][0x168], 0x1 ;  /* 0x00005a000a147a11 */ /* 0x000fca00078008ff */
[----:B------:R-:W-:Y:S04]  /*ee80*/  STL [R1+0x704], R20 ;  /* 0x0007041401007387 */ /* 0x000fe80000100800 */
[----:B------:R0:W-:Y:S04]  /*ee90*/  STL [R1+0x5c8], R16 ;  /* 0x0005c81001007387 */ /* 0x0001e80000100800 */
[----:B0-----:R-:W3:Y:S01]  /*eea0*/  LDL.LU R16, [R1+0x10c] ;  /* 0x00010c0001107983 */ /* 0x001ee20000300800 */
[----:B------:R-:W-:-:S05]  /*eeb0*/  LEA R20, P1, R8, c[0x0][0x168], 0x1 ;  /* 0x00005a0008147a11 */ /* 0x000fca00078208ff */
[----:B------:R-:W-:Y:S04]  /*eec0*/  STL [R1+0x484], R20 ;  /* 0x0004841401007387 */ /* 0x000fe80000100800 */
[----:B------:R0:W-:Y:S01]  /*eed0*/  STL [R1+0x3a4], R15 ;  /* 0x0003a40f01007387 */ /* 0x0001e20000100800 */
[----:B------:R-:W-:-:S03]  /*eee0*/  LEA.HI.X.SX32 R14, R14, c[0x0][0x16c], 0x1, P3 ;  /* 0x00005b000e0e7a11 */ /* 0x000fc600018f0eff */
[----:B0-----:R-:W3:Y:S01]  /*eef0*/  LDL.LU R15, [R1+0x108] ;  /* 0x00010800010f7983 */ /* 0x001ee20000300800 */
[----:B------:R-:W-:-:S05]  /*ef00*/  LEA R20, P2, R7, c[0x0][0x168], 0x1 ;  /* 0x00005a0007147a11 */ /* 0x000fca00078408ff */
[----:B------:R-:W-:Y:S04]  /*ef10*/  STL [R1+0x5dc], R20 ;  /* 0x0005dc1401007387 */ /* 0x000fe80000100800 */
[----:B------:R0:W-:Y:S01]  /*ef20*/  STL [R1+0x478], R14 ;  /* 0x0004780e01007387 */ /* 0x0001e20000100800 */
[----:B------:R-:W-:-:S03]  /*ef30*/  LEA.HI.X.SX32 R13, R13, c[0x0][0x16c], 0x1, P4 ;  /* 0x00005b000d0d7a11 */ /* 0x000fc600020f0eff */
[----:B0-----:R-:W3:Y:S01]  /*ef40*/  LDL.LU R14, [R1+0x100] ;  /* 0x00010000010e7983 */ /* 0x001ee20000300800 */
[----:B------:R-:W-:Y:S02]  /*ef50*/  LEA R20, P3, R6, c[0x0][0x168], 0x1 ;  /* 0x00005a0006147a11 */ /* 0x000fe400078608ff */
[----:B------:R-:W-:-:S03]  /*ef60*/  LEA.HI.X.SX32 R12, R12, c[0x0][0x16c], 0x1, P5 ;  /* 0x00005b000c0c7a11 */ /* 0x000fc600028f0eff */
        /* <DEDUP_REMOVED lines=10> */
[----:B------:R0:W-:Y:S04]  /*f010*/  STL [R1+0x480], R11 ;  /* 0x0004800b01007387 */ /* 0x0001e80000100800 */
[----:B0-----:R-:W3:Y:S01]  /*f020*/  LDL.LU R11, [R1+0xf4] ;  /* 0x0000f400010b7983 */ /* 0x001ee20000300800 */
[----:B------:R-:W-:Y:S02]  /*f030*/  LEA.HI.X.SX32 R10, R10, c[0x0][0x16c], 0x1, P0 ;  /* 0x00005b000a0a7a11 */ /* 0x000fe400000f0eff */
[----:B--2---:R-:W-:-:S02]  /*f040*/  LEA R20, P6, R3, c[0x0][0x168], 0x1 ;  /* 0x00005a0003147a11 */ /* 0x004fc400078c08ff */
[----:B------:R-:W-:-:S03]  /*f050*/  LEA.HI.X.SX32 R8, R8, c[0x0][0x16c], 0x1, P1 ;  /* 0x00005b0008087a11 */ /* 0x000fc600008f0eff */
[----:B------:R4:W-:Y:S04]  /*f060*/  STL [R1+0x70c], R20 ;  /* 0x00070c1401007387 */ /* 0x0009e80000100800 */
[----:B------:R0:W-:Y:S01]  /*f070*/  STL [R1+0x5d8], R10 ;  /* 0x0005d80a01007387 */ /* 0x0001e20000100800 */
[----:B----4-:R-:W-:-:S03]  /*f080*/  LEA R20, P0, R19, c[0x0][0x168], 0x1 ;  /* 0x00005a0013147a11 */ /* 0x010fc600078008ff */
[----:B0-----:R-:W2:Y:S04]  /*f090*/  LDL.LU R10, [R1+0xec] ;  /* 0x0000ec00010a7983 */ /* 0x001ea80000300800 */
[----:B------:R-:W-:Y:S04]  /*f0a0*/  STL [R1+0x494], R20 ;  /* 0x0004941401007387 */ /* 0x000fe80000100800 */
[----:B------:R0:W-:Y:S01]  /*f0b0*/  STL [R1+0x3ac], R8 ;  /* 0x0003ac0801007387 */ /* 0x0001e20000100800 */
[----:B------:R-:W-:-:S03]  /*f0c0*/  LEA.HI.X.SX32 R7, R7, c[0x0][0x16c], 0x1, P2 ;  /* 0x00005b0007077a11 */ /* 0x000fc600010f0eff */
[----:B0-----:R-:W4:Y:S01]  /*f0d0*/  LDL.LU R8, [R1+0xe8] ;  /* 0x0000e80001087983 */ /* 0x001f220000300800 */
[----:B------:R-:W-:-:S05]  /*f0e0*/  LEA R20, P1, R2, c[0x0][0x168], 0x1 ;  /* 0x00005a0002147a11 */ /* 0x000fca00078208ff */
[----:B------:R-:W-:Y:S04]  /*f0f0*/  STL [R1+0x5ec], R20 ;  /* 0x0005ec1401007387 */ /* 0x000fe80000100800 */
[----:B------:R0:W-:Y:S04]  /*f100*/  STL [R1+0x488], R7 ;  /* 0x0004880701007387 */ /* 0x0001e80000100800 */
[----:B0-----:R-:W4:Y:S01]  /*f110*/  LDL.LU R7, [R1+0xe4] ;  /* 0x0000e40001077983 */ /* 0x001f220000300800 */
[----:B------:R-:W-:Y:S02]  /*f120*/  LEA.HI.X.SX32 R21, R6, c[0x0][0x16c], 0x1, P3 ;  /* 0x00005b0006157a11 */ /* 0x000fe400018f0eff */
[----:B---3--:R-:W-:-:S05]  /*f130*/  LEA R20, P2, R18, c[0x0][0x168], 0x1 ;  /* 0x00005a0012147a11 */ /* 0x008fca00078408ff */
[----:B------:R0:W-:Y:S04]  /*f140*/  STL [R1+0x710], R20 ;  /* 0x0007101401007387 */ /* 0x0001e80000100800 */
[----:B------:R-:W3:Y:S04]  /*f150*/  LDL.LU R6, [R1+0xe0] ;  /* 0x0000e00001067983 */ /* 0x000ee80000300800 */
[----:B------:R1:W-:Y:S01]  /*f160*/  STL [R1+0x5e0], R21 ;  /* 0x0005e01501007387 */ /* 0x0003e20000100800 */
[----:B0-----:R-:W-:Y:S02]  /*f170*/  LEA R20, P3, R9, c[0x0][0x168], 0x1 ;  /* 0x00005a0009147a11 */ /* 0x001fe400078608ff */
[----:B-1----:R-:W-:-:S03]  /*f180*/  LEA.HI.X.SX32 R21, R29, c[0x0][0x16c], 0x1, P4 ;  /* 0x00005b001d157a11 */ /* 0x002fc600020f0eff */
        /* <DEDUP_REMOVED lines=16> */
[----:B------:R-:W-:Y:S01]  /*f290*/  STL [R1+0x3b4], R21 ;  /* 0x0003b41501007387 */ /* 0x000fe20000100800 */
[----:B0-----:R-:W-:-:S03]  /*f2a0*/  LEA.HI.X.SX32 R20, R2, c[0x0][0x16c], 0x1, P1 ;  /* 0x00005b0002147a11 */ /* 0x001fc600008f0eff */
[----:B------:R-:W3:Y:S01]  /*f2b0*/  LDL.LU R2, [R1+0xbc] ;  /* 0x0000bc0001027983 */ /* 0x000ee20000300800 */
[----:B------:R-:W-:-:S05]  /*f2c0*/  LEA R19, P0, R14, c[0x0][0x168], 0x1 ;  /* 0x00005a000e137a11 */ /* 0x000fca00078008ff */
[----:B------:R-:W-:Y:S04]  /*f2d0*/  STL [R1+0x5fc], R19 ;  /* 0x0005fc1301007387 */ /* 0x000fe80000100800 */
[----:B------:R0:W-:Y:S01]  /*f2e0*/  STL [R1+0x498], R20 ;  /* 0x0004981401007387 */ /* 0x0001e20000100800 */
[----:B------:R-:W-:-:S03]  /*f2f0*/  LEA.HI.X.SX32 R18, R18, c[0x0][0x16c], 0x1, P2 ;  /* 0x00005b0012127a11 */ /* 0x000fc600010f0eff */
[----:B0-----:R-:W3:Y:S01]  /*f300*/  LDL.LU R20, [R1+0xb8] ;  /* 0x0000b80001147983 */ /* 0x001ee20000300800 */
[----:B------:R-:W-:-:S05]  /*f310*/  LEA R19, P1, R13, c[0x0][0x168], 0x1 ;  /* 0x00005a000d137a11 */ /* 0x000fca00078208ff */
[----:B------:R-:W-:Y:S04]  /*f320*/  STL [R1+0x718], R19 ;  /* 0x0007181301007387 */ /* 0x000fe80000100800 */
[----:B------:R0:W-:Y:S02]  /*f330*/  STL [R1+0x5f0], R18 ;  /* 0x0005f01201007387 */ /* 0x0001e40000100800 */
[----:B0-----:R-:W-:Y:S02]  /*f340*/  LEA.HI.X.SX32 R18, R9, c[0x0][0x16c], 0x1, P3 ;  /* 0x00005b0009127a11 */ /* 0x001fe400018f0eff */
[----:B------:R-:W-:Y:S01]  /*f350*/  LEA R19, P2, R12, c[0x0][0x168], 0x1 ;  /* 0x00005a000c137a11 */ /* 0x000fe200078408ff */
[----:B------:R-:W3:Y:S04]  /*f360*/  LDL.LU R9, [R1+0xac] ;  /* 0x0000ac0001097983 */ /* 0x000ee80000300800 */
[----:B------:R0:W-:Y:S04]  /*f370*/  STL [R1+0x4ac], R19 ;  /* 0x0004ac1301007387 */ /* 0x0001e80000100800 */
[----:B------:R1:W-:Y:S04]  /*f380*/  STL [R1+0x3b8], R18 ;  /* 0x0003b81201007387 */ /* 0x0003e80000100800 */
[----:B0-----:R-:W3:Y:S01]  /*f390*/  LDL.LU R19, [R1+0xa8] ;  /* 0x0000a80001137983 */ /* 0x001ee20000300800 */
[----:B-1----:R-:W-:-:S02]  /*f3a0*/  LEA.HI.X.SX32 R18, R17, c[0x0][0x16c], 0x1, P4 ;  /* 0x00005b0011127a11 */ /* 0x002fc400020f0eff */
[----:B------:R-:W-:-:S05]  /*f3b0*/  LEA R21, P3, R11, c[0x0][0x168], 0x1 ;  /* 0x00005a000b157a11 */ /* 0x000fca00078608ff */
[----:B------:R-:W-:Y:S04]  /*f3c0*/  STL [R1+0x604], R21 ;  /* 0x0006041501007387 */ /* 0x000fe80000100800 */
[----:B------:R0:W-:Y:S04]  /*f3d0*/  STL [R1+0x4a0], R18 ;  /* 0x0004a01201007387 */ /* 0x0001e80000100800 */
[----:B0-----:R-:W3:Y:S01]  /*f3e0*/  LDL.LU R18, [R1+0xa4] ;  /* 0x0000a40001127983 */ /* 0x001ee20000300800 */
[----:B------:R-:W-:Y:S02]  /*f3f0*/  LEA.HI.X.SX32 R16, R16, c[0x0][0x16c], 0x1, P5 ;  /* 0x00005b0010107a11 */ /* 0x000fe400028f0eff */
[----:B--2---:R-:W-:-:S05]  /*f400*/  LEA R17, P4, R10, c[0x0][0x168], 0x1 ;  /* 0x00005a000a117a11 */ /* 0x004fca00078808ff */
[----:B------:R4:W-:Y:S04]  /*f410*/  STL [R1+0x71c], R17 ;  /* 0x00071c1101007387 */ /* 0x0009e80000100800 */
[----:B------:R0:W-:Y:S01]  /*f420*/  STL [R1+0x5f8], R16 ;  /* 0x0005f81001007387 */ /* 0x0001e20000100800 */
[----:B----4-:R-:W-:Y:S02]  /*f430*/  LEA R17, P5, R8, c[0x0][0x168], 0x1 ;  /* 0x00005a0008117a11 */ /* 0x010fe400078a08ff */
[----:B0-----:R-:W-:-:S03]  /*f440*/  LEA.HI.X.SX32 R16, R15, c[0x0][0x16c], 0x1, P6 ;  /* 0x00005b000f107a11 */ /* 0x001fc600030f0eff */
[----:B------:R0:W-:Y:S04]  /*f450*/  STL [R1+0x4b4], R17 ;  /* 0x0004b41101007387 */ /* 0x0001e80000100800 */
[----:B0-----:R-:W2:Y:S01]  /*f460*/  LDL.LU R17, [R1+0xa0] ;  /* 0x0000a00001117983 */ /* 0x001ea20000300800 */
[----:B------:R-:W-:-:S03]  /*f470*/  LEA R15, P6, R7, c[0x0][0x168], 0x1 ;  /* 0x00005a00070f7a11 */ /* 0x000fc600078c08ff */
[----:B------:R0:W-:Y:S04]  /*f480*/  STL [R1+0x3bc], R16 ;  /* 0x0003bc1001007387 */ /* 0x0001e80000100800 */
[----:B------:R-:W-:Y:S04]  /*f490*/  STL [R1+0x60c], R15 ;  /* 0x00060c0f01007387 */ /* 0x000fe80000100800 */
[----:B0-----:R-:W4:Y:S01]  /*f4a0*/  LDL.LU R16, [R1+0x98] ;  /* 0x0000980001107983 */ /* 0x001f220000300800 */
[----:B------:R-:W-:-:S05]  /*f4b0*/  LEA.HI.X.SX32 R14, R14, c[0x0][0x16c], 0x1, P0 ;  /* 0x00005b000e0e7a11 */ /* 0x000fca00000f0eff */
[----:B------:R0:W-:Y:S01]  /*f4c0*/  STL [R1+0x4a8], R14 ;  /* 0x0004a80e01007387 */ /* 0x0001e20000100800 */
[----:B------:R-:W-:Y:S02]  /*f4d0*/  LEA.HI.X.SX32 R12, R12, c[0x0][0x16c], 0x1, P2 ;  /* 0x00005b000c0c7a11 */ /* 0x000fe400010f0eff */
[----:B0-----:R-:W-:Y:S02]  /*f4e0*/  LEA.HI.X.SX32 R14, R13, c[0x0][0x16c], 0x1, P1 ;  /* 0x00005b000d0e7a11 */ /* 0x001fe400008f0eff */
[----:B---3--:R-:W-:-:S05]  /*f4f0*/  LEA R15, P0, R6, c[0x0][0x168], 0x1 ;  /* 0x00005a00060f7a11 */ /* 0x008fca00078008ff */
[----:B------:R0:W-:Y:S04]  /*f500*/  STL [R1+0x720], R15 ;  /* 0x0007200f01007387 */ /* 0x0001e80000100800 */
[----:B0-----:R-:W3:Y:S04]  /*f510*/  LDL.LU R15, [R1+0x94] ;  /* 0x00009400010f7983 */ /* 0x001ee80000300800 */
[----:B------:R0:W-:Y:S01]  /*f520*/  STL [R1+0x600], R14 ;  /* 0x0006000e01007387 */ /* 0x0001e20000100800 */
[----:B------:R-:W-:-:S05]  /*f530*/  LEA R13, P1, R29, c[0x0][0x168], 0x1 ;  /* 0x00005a001d0d7a11 */ /* 0x000fca00078208ff */
[----:B------:R1:W-:Y:S04]  /*f540*/  STL [R1+0x4bc], R13 ;  /* 0x0004bc0d01007387 */ /* 0x0003e80000100800 */
[----:B0-----:R-:W3:Y:S04]  /*f550*/  LDL.LU R14, [R1+0x90] ;  /* 0x00009000010e7983 */ /* 0x001ee80000300800 */
[----:B------:R0:W-:Y:S01]  /*f560*/  STL [R1+0x3c0], R12 ;  /* 0x0003c00c01007387 */ /* 0x0001e20000100800 */
[----:B-1----:R-:W-:-:S05]  /*f570*/  LEA R13, P2, R0, c[0x0][0x168], 0x1 ;  /* 0x00005a00000d7a11 */ /* 0x002fca00078408ff */
[----:B------:R1:W-:Y:S01]  /*f580*/  STL [R1+0x614], R13 ;  /* 0x0006140d01007387 */ /* 0x0003e20000100800 */
[----:B0-----:R-:W-:-:S03]  /*f590*/  LEA.HI.X.SX32 R12, R11, c[0x0][0x16c], 0x1, P3 ;  /* 0x00005b000b0c7a11 */ /* 0x001fc600018f0eff */
[----:B-1----:R-:W3:Y:S01]  /*f5a0*/  LDL.LU R13, [R1+0x8c] ;  /* 0x00008c00010d7983 */ /* 0x002ee20000300800 */
[----:B------:R-:W-:-:S03]  /*f5b0*/  LEA R11, P3, R3, c[0x0][0x168], 0x1 ;  /* 0x00005a00030b7a11 */ /* 0x000fc600078608ff */
[----:B------:R0:W-:Y:S04]  /*f5c0*/  STL [R1+0x4b0], R12 ;  /* 0x0004b00c01007387 */ /* 0x0001e80000100800 */
[----:B------:R1:W-:Y:S01]  /*f5d0*/  STL [R1+0x724], R11 ;  /* 0x0007240b01007387 */ /* 0x0003e20000100800 */
[----:B------:R-:W-:-:S03]  /*f5e0*/  LEA.HI.X.SX32 R10, R10, c[0x0][0x16c], 0x1, P4 ;  /* 0x00005b000a0a7a11 */ /* 0x000fc600020f0eff */
[----:B0-----:R-:W3:Y:S04]  /*f5f0*/  LDL.LU R12, [R1+0x88] ;  /* 0x00008800010c7983 */ /* 0x001ee80000300800 */
[----:B------:R0:W-:Y:S04]  /*f600*/  STL [R1+0x608], R10 ;  /* 0x0006080a01007387 */ /* 0x0001e80000100800 */
[----:B-1----:R-:W3:Y:S01]  /*f610*/  LDL.LU R11, [R1+0x84] ;  /* 0x00008400010b7983 */ /* 0x002ee20000300800 */
[----:B0-----:R-:W-:Y:S02]  /*f620*/  LEA.HI.X.SX32 R10, R8, c[0x0][0x16c], 0x1, P5 ;  /* 0x00005b00080a7a11 */ /* 0x001fe400028f0eff */
[----:B------:R-:W-:-:S05]  /*f630*/  LEA R21, P4, R2, c[0x0][0x168], 0x1 ;  /* 0x00005a0002157a11 */ /* 0x000fca00078808ff */
[----:B------:R-:W-:Y:S04]  /*f640*/  STL [R1+0x4c4], R21 ;  /* 0x0004c41501007387 */ /* 0x000fe80000100800 */
[----:B------:R0:W-:Y:S01]  /*f650*/  STL [R1+0x3c4], R10 ;  /* 0x0003c40a01007387 */ /* 0x0001e20000100800 */
[----:B------:R-:W-:-:S03]  /*f660*/  LEA.HI.X.SX32 R7, R7, c[0x0][0x16c], 0x1, P6 ;  /* 0x00005b0007077a11 */ /* 0x000fc600030f0eff */
[----:B0-----:R-:W3:Y:S01]  /*f670*/  LDL.LU R10, [R1+0x80] ;  /* 0x00008000010a7983 */ /* 0x001ee20000300800 */
[----:B------:R-:W-:-:S05]  /*f680*/  LEA R8, P5, R20, c[0x0][0x168], 0x1 ;  /* 0x00005a0014087a11 */ /* 0x000fca00078a08ff */
[----:B------:R0:W-:Y:S04]  /*f690*/  STL [R1+0x61c], R8 ;  /* 0x00061c0801007387 */ /* 0x0001e80000100800 */
[----:B------:R1:W-:Y:S04]  /*f6a0*/  STL [R1+0x4b8], R7 ;  /* 0x0004b80701007387 */ /* 0x0003e80000100800 */
[----:B0-----:R-:W3:Y:S01]  /*f6b0*/  LDL.LU R8, [R1+0x7c] ;  /* 0x00007c0001087983 */ /* 0x001ee20000300800 */
[----:B-1----:R-:W-:Y:S02]  /*f6c0*/  LEA.HI.X.SX32 R7, R6, c[0x0][0x16c], 0x1, P0 ;  /* 0x00005b0006077a11 */ /* 0x002fe400000f0eff */
[----:B------:R-:W-:-:S05]  /*f6d0*/  LEA R21, P6, R9, c[0x0][0x168], 0x1 ;  /* 0x00005a0009157a11 */ /* 0x000fca00078c08ff */
[----:B------:R0:W-:Y:S04]  /*f6e0*/  STL [R1+0x728], R21 ;  /* 0x0007281501007387 */ /* 0x0001e80000100800 */
[----:B------:R-:W3:Y:S01]  /*f6f0*/  LDL.LU R6, [R1+0x78] ;  /* 0x0000780001067983 */ /* 0x000ee20000300800 */
[----:B0-----:R-:W-:-:S03]  /*f700*/  LEA R21, P0, R19, c[0x0][0x168], 0x1 ;  /* 0x00005a0013157a11 */ /* 0x001fc600078008ff */
[----:B------:R0:W-:Y:S04]  /*f710*/  STL [R1+0x610], R7 ;  /* 0x0006100701007387 */ /* 0x0001e80000100800 */
[----:B------:R1:W-:Y:S01]  /*f720*/  STL [R1+0x4cc], R21 ;  /* 0x0004cc1501007387 */ /* 0x0003e20000100800 */
[----:B0-----:R-:W-:-:S03]  /*f730*/  LEA.HI.X.SX32 R7, R29, c[0x0][0x16c], 0x1, P1 ;  /* 0x00005b001d077a11 */ /* 0x001fc600008f0eff */
[----:B------:R-:W3:Y:S04]  /*f740*/  LDL.LU R29, [R1+0x74] ;  /* 0x00007400011d7983 */ /* 0x000ee80000300800 */
[----:B------:R0:W-:Y:S01]  /*f750*/  STL [R1+0x3c8], R7 ;  /* 0x0003c80701007387 */ /* 0x0001e20000100800 */
[----:B-1----:R-:W-:Y:S02]  /*f760*/  LEA R21, P1, R18, c[0x0][0x168], 0x1 ;  /* 0x00005a0012157a11 */ /* 0x002fe400078208ff */
[----:B0-----:R-:W-:-:S03]  /*f770*/  LEA.HI.X.SX32 R7, R0, c[0x0][0x16c], 0x1, P2 ;  /* 0x00005b0000077a11 */ /* 0x001fc600010f0eff */
[----:B------:R-:W-:Y:S04]  /*f780*/  STL [R1+0x624], R21 ;  /* 0x0006241501007387 */ /* 0x000fe80000100800 */
[----:B------:R-:W3:Y:S04]  /*f790*/  LDL.LU R0, [R1+0x70] ;  /* 0x0000700001007983 */ /* 0x000ee80000300800 */
[----:B------:R0:W-:Y:S02]  /*f7a0*/  STL [R1+0x4c0], R7 ;  /* 0x0004c00701007387 */ /* 0x0001e40000100800 */
[----:B0-----:R-:W-:-:S02]  /*f7b0*/  LEA.HI.X.SX32 R7, R3, c[0x0][0x16c], 0x1, P3 ;  /* 0x00005b0003077a11 */ /* 0x001fc400018f0eff */
[----:B------:R-:W3:Y:S01]  /*f7c0*/  LDL.LU R3, [R1+0x6c] ;  /* 0x00006c0001037983 */ /* 0x000ee20000300800 */
[----:B--2---:R-:W-:-:S05]  /*f7d0*/  LEA R21, P2, R17, c[0x0][0x168], 0x1 ;  /* 0x00005a0011157a11 */ /* 0x004fca00078408ff */
[----:B------:R-:W-:Y:S04]  /*f7e0*/  STL [R1+0x72c], R21 ;  /* 0x00072c1501007387 */ /* 0x000fe80000100800 */
[----:B------:R0:W-:Y:S02]  /*f7f0*/  STL [R1+0x618], R7 ;  /* 0x0006180701007387 */ /* 0x0001e40000100800 */
[----:B0-----:R-:W-:Y:S02]  /*f800*/  LEA.HI.X.SX32 R7, R2, c[0x0][0x16c], 0x1, P4 ;  /* 0x00005b0002077a11 */ /* 0x001fe400020f0eff */
[----:B------:R-:W2:Y:S01]  /*f810*/  LDL.LU R2, [R1+0x68] ;  /* 0x0000680001027983 */ /* 0x000ea20000300800 */
[----:B----4-:R-:W-:-:S05]  /*f820*/  LEA R21, P3, R16, c[0x0][0x168], 0x1 ;  /* 0x00005a0010157a11 */ /* 0x010fca00078608ff */
[----:B------:R-:W-:Y:S04]  /*f830*/  STL [R1+0x4d4], R21 ;  /* 0x0004d41501007387 */ /* 0x000fe80000100800 */
[----:B------:R0:W-:Y:S04]  /*f840*/  STL [R1+0x3cc], R7 ;  /* 0x0003cc0701007387 */ /* 0x0001e80000100800 */
[----:B0-----:R-:W4:Y:S01]  /*f850*/  LDL.LU R7, [R1+0x64] ;  /* 0x0000640001077983 */ /* 0x001f220000300800 */
[----:B------:R-:W-:Y:S02]  /*f860*/  LEA.HI.X.SX32 R22, R20, c[0x0][0x16c], 0x1, P5 ;  /* 0x00005b0014167a11 */ /* 0x000fe400028f0eff */
[----:B------:R-:W-:-:S02]  /*f870*/  LEA.HI.X.SX32 R20, R9, c[0x0][0x16c], 0x1, P6 ;  /* 0x00005b0009147a11 */ /* 0x000fc400030f0eff */
[----:B------:R-:W-:Y:S02]  /*f880*/  LEA.HI.X.SX32 R19, R19, c[0x0][0x16c], 0x1, P0 ;  /* 0x00005b0013137a11 */ /* 0x000fe400000f0eff */
[----:B---3--:R-:W-:-:S05]  /*f890*/  LEA R21, P4, R15, c[0x0][0x168], 0x1 ;  /* 0x00005a000f157a11 */ /* 0x008fca00078808ff */
[----:B------:R0:W-:Y:S04]  /*f8a0*/  STL [R1+0x62c], R21 ;  /* 0x00062c1501007387 */ /* 0x0001e80000100800 */
[----:B------:R-:W-:Y:S04]  /*f8b0*/  STL [R1+0x4c8], R22 ;  /* 0x0004c81601007387 */ /* 0x000fe80000100800 */
[----:B------:R-:W3:Y:S01]  /*f8c0*/  LDL.LU R9, [R1+0x60] ;  /* 0x0000600001097983 */ /* 0x000ee20000300800 */
[----:B0-----:R-:W-:-:S05]  /*f8d0*/  LEA R21, P5, R14, c[0x0][0x168], 0x1 ;  /* 0x00005a000e157a11 */ /* 0x001fca00078a08ff */
[----:B------:R0:W-:Y:S04]  /*f8e0*/  STL [R1+0x730], R21 ;  /* 0x0007301501007387 */ /* 0x0001e80000100800 */
[----:B------:R1:W-:Y:S01]  /*f8f0*/  STL [R1+0x620], R20 ;  /* 0x0006201401007387 */ /* 0x0003e20000100800 */
[----:B0-----:R-:W-:-:S05]  /*f900*/  LEA R21, P6, R13, c[0x0][0x168], 0x1 ;  /* 0x00005a000d157a11 */ /* 0x001fca00078c08ff */
[----:B------:R-:W-:Y:S04]  /*f910*/  STL [R1+0x4dc], R21 ;  /* 0x0004dc1501007387 */ /* 0x000fe80000100800 */
[----:B------:R-:W3:Y:S04]  /*f920*/  LDL.LU R23, [R1+0x5c] ;  /* 0x00005c0001177983 */ /* 0x000ee80000300800 */
[----:B------:R0:W-:Y:S01]  /*f930*/  STL [R1+0x3d0], R19 ;  /* 0x0003d01301007387 */ /* 0x0001e20000100800 */
[----:B-1----:R-:W-:Y:S02]  /*f940*/  LEA R20, P0, R12, c[0x0][0x168], 0x1 ;  /* 0x00005a000c147a11 */ /* 0x002fe400078008ff */
[----:B0-----:R-:W-:-:S03]  /*f950*/  LEA.HI.X.SX32 R19, R18, c[0x0][0x16c], 0x1, P1 ;  /* 0x00005b0012137a11 */ /* 0x001fc600008f0eff */
[----:B------:R-:W-:Y:S04]  /*f960*/  STL [R1+0x634], R20 ;  /* 0x0006341401007387 */ /* 0x000fe80000100800 */
[----:B------:R-:W-:Y:S04]  /*f970*/  STL [R1+0x4d0], R19 ;  /* 0x0004d01301007387 */ /* 0x000fe80000100800 */
[----:B------:R-:W3:Y:S01]  /*f980*/  LDL.LU R22, [R1+0x58] ;  /* 0x0000580001167983 */ /* 0x000ee20000300800 */
[----:B------:R-:W-:Y:S02]  /*f990*/  LEA R18, P1, R11, c[0x0][0x168], 0x1 ;  /* 0x00005a000b127a11 */ /* 0x000fe400078208ff */
[----:B------:R-:W-:-:S03]  /*f9a0*/  LEA.HI.X.SX32 R17, R17, c[0x0][0x16c], 0x1, P2 ;  /* 0x00005b0011117a11 */ /* 0x000fc600010f0eff */
[----:B------:R0:W-:Y:S04]  /*f9b0*/  STL [R1+0x734], R18 ;  /* 0x0007341201007387 */ /* 0x0001e80000100800 */
[----:B------:R1:W-:Y:S01]  /*f9c0*/  STL [R1+0x628], R17 ;  /* 0x0006281101007387 */ /* 0x0003e20000100800 */
[----:B------:R-:W-:Y:S02]  /*f9d0*/  LEA.HI.X.SX32 R16, R16, c[0x0][0x16c], 0x1, P3 ;  /* 0x00005b0010107a11 */ /* 0x000fe400018f0eff */
        /* <DEDUP_REMOVED lines=9> */
[----:B------:R-:W-:Y:S02]  /*fa70*/  LEA.HI.X.SX32 R14, R14, c[0x0][0x16c], 0x1, P5 ;  /* 0x00005b000e0e7a11 */ /* 0x000fe400028f0eff */
[----:B------:R-:W-:-:S05]  /*fa80*/  LEA R15, P4, R6, c[0x0][0x168], 0x1 ;  /* 0x00005a00060f7a11 */ /* 0x000fca00078808ff */
        /* <DEDUP_REMOVED lines=14> */
[----:B------:R-:W-:Y:S04]  /*fb70*/  STL [R1+0x73c], R12 ;  /* 0x00073c0c01007387 */ /* 0x000fe80000100800 */
[----:B------:R0:W-:Y:S01]  /*fb80*/  STL [R1+0x638], R11 ;  /* 0x0006380b01007387 */ /* 0x0001e20000100800 */
[----:B------:R-:W-:Y:S02]  /*fb90*/  LEA.HI.X.SX32 R8, R8, c[0x0][0x16c], 0x1, P3 ;  /* 0x00005b0008087a11 */ /* 0x000fe400018f0eff */
[----:B0-----:R-:W-:Y:S02]  /*fba0*/  LEA.HI.X.SX32 R11, R10, c[0x0][0x16c], 0x1, P2 ;  /* 0x00005b000a0b7a11 */ /* 0x001fe400010f0eff */
[----:B--2---:R-:W-:-:S05]  /*fbb0*/  LEA R12, P1, R2, c[0x0][0x168], 0x1 ;  /* 0x00005a00020c7a11 */ /* 0x004fca00078208ff */
[----:B------:R-:W-:Y:S04]  /*fbc0*/  STL [R1+0x4f4], R12 ;  /* 0x0004f40c01007387 */ /* 0x000fe80000100800 */
[----:B------:R-:W2:Y:S04]  /*fbd0*/  LDL.LU R17, [R1+0x44] ;  /* 0x0000440001117983 */ /* 0x000ea80000300800 */
[----:B------:R-:W-:Y:S01]  /*fbe0*/  STL [R1+0x3dc], R11 ;  /* 0x0003dc0b01007387 */ /* 0x000fe20000100800 */
[----:B----4-:R-:W-:-:S05]  /*fbf0*/  LEA R10, P2, R7, c[0x0][0x168], 0x1 ;  /* 0x00005a00070a7a11 */ /* 0x010fca00078408ff */
[----:B------:R-:W-:Y:S04]  /*fc00*/  STL [R1+0x64c], R10 ;  /* 0x00064c0a01007387 */ /* 0x000fe80000100800 */
[----:B------:R-:W4:Y:S04]  /*fc10*/  LDL.LU R16, [R1+0x40] ;  /* 0x0000400001107983 */ /* 0x000f280000300800 */
[----:B------:R0:W-:Y:S04]  /*fc20*/  STL [R1+0x4e8], R8 ;  /* 0x0004e80801007387 */ /* 0x0001e80000100800 */
[----:B------:R-:W4:Y:S01]  /*fc30*/  LDL.LU R15, [R1+0x3c] ;  /* 0x00003c00010f7983 */ /* 0x000f220000300800 */
[----:B0-----:R-:W-:-:S02]  /*fc40*/  LEA.HI.X.SX32 R8, R6, c[0x0][0x16c], 0x1, P4 ;  /* 0x00005b0006087a11 */ /* 0x001fc400020f0eff */
[----:B------:R-:W-:Y:S02]  /*fc50*/  LEA.HI.X.SX32 R0, R0, c[0x0][0x16c], 0x1, P6 ;  /* 0x00005b0000007a11 */ /* 0x000fe400030f0eff */
[----:B---3--:R-:W-:-:S05]  /*fc60*/  LEA R10, P3, R9, c[0x0][0x168], 0x1 ;  /* 0x00005a00090a7a11 */ /* 0x008fca00078608ff */
[----:B------:R-:W-:Y:S04]  /*fc70*/  STL [R1+0x740], R10 ;  /* 0x0007400a01007387 */ /* 0x000fe80000100800 */
[----:B------:R-:W3:Y:S04]  /*fc80*/  LDL.LU R14, [R1+0x38] ;  /* 0x00003800010e7983 */ /* 0x000ee80000300800 */
[----:B------:R0:W-:Y:S04]  /*fc90*/  STL [R1+0x640], R8 ;  /* 0x0006400801007387 */ /* 0x0001e80000100800 */
[----:B------:R-:W3:Y:S01]  /*fca0*/  LDL.LU R13, [R1+0x34] ;  /* 0x00003400010d7983 */ /* 0x000ee20000300800 */
[----:B0-----:R-:W-:-:S02]  /*fcb0*/  LEA.HI.X.SX32 R8, R29, c[0x0][0x16c], 0x1, P5 ;  /* 0x00005b001d087a11 */ /* 0x001fc400028f0eff */
[----:B------:R-:W-:-:S05]  /*fcc0*/  LEA R6, P4, R23, c[0x0][0x168], 0x1 ;  /* 0x00005a0017067a11 */ /* 0x000fca00078808ff */
[----:B------:R0:W-:Y:S04]  /*fcd0*/  STL [R1+0x4fc], R6 ;  /* 0x0004fc0601007387 */ /* 0x0001e80000100800 */
[----:B------:R-:W3:Y:S04]  /*fce0*/  LDL.LU R12, [R1+0x30] ;  /* 0x00003000010c7983 */ /* 0x000ee80000300800 */
[----:B------:R-:W-:Y:S04]  /*fcf0*/  STL [R1+0x3e0], R8 ;  /* 0x0003e00801007387 */ /* 0x000fe80000100800 */
[----:B------:R-:W3:Y:S01]  /*fd00*/  LDL.LU R11, [R1+0x2c] ;  /* 0x00002c00010b7983 */ /* 0x000ee20000300800 */
[----:B0-----:R-:W-:-:S05]  /*fd10*/  LEA R6, P5, R22, c[0x0][0x168], 0x1 ;  /* 0x00005a0016067a11 */ /* 0x001fca00078a08ff */
[----:B------:R0:W-:Y:S04]  /*fd20*/  STL [R1+0x654], R6 ;  /* 0x0006540601007387 */ /* 0x0001e80000100800 */
[----:B------:R-:W3:Y:S04]  /*fd30*/  LDL.LU R10, [R1+0x28] ;  /* 0x00002800010a7983 */ /* 0x000ee80000300800 */
[----:B------:R1:W-:Y:S01]  /*fd40*/  STL [R1+0x4f0], R0 ;  /* 0x0004f00001007387 */ /* 0x0003e20000100800 */
[----:B0-----:R-:W-:-:S03]  /*fd50*/  LEA.HI.X.SX32 R6, R3, c[0x0][0x16c], 0x1, P0 ;  /* 0x00005b0003067a11 */ /* 0x001fc600000f0eff */
[----:B-1----:R-:W3:Y:S01]  /*fd60*/  LDL.LU R0, [R1+0x24] ;  /* 0x0000240001007983 */ /* 0x002ee20000300800 */
[----:B------:R-:W-:-:S05]  /*fd70*/  LEA R8, P6, R21, c[0x0][0x168], 0x1 ;  /* 0x00005a0015087a11 */ /* 0x000fca00078c08ff */
[----:B------:R0:W-:Y:S04]  /*fd80*/  STL [R1+0x744], R8 ;  /* 0x0007440801007387 */ /* 0x0001e80000100800 */
[----:B------:R-:W3:Y:S04]  /*fd90*/  LDL.LU R3, [R1+0x20] ;  /* 0x0000200001037983 */ /* 0x000ee80000300800 */
[----:B------:R1:W-:Y:S04]  /*fda0*/  STL [R1+0x648], R6 ;  /* 0x0006480601007387 */ /* 0x0003e80000100800 */
[----:B------:R-:W3:Y:S01]  /*fdb0*/  LDL.LU R29, [R1+0x1c] ;  /* 0x00001c00011d7983 */ /* 0x000ee20000300800 */
[----:B0-----:R-:W-:-:S02]  /*fdc0*/  LEA R8, P0, R20, c[0x0][0x168], 0x1 ;  /* 0x00005a0014087a11 */ /* 0x001fc400078008ff */
[----:B-1----:R-:W-:-:S03]  /*fdd0*/  LEA.HI.X.SX32 R6, R2, c[0x0][0x16c], 0x1, P1 ;  /* 0x00005b0002067a11 */ /* 0x002fc600008f0eff */
[----:B------:R0:W-:Y:S04]  /*fde0*/  STL [R1+0x504], R8 ;  /* 0x0005040801007387 */ /* 0x0001e80000100800 */
[----:B------:R-:W3:Y:S04]  /*fdf0*/  LDL.LU R2, [R1+0x18] ;  /* 0x0000180001027983 */ /* 0x000ee80000300800 */
[----:B------:R1:W-:Y:S01]  /*fe00*/  STL [R1+0x3f0], R6 ;  /* 0x0003f00601007387 */ /* 0x0003e20000100800 */
[----:B0-----:R-:W-:-:S03]  /*fe10*/  LEA.HI.X.SX32 R8, R7, c[0x0][0x16c], 0x1, P2 ;  /* 0x00005b0007087a11 */ /* 0x001fc600010f0eff */
[----:B-1----:R-:W3:Y:S01]  /*fe20*/  LDL.LU R6, [R1+0x14] ;  /* 0x0000140001067983 */ /* 0x002ee20000300800 */
[----:B------:R-:W-:-:S05]  /*fe30*/  LEA R24, P1, R19, c[0x0][0x168], 0x1 ;  /* 0x00005a0013187a11 */ /* 0x000fca00078208ff */
[----:B------:R-:W-:Y:S04]  /*fe40*/  STL [R1+0x65c], R24 ;  /* 0x00065c1801007387 */ /* 0x000fe80000100800 */
[----:B------:R-:W3:Y:S04]  /*fe50*/  LDL.LU R7, [R1+0x10] ;  /* 0x0000100001077983 */ /* 0x000ee80000300800 */
[----:B------:R0:W-:Y:S04]  /*fe60*/  STL [R1+0x4f8], R8 ;  /* 0x0004f80801007387 */ /* 0x0001e80000100800 */
[----:B0-----:R-:W3:Y:S01]  /*fe70*/  LDL.LU R8, [R1+0xc] ;  /* 0x00000c0001087983 */ /* 0x001ee20000300800 */
[----:B------:R-:W-:-:S05]  /*fe80*/  LEA R24, P2, R18, c[0x0][0x168], 0x1 ;  /* 0x00005a0012187a11 */ /* 0x000fca00078408ff */
[----:B------:R0:W-:Y:S02]  /*fe90*/  STL [R1+0x748], R24 ;  /* 0x0007481801007387 */ /* 0x0001e40000100800 */
[----:B0-----:R-:W-:Y:S02]  /*fea0*/  LEA.HI.X.SX32 R24, R9, c[0x0][0x16c], 0x1, P3 ;  /* 0x00005b0009187a11 */ /* 0x001fe400018f0eff */
[----:B------:R-:W3:Y:S01]  /*feb0*/  LDL.LU R9, [R1+0x8] ;  /* 0x0000080001097983 */ /* 0x000ee20000300800 */
[----:B------:R-:W-:-:S03]  /*fec0*/  LEA.HI.X.SX32 R23, R23, c[0x0][0x16c], 0x1, P4 ;  /* 0x00005b0017177a11 */ /* 0x000fc600020f0eff */
[----:B------:R2:W-:Y:S01]  /*fed0*/  STL [R1+0x650], R24 ;  /* 0x0006501801007387 */ /* 0x0005e20000100800 */
[----:B------:R-:W-:Y:S02]  /*fee0*/  LEA.HI.X.SX32 R22, R22, c[0x0][0x16c], 0x1, P5 ;  /* 0x00005b0016167a11 */ /* 0x000fe400028f0eff */
[----:B------:R-:W-:Y:S02]  /*fef0*/  LEA.HI.X.SX32 R21, R21, c[0x0][0x16c], 0x1, P6 ;  /* 0x00005b0015157a11 */ /* 0x000fe400030f0eff */
[----:B--2---:R-:W-:-:S05]  /*ff00*/  LEA R24, P3, R17, c[0x0][0x168], 0x1 ;  /* 0x00005a0011187a11 */ /* 0x004fca00078608ff */
[----:B------:R0:W-:Y:S04]  /*ff10*/  STL [R1+0x50c], R24 ;  /* 0x00050c1801007387 */ /* 0x0001e80000100800 */
[----:B0-----:R-:W2:Y:S04]  /*ff20*/  LDL.LU R24, [R1+0xb00] ;  /* 0x000b000001187983 */ /* 0x001ea80000300800 */
[----:B------:R4:W-:Y:S02]  /*ff30*/  STL [R1+0x3f4], R23 ;  /* 0x0003f41701007387 */ /* 0x0009e40000100800 */
[----:B----4-:R-:W-:-:S05]  /*ff40*/  LEA R23, P4, R16, c[0x0][0x168], 0x1 ;  /* 0x00005a0010177a11 */ /* 0x010fca00078808ff */
[----:B------:R0:W-:Y:S04]  /*ff50*/  STL [R1+0x664], R23 ;  /* 0x0006641701007387 */ /* 0x0001e80000100800 */
[----:B0-----:R-:W4:Y:S04]  /*ff60*/  LDL.LU R23, [R1+0xafc] ;  /* 0x000afc0001177983 */ /* 0x001f280000300800 */
[----:B------:R0:W-:Y:S02]  /*ff70*/  STL [R1+0x500], R22 ;  /* 0x0005001601007387 */ /* 0x0001e40000100800 */
[----:B0-----:R-:W-:-:S05]  /*ff80*/  LEA R22, P5, R15, c[0x0][0x168], 0x1 ;  /* 0x00005a000f167a11 */ /* 0x001fca00078a08ff */
[----:B------:R0:W-:Y:S01]  /*ff90*/  STL [R1+0x74c], R22 ;  /* 0x00074c1601007387 */ /* 0x0001e20000100800 */
[----:B------:R-:W-:-:S03]  /*ffa0*/  LEA.HI.X.SX32 R20, R20, c[0x0][0x16c], 0x1, P0 ;  /* 0x00005b0014147a11 */ /* 0x000fc600000f0eff */
[----:B0-----:R-:W2:Y:S04]  /*ffb0*/  LDL.LU R22, [R1+0xaf8] ;  /* 0x000af80001167983 */ /* 0x001ea80000300800 */
[----:B------:R3:W-:Y:S02]  /*ffc0*/  STL [R1+0x658], R21 ;  /* 0x0006581501007387 */ /* 0x0007e40000100800 */
[----:B---3--:R-:W-:-:S05]  /*ffd0*/  LEA R21, P6, R14, c[0x0][0x168], 0x1 ;  /* 0x00005a000e157a11 */ /* 0x008fca00078c08ff */
[----:B------:R0:W-:Y:S01]  /*ffe0*/  STL [R1+0x514], R21 ;  /* 0x0005141501007387 */ /* 0x0001e20000100800 */
[----:B------:R-:W-:-:S03]  /*fff0*/  LEA.HI.X.SX32 R19, R19, c[0x0][0x16c], 0x1, P1 ;  /* 0x00005b0013137a11 */ /* 0x000fc600008f0eff */
[----:B0-----:R-:W3:Y:S04]  /*10000*/  LDL.LU R21, [R1+0xaf4] ;  /* 0x000af40001157983 */ /* 0x001ee80000300800 */
[----:B------:R0:W-:Y:S02]  /*10010*/  STL [R1+0x3f8], R20 ;  /* 0x0003f81401007387 */ /* 0x0001e40000100800 */
[----:B0-----:R-:W-:-:S05]  /*10020*/  LEA R20, P0, R13, c[0x0][0x168], 0x1 ;  /* 0x00005a000d147a11 */ /* 0x001fca00078008ff */
[----:B------:R0:W-:Y:S01]  /*10030*/  STL [R1+0x66c], R20 ;  /* 0x00066c1401007387 */ /* 0x0001e20000100800 */
[----:B------:R-:W-:-:S03]  /*10040*/  LEA.HI.X.SX32 R18, R18, c[0x0][0x16c], 0x1, P2 ;  /* 0x00005b0012127a11 */ /* 0x000fc600010f0eff */
[----:B0-----:R-:W2:Y:S04]  /*10050*/  LDL.LU R20, [R1+0xaf0] ;  /* 0x000af00001147983 */ /* 0x001ea80000300800 */
        /* <DEDUP_REMOVED lines=47> */
[----:B------:R0:W-:Y:S04]  /*10350*/  STL [R1+0x75c], R10 ;  /* 0x00075c0a01007387 */ /* 0x0001e80000100800 */
[----:B0-----:R-:W2:Y:S04]  /*10360*/  LDL.LU R10, [R1+0xac8] ;  /* 0x000ac800010a7983 */ /* 0x001ea80000300800 */
[----:B------:R0:W-:Y:S02]  /*10370*/  STL [R1+0x678], R0 ;  /* 0x0006780001007387 */ /* 0x0001e40000100800 */
[----:B0-----:R-:W-:-:S05]  /*10380*/  LEA R0, P4, R9, c[0x0][0x168], 0x1 ;  /* 0x00005a0009007a11 */ /* 0x001fca00078808ff */
[----:B------:R0:W-:Y:S04]  /*10390*/  STL [R1+0x534], R0 ;  /* 0x0005340001007387 */ /* 0x0001e80000100800 */
[----:B0-----:R-:W2:Y:S01]  /*103a0*/  LDL.LU R0, [R1+0xac4] ;  /* 0x000ac40001007983 */ /* 0x001ea20000300800 */
[----:B------:R-:W-:-:S05]  /*103b0*/  LEA.HI.X.SX32 R3, R3, c[0x0][0x16c], 0x1, P5 ;  /* 0x00005b0003037a11 */ /* 0x000fca00028f0eff */
[----:B------:R2:W-:Y:S02]  /*103c0*/  STL [R1+0x408], R3 ;  /* 0x0004080301007387 */ /* 0x0005e40000100800 */
[----:B--2---:R-:W-:-:S05]  /*103d0*/  LEA R3, P5, R0, c[0x0][0x168], 0x1 ;  /* 0x00005a0000037a11 */ /* 0x004fca00078a08ff */
        /* <DEDUP_REMOVED lines=32> */
[----:B------:R-:W-:Y:S02]  /*105e0*/  LEA.HI.X.SX32 R0, R0, c[0x0][0x16c], 0x1, P5 ;  /* 0x00005b0000007a11 */ /* 0x000fe400028f0eff */
[----:B------:R-:W-:-:S03]  /*105f0*/  LEA.HI.X.SX32 R3, R3, c[0x0][0x16c], 0x1, P6 ;  /* 0x00005b0003037a11 */ /* 0x000fc600030f0eff */
[----:B------:R2:W-:Y:S01]  /*10600*/  STL [R1+0x538], R0 ;  /* 0x0005380001007387 */ /* 0x0005e20000100800 */
[----:B------:R-:W-:Y:S02]  /*10610*/  LEA.HI.X.SX32 R29, R29, c[0x0][0x16c], 0x1, P0 ;  /* 0x00005b001d1d7a11 */ /* 0x000fe400000f0eff */
[----:B--2---:R-:W-:-:S05]  /*10620*/  LEA R0, P5, R9, c[0x0][0x168], 0x1 ;  /* 0x00005a0009007a11 */ /* 0x004fca00078a08ff */
[----:B------:R0:W-:Y:S04]  /*10630*/  STL [R1+0x768], R0 ;  /* 0x0007680001007387 */ /* 0x0001e80000100800 */
[----:B0-----:R-:W2:Y:S04]  /*10640*/  LDL.LU R0, [R1+0xaa4] ;  /* 0x000aa40001007983 */ /* 0x001ea80000300800 */
[----:B------:R0:W-:Y:S02]  /*10650*/  STL [R1+0x690], R3 ;  /* 0x0006900301007387 */ /* 0x0001e40000100800 */
[----:B0-----:R-:W-:-:S05]  /*10660*/  LEA R3, P6, R10, c[0x0][0x168], 0x1 ;  /* 0x00005a000a037a11 */ /* 0x001fca00078c08ff */
[----:B------:R0:W-:Y:S04]  /*10670*/  STL [R1+0x54c], R3 ;  /* 0x00054c0301007387 */ /* 0x0001e80000100800 */
[----:B0-----:R-:W2:Y:S04]  /*10680*/  LDL.LU R3, [R1+0xaa0] ;  /* 0x000aa00001037983 */ /* 0x001ea80000300800 */
[----:B------:R0:W-:Y:S02]  /*10690*/  STL [R1+0x414], R29 ;  /* 0x0004141d01007387 */ /* 0x0001e40000100800 */
[----:B0-----:R-:W-:-:S05]  /*106a0*/  LEA R29, P0, R11, c[0x0][0x168], 0x1 ;  /* 0x00005a000b1d7a11 */ /* 0x001fca00078008ff */
[----:B------:R0:W-:Y:S02]  /*106b0*/  STL [R1+0x6a4], R29 ;  /* 0x0006a41d01007387 */ /* 0x0001e40000100800 */
[----:B0-----:R-:W-:Y:S02]  /*106c0*/  LEA.HI.X.SX32 R29, R2, c[0x0][0x16c], 0x1, P1 ;  /* 0x00005b00021d7a11 */ /* 0x001fe400008f0eff */
[----:B------:R0:W5:Y:S04]  /*106d0*/  LDL.LU R2, [R1+0xa9c] ;  /* 0x000a9c0001027983 */ /* 0x0001680000300800 */
[----:B------:R1:W-:Y:S02]  /*106e0*/  STL [R1+0x540], R29 ;  /* 0x0005401d01007387 */ /* 0x0003e40000100800 */
[----:B-1----:R-:W-:-:S05]  /*106f0*/  LEA R29, P1, R12, c[0x0][0x168], 0x1 ;  /* 0x00005a000c1d7a11 */ /* 0x002fca00078208ff */
[----:B------:R1:W-:Y:S02]  /*10700*/  STL [R1+0x76c], R29 ;  /* 0x00076c1d01007387 */ /* 0x0003e40000100800 */
[----:B-1----:R-:W-:Y:S02]  /*10710*/  LEA.HI.X.SX32 R29, R6, c[0x0][0x16c], 0x1, P2 ;  /* 0x00005b00061d7a11 */ /* 0x002fe400010f0eff */
[----:B------:R-:W-:-:S03]  /*10720*/  LEA R6, P2, R13, c[0x0][0x168], 0x1 ;  /* 0x00005a000d067a11 */ /* 0x000fc600078408ff */
[----:B------:R1:W-:Y:S04]  /*10730*/  STL [R1+0x698], R29 ;  /* 0x0006981d01007387 */ /* 0x0003e80000100800 */
[----:B------:R0:W-:Y:S01]  /*10740*/  STL [R1+0x554], R6 ;  /* 0x0005540601007387 */ /* 0x0001e20000100800 */
[----:B-1----:R-:W-:Y:S02]  /*10750*/  LEA.HI.X.SX32 R29, R7, c[0x0][0x16c], 0x1, P3 ;  /* 0x00005b00071d7a11 */ /* 0x002fe400018f0eff */
[----:B------:R-:W-:Y:S02]  /*10760*/  LEA R7, P3, R14, c[0x0][0x168], 0x1 ;  /* 0x00005a000e077a11 */ /* 0x000fe400078608ff */
[----:B0-----:R-:W-:Y:S01]  /*10770*/  LEA.HI.X.SX32 R6, R8, c[0x0][0x16c], 0x1, P4 ;  /* 0x00005b0008067a11 */ /* 0x001fe200020f0eff */
[----:B------:R-:W-:Y:S01]  /*10780*/  STL [R1+0x418], R29 ;  /* 0x0004181d01007387 */ /* 0x000fe20000100800 */
[----:B------:R-:W-:-:S03]  /*10790*/  LEA R8, P4, R15, c[0x0][0x168], 0x1 ;  /* 0x00005a000f087a11 */ /* 0x000fc600078808ff */
[----:B------:R0:W-:Y:S04]  /*107a0*/  STL [R1+0x6ac], R7 ;  /* 0x0006ac0701007387 */ /* 0x0001e80000100800 */
[----:B------:R1:W-:Y:S01]  /*107b0*/  STL [R1+0x548], R6 ;  /* 0x0005480601007387 */ /* 0x0003e20000100800 */
[----:B0-----:R-:W-:-:S03]  /*107c0*/  LEA.HI.X.SX32 R7, R9, c[0x0][0x16c], 0x1, P5 ;  /* 0x00005b0009077a11 */ /* 0x001fc600028f0eff */
[----:B------:R0:W-:Y:S01]  /*107d0*/  STL [R1+0x770], R8 ;  /* 0x0007700801007387 */ /* 0x0001e20000100800 */
[----:B-1----:R-:W-:-:S03]  /*107e0*/  LEA R6, P5, R16, c[0x0][0x168], 0x1 ;  /* 0x00005a0010067a11 */ /* 0x002fc600078a08ff */
        /* <DEDUP_REMOVED lines=19> */
[----:B---3--:R-:W-:-:S03]  /*10920*/  LEA R8, P3, R21, c[0x0][0x168], 0x1 ;  /* 0x00005a0015087a11 */ /* 0x008fc600078608ff */
[----:B------:R1:W-:Y:S01]  /*10930*/  STL [R1+0x558], R6 ;  /* 0x0005580601007387 */ /* 0x0003e20000100800 */
[----:B0-----:R-:W-:-:S03]  /*10940*/  LEA.HI.X.SX32 R7, R15, c[0x0][0x16c], 0x1, P4 ;  /* 0x00005b000f077a11 */ /* 0x001fc600020f0eff */
[----:B------:R0:W-:Y:S01]  /*10950*/  STL [R1+0x778], R8 ;  /* 0x0007780801007387 */ /* 0x0001e20000100800 */
[----:B-1----:R-:W-:-:S03]  /*10960*/  LEA R6, P4, R22, c[0x0][0x168], 0x1 ;  /* 0x00005a0016067a11 */ /* 0x002fc600078808ff */
[----:B------:R4:W-:Y:S01]  /*10970*/  STL [R1+0x6b0], R7 ;  /* 0x0006b00701007387 */ /* 0x0009e20000100800 */
[----:B------:R-:W-:Y:S01]  /*10980*/  IMAD R25, R25, c[0x0][0x190], RZ ;  /* 0x0000640019197a24 */ /* 0x000fe200078e02ff */
[----:B0-----:R-:W-:Y:S02]  /*10990*/  LEA.HI.X.SX32 R8, R16, c[0x0][0x16c], 0x1, P5 ;  /* 0x00005b0010087a11 */ /* 0x001fe400028f0eff */
[----:B------:R0:W-:Y:S01]  /*109a0*/  STL [R1+0x56c], R6 ;  /* 0x00056c0601007387 */ /* 0x0001e20000100800 */
[----:B----4-:R-:W-:-:S03]  /*109b0*/  LEA R7, P5, R23, c[0x0][0x168], 0x1 ;  /* 0x00005a0017077a11 */ /* 0x010fc600078a08ff */
[----:B------:R1:W-:Y:S01]  /*109c0*/  STL [R1+0x424], R8 ;  /* 0x0004240801007387 */ /* 0x0003e20000100800 */
[----:B------:R-:W-:Y:S01]  /*109d0*/  IMAD R26, R26, c[0x0][0x190], RZ ;  /* 0x000064001a1a7a24 */ /* 0x000fe200078e02ff */
[----:B0-----:R-:W-:Y:S02]  /*109e0*/  LEA.HI.X.SX32 R6, R17, c[0x0][0x16c], 0x1, P6 ;  /* 0x00005b0011067a11 */ /* 0x001fe400030f0eff */
[----:B------:R0:W-:Y:S01]  /*109f0*/  STL [R1+0x6c4], R7 ;  /* 0x0006c40701007387 */ /* 0x0001e20000100800 */
[----:B-1----:R-:W-:-:S03]  /*10a00*/  LEA R8, P6, R24, c[0x0][0x168], 0x1 ;  /* 0x00005a0018087a11 */ /* 0x002fc600078c08ff */
        /* <DEDUP_REMOVED lines=18> */
[----:B------:R-:W-:Y:S01]  /*10b30*/  STL [R1+0x6c0], R7 ;  /* 0x0006c00701007387 */ /* 0x000fe20000100800 */
[----:B0-----:R-:W-:-:S03]  /*10b40*/  LEA.HI.X.SX32 R8, R22, c[0x0][0x16c], 0x1, P4 ;  /* 0x00005b0016087a11 */ /* 0x001fc600020f0eff */
[----:B------:R0:W-:Y:S04]  /*10b50*/  STL [R1+0x6d4], R6 ;  /* 0x0006d40601007387 */ /* 0x0001e80000100800 */
[----:B------:R1:W-:Y:S01]  /*10b60*/  STL [R1+0x42c], R8 ;  /* 0x00042c0801007387 */ /* 0x0003e20000100800 */
[----:B0-----:R-:W-:Y:S02]  /*10b70*/  LEA.HI.X.SX32 R6, R23, c[0x0][0x16c], 0x1, P5 ;  /* 0x00005b0017067a11 */ /* 0x001fe400028f0eff */
[----:B-1----:R-:W-:Y:S02]  /*10b80*/  LEA.HI.X.SX32 R8, R24, c[0x0][0x16c], 0x1, P6 ;  /* 0x00005b0018087a11 */ /* 0x002fe400030f0eff */
[----:B--2---:R-:W-:-:S05]  /*10b90*/  LEA R7, P4, R3, c[0x0][0x168], 0x1 ;  /* 0x00005a0003077a11 */ /* 0x004fca00078808ff */
[----:B------:R0:W-:Y:S04]  /*10ba0*/  STL [R1+0x6d8], R7 ;  /* 0x0006d80701007387 */ /* 0x0001e80000100800 */
[----:B------:R1:W-:Y:S01]  /*10bb0*/  STL [R1+0x570], R6 ;  /* 0x0005700601007387 */ /* 0x0003e20000100800 */
[----:B0-----:R-:W-:-:S03]  /*10bc0*/  LEA.HI.X.SX32 R7, R25, c[0x0][0x16c], 0x1, P0 ;  /* 0x00005b0019077a11 */ /* 0x001fc600000f0eff */
[----:B------:R0:W-:Y:S01]  /*10bd0*/  STL [R1+0x6c8], R8 ;  /* 0x0006c80801007387 */ /* 0x0001e20000100800 */
[----:B-1----:R-:W-:-:S03]  /*10be0*/  LEA.HI.X.SX32 R6, R26, c[0x0][0x16c], 0x1, P1 ;  /* 0x00005b001a067a11 */ /* 0x002fc600008f0eff */
[----:B------:R1:W-:Y:S01]  /*10bf0*/  STL [R1+0x430], R7 ;  /* 0x0004300701007387 */ /* 0x0003e20000100800 */
[----:B0-----:R-:W-:-:S03]  /*10c00*/  LEA.HI.X.SX32 R8, R27, c[0x0][0x16c], 0x1, P2 ;  /* 0x00005b001b087a11 */ /* 0x001fc600010f0eff */
[----:B------:R0:W-:Y:S01]  /*10c10*/  STL [R1+0x578], R6 ;  /* 0x0005780601007387 */ /* 0x0001e20000100800 */
[----:B-1----:R-:W-:-:S03]  /*10c20*/  LEA.HI.X.SX32 R7, R28, c[0x0][0x16c], 0x1, P3 ;  /* 0x00005b001c077a11 */ /* 0x002fc600018f0eff */
[----:B------:R-:W-:Y:S01]  /*10c30*/  STL [R1+0x6d0], R8 ;  /* 0x0006d00801007387 */ /* 0x000fe20000100800 */
[----:B0-----:R-:W-:-:S03]  /*10c40*/  LEA.HI.X.SX32 R6, R3, c[0x0][0x16c], 0x1, P4 ;  /* 0x00005b0003067a11 */ /* 0x001fc600020f0eff */
[----:B------:R-:W2:Y:S04]  /*10c50*/  LDL.LU R3, [R1+0xa98] ;  /* 0x000a980001037983 */ /* 0x000ea80000300800 */
[----:B------:R0:W-:Y:S04]  /*10c60*/  STL [R1+0x57c], R7 ;  /* 0x00057c0701007387 */ /* 0x0001e80000100800 */
[----:B------:R-:W-:Y:S04]  /*10c70*/  STL [R1+0xb4], RZ ;  /* 0x0000b4ff01007387 */ /* 0x000fe80000100800 */
[----:B------:R2:W-:Y:S04]  /*10c80*/  STL [R1+0x580], R6 ;  /* 0x0005800601007387 */ /* 0x0005e80000100800 */
[----:B------:R1:W-:Y:S04]  /*10c90*/  STL [R1+0xb8], RZ ;  /* 0x0000b8ff01007387 */ /* 0x0003e80000100800 */
[----:B------:R1:W-:Y:S04]  /*10ca0*/  STL [R1+0xbc], RZ ;  /* 0x0000bcff01007387 */ /* 0x0003e80000100800 */
[----:B------:R-:W3:Y:S04]  /*10cb0*/  LDL R29, [R1+0x36c] ;  /* 0x00036c00011d7983 */ /* 0x000ee80000100800 */
        /* <DEDUP_REMOVED lines=22> */
[----:B0-----:R-:W-:-:S03]  /*10e20*/  LOP3.LUT R7, R0, 0x40, RZ, 0x3c, !PT ;  /* 0x0000004000077812 */ /* 0x001fc600078e3cff */
[----:B------:R1:W-:Y:S04]  /*10e30*/  STL [R1+0x238], RZ ;  /* 0x000238ff01007387 */ /* 0x0003e80000100800 */
[----:B------:R1:W-:Y:S04]  /*10e40*/  STL [R1+0x23c], RZ ;  /* 0x00023cff01007387 */ /* 0x0003e80000100800 */
[----:B------:R1:W-:Y:S04]  /*10e50*/  STL [R1+0x220], RZ ;  /* 0x000220ff01007387 */ /* 0x0003e80000100800 */
[----:B------:R1:W-:Y:S04]  /*10e60*/  STL [R1+0x224], RZ ;  /* 0x000224ff01007387 */ /* 0x0003e80000100800 */
[----:B------:R1:W-:Y:S04]  /*10e70*/  STL [R1+0x228], RZ ;  /* 0x000228ff01007387 */ /* 0x0003e80000100800 */
[----:B------:R1:W-:Y:S04]  /*10e80*/  STL [R1+0x22c], RZ ;  /* 0x00022cff01007387 */ /* 0x0003e80000100800 */
[----:B------:R1:W5:Y:S01]  /*10e90*/  LDL.LU R0, [R1+0xa94] ;  /* 0x000a940001007983 */ /* 0x0003620000300800 */
[----:B--2---:R-:W-:-:S02]  /*10ea0*/  LOP3.LUT R6, R3, 0x40, RZ, 0x3c, !PT ;  /* 0x0000004003067812 */ /* 0x004fc400078e3cff */
[----:B---3--:R-:W-:-:S05]  /*10eb0*/  LOP3.LUT R6, R29, 0x40, RZ, 0x3c, !PT ;  /* 0x000000401d067812 */ /* 0x008fca00078e3cff */
[----:B------:R1:W-:Y:S04]  /*10ec0*/  STL [R1+0x790], R6 ;  /* 0x0007900601007387 */ /* 0x0003e80000100800 */
[----:B------:R1:W-:Y:S02]  /*10ed0*/  STL [R1+0x374], R7 ;  /* 0x0003740701007387 */ /* 0x0003e40000100800 */
.L_x_3:
[----:B-1----:R-:W0:Y:S01]  /*10ee0*/  S2R R6, SR_TID.X ;  /* 0x0000000000067919 */ /* 0x002e220000002100 */
[----:B------:R-:W-:Y:S01]  /*10ef0*/  IMAD.MOV.U32 R29, RZ, RZ, R5 ;  /* 0x000000ffff1d7224 */ /* 0x000fe200078e0005 */
[----:B------:R-:W-:Y:S01]  /*10f00*/  PRMT R19, RZ, 0x7610, R19 ;  /* 0x00007610ff137816 */ /* 0x000fe20000000013 */
[----:B------:R-:W-:Y:S01]  /*10f10*/  IMAD.MOV.U32 R28, RZ, RZ, R4 ;  /* 0x000000ffff1c7224 */ /* 0x000fe200078e0004 */
[----:B------:R-:W1:Y:S04]  /*10f20*/  S2R R14, SR_TID.X ;  /* 0x00000000000e7919 */ /* 0x000e680000002100 */
[----:B------:R-:W2:Y:S04]  /*10f30*/  S2R R5, SR_TID.X ;  /* 0x0000000000057919 */ /* 0x000ea80000002100 */
[----:B-----5:R3:W-:Y:S01]  /*10f40*/  STL [R1+0x1f98], R13 ;  /* 0x001f980d01007387 */ /* 0x0207e20000100800 */
[----:B------:R-:W-:-:S02]  /*10f50*/  PRMT R18, RZ, 0x7610, R18 ;  /* 0x00007610ff127816 */ /* 0x000fc40000000012 */
[----:B------:R-:W-:Y:S01]  /*10f60*/  PRMT R7, RZ, 0x7610, R7 ;  /* 0x00007610ff077816 */ /* 0x000fe20000000007 */
[----:B------:R-:W-:Y:S04]  /*10f70*/  STL [R1+0x1f94], R23 ;  /* 0x001f941701007387 */ /* 0x000fe80000100800 */
[----:B------:R-:W-:Y:S01]  /*10f80*/  STL [R1+0x1f90], R27 ;  /* 0x001f901b01007387 */ /* 0x000fe20000100800 */
[----:B0-----:R-:W-:-:S03]  /*10f90*/  SHF.R.U32.HI R6, RZ, 0x7, R6 ;  /* 0x00000007ff067819 */ /* 0x001fc60000011606 */
[----:B------:R-:W-:Y:S01]  /*10fa0*/  STL [R1+0x1f8c], R26 ;  /* 0x001f8c1a01007387 */ /* 0x000fe20000100800 */
[----:B------:R-:W-:-:S03]  /*10fb0*/  SGXT.U32 R6, R6, 0x2 ;  /* 0x000000020606781a */ /* 0x000fc60000000000 */
[----:B------:R-:W-:Y:S01]  /*10fc0*/  STL [R1+0x1f88], R25 ;  /* 0x001f881901007387 */ /* 0x000fe20000100800 */
[----:B-1----:R-:W-:Y:S02]  /*10fd0*/  SHF.R.U32.HI R8, RZ, 0x7, R14 ;  /* 0x00000007ff087819 */ /* 0x002fe4000001160e */
[----:B------:R-:W-:Y:S01]  /*10fe0*/  LOP3.LUT R6, R6, 0x4, RZ, 0xfc, !PT ;  /* 0x0000000406067812 */ /* 0x000fe200078efcff */
[----:B------:R-:W-:Y:S01]  /*10ff0*/  STL [R1+0x1f84], R24 ;  /* 0x001f841801007387 */ /* 0x000fe20000100800 */
[----:B--2---:R-:W-:Y:S02]  /*11000*/  SHF.R.U32.HI R5, RZ, 0x7, R5 ;  /* 0x00000007ff057819 */ /* 0x004fe40000011605 */
[----:B------:R-:W-:Y:S01]  /*11010*/  ISETP.GE.AND P1, PT, R6, UR4, PT ;  /* 0x0000000406007c0c */ /* 0x000fe2000bf26270 */
[----:B------:R-:W-:Y:S01]  /*11020*/  STL [R1+0x1f80], R16 ;  /* 0x001f801001007387 */ /* 0x000fe20000100800 */
[----:B------:R-:W-:Y:S02]  /*11030*/  SGXT.U32 R8, R8, 0x2 ;  /* 0x000000020808781a */ /* 0x000fe40000000000 */
[----:B------:R-:W-:Y:S01]  /*11040*/  SGXT.U32 R5, R5, 0x2 ;  /* 0x000000020505781a */ /* 0x000fe20000000000 */
[----:B------:R-:W0:Y:S01]  /*11050*/  S2R R6, SR_TID.X ;  /* 0x0000000000067919 */ /* 0x000e220000002100 */
[----:B------:R-:W-:-:S03]  /*11060*/  ISETP.GE.AND P0, PT, R8, UR4, PT ;  /* 0x0000000408007c0c */ /* 0x000fc6000bf06270 */
[----:B------:R-:W-:Y:S01]  /*11070*/  IMAD R5, R5, c[0x0][0x188], RZ ;  /* 0x0000620005057a24 */ /* 0x000fe200078e02ff */
[----:B---3--:R-:W-:Y:S01]  /*11080*/  PRMT R13, RZ, 0x7610, R13 ;  /* 0x00007610ff0d7816 */ /* 0x008fe2000000000d */
[----:B------:R-:W-:Y:S02]  /*11090*/  STL [R1+0x1f7c], R22 ;  /* 0x001f7c1601007387 */ /* 0x000fe40000100800 */
[----:B------:R-:W-:Y:S02]  /*110a0*/  IMAD.WIDE R4, R5, 0x2, R28 ;  /* 0x0000000205047825 */ /* 0x000fe400078e021c */
[----:B------:R-:W-:Y:S04]  /*110b0*/  STL [R1+0x1f78], R21 ;  /* 0x001f781501007387 */ /* 0x000fe80000100800 */
[----:B------:R0:W2:Y:S04]  /*110c0*/  @!P0 LDG.E.U16 R19, [R4.64] ;  /* 0x0000000604138981 */ /* 0x0000a8000c1e1500 */
[----:B------:R-:W-:Y:S04]  /*110d0*/  STL [R1+0x1f74], R20 ;  /* 0x001f741401007387 */ /* 0x000fe80000100800 */
[----:B-----5:R-:W-:Y:S01]  /*110e0*/  STL [R1+0x1f70], R2 ;  /* 0x001f700201007387 */ /* 0x020fe20000100800 */
[----:B0-----:R-:W-:-:S03]  /*110f0*/  SHF.R.U32.HI R5, RZ, 0x7, R6 ;  /* 0x00000007ff057819 */ /* 0x001fc60000011606 */
[----:B------:R-:W-:Y:S01]  /*11100*/  STL [R1+0x1f6c], R0 ;  /* 0x001f6c0001007387 */ /* 0x000fe20000100800 */
[----:B------:R-:W-:Y:S02]  /*11110*/  SGXT.U32 R5, R5, 0x2 ;  /* 0x000000020505781a */ /* 0x000fe40000000000 */
[----:B------:R-:W-:Y:S01]  /*11120*/  SHF.R.U32.HI R6, RZ, 0x7, R6 ;  /* 0x00000007ff067819 */ /* 0x000fe20000011606 */
[----:B------:R-:W-:Y:S01]  /*11130*/  STL [R1+0x1f68], R9 ;  /* 0x001f680901007387 */ /* 0x000fe20000100800 */
[C---:B------:R-:W-:Y:S02]  /*11140*/  LOP3.LUT R4, R5.reuse, 0x8, RZ, 0xfc, !PT ;  /* 0x0000000805047812 */ /* 0x040fe400078efcff */
[----:B------:R-:W-:Y:S01]  /*11150*/  LOP3.LUT R5, R5, 0x4, RZ, 0xfc, !PT ;  /* 0x0000000405057812 */ /* 0x000fe200078efcff */
[----:B------:R-:W-:Y:S01]  /*11160*/  STL [R1+0x1f64], R3 ;  /* 0x001f640301007387 */ /* 0x000fe20000100800 */
[----:B------:R-:W-:-:S03]  /*11170*/  ISETP.GE.AND P0, PT, R4, UR4, PT ;  /* 0x0000000404007c0c */ /* 0x000fc6000bf06270 */
[----:B------:R-:W-:-:S04]  /*11180*/  IMAD R5, R5, c[0x0][0x188], RZ ;  /* 0x0000620005057a24 */ /* 0x000fc800078e02ff */
[----:B------:R-:W-:-:S05]  /*11190*/  IMAD.WIDE R4, R5, 0x2, R28 ;  /* 0x0000000205047825 */ /* 0x000fca00078e021c */
[----:B------:R0:W3:Y:S04]  /*111a0*/  @!P1 LDG.E.U16 R13, [R4.64] ;  /* 0x00000006040d9981 */ /* 0x0000e8000c1e1500 */
[----:B0-----:R-:W0:Y:S01]  /*111b0*/  S2R R5, SR_TID.X ;  /* 0x0000000000057919 */ /* 0x001e220000002100 */
[----:B------:R-:W-:Y:S02]  /*111c0*/  SGXT.U32 R6, R6, 0x2 ;  /* 0x000000020606781a */ /* 0x000fe40000000000 */
[----:B0-----:R-:W-:-:S04]  /*111d0*/  SHF.R.U32.HI R5, RZ, 0x7, R5 ;  /* 0x00000007ff057819 */ /* 0x001fc80000011605 */
[----:B------:R-:W-:-:S04]  /*111e0*/  SGXT.U32 R5, R5, 0x2 ;  /* 0x000000020505781a */ /* 0x000fc80000000000 */
[----:B------:R-:W-:-:S05]  /*111f0*/  LOP3.LUT R5, R5, 0x8, RZ, 0xfc, !PT ;  /* 0x0000000805057812 */ /* 0x000fca00078efcff */
[----:B------:R-:W-:-:S04]  /*11200*/  IMAD R5, R5, c[0x0][0x188], RZ ;  /* 0x0000620005057a24 */ /* 0x000fc800078e02ff */
[----:B------:R-:W-:Y:S01]  /*11210*/  IMAD.WIDE R4, R5, 0x2, R28 ;  /* 0x0000000205047825 */ /* 0x000fe200078e021c */
[----:B------:R-:W-:-:S04]  /*11220*/  LOP3.LUT R6, R6, 0xc, RZ, 0xfc, !PT ;  /* 0x0000000c06067812 */ /* 0x000fc800078efcff */
[----:B------:R0:W4:Y:S01]  /*11230*/  @!P0 LDG.E.U16 R18, [R4.64] ;  /* 0x0000000604128981 */ /* 0x000122000c1e1500 */
[----:B------:R-:W-:-:S03]  /*11240*/  ISETP.GE.AND P1, PT, R6, UR4, PT ;  /* 0x0000000406007c0c */ /* 0x000fc6000bf26270 */
[----:B------:R-:W1:Y:S04]  /*11250*/  S2R R6, SR_TID.X ;  /* 0x0000000000067919 */ /* 0x000e680000002100 */
[----:B0-----:R-:W0:Y:S01]  /*11260*/  S2R R5, SR_TID.X ;  /* 0x0000000000057919 */ /* 0x001e220000002100 */
[----:B-1----:R-:W-:Y:S02]  /*11270*/  SHF.R.U32.HI R6, RZ, 0x7, R6 ;  /* 0x00000007ff067819 */ /* 0x002fe40000011606 */
[----:B0-----:R-:W-:-:S04]  /*11280*/  SHF.R.U32.HI R5, RZ, 0x7, R5 ;  /* 0x00000007ff057819 */ /* 0x001fc80000011605 */
[----:B------:R-:W-:Y:S02]  /*11290*/  SGXT.U32 R5, R5, 0x2 ;  /* 0x000000020505781a */ /* 0x000fe40000000000 */
[----:B------:R-:W-:Y:S02]  /*112a0*/  SGXT.U32 R6, R6, 0x2 ;  /* 0x000000020606781a */ /* 0x000fe40000000000 */
[----:B------:R-:W-:Y:S02]  /*112b0*/  LOP3.LUT R5, R5, 0xc, RZ, 0xfc, !PT ;  /* 0x0000000c05057812 */ /* 0x000fe400078efcff */
[----:B------:R-:W-:-:S03]  /*112c0*/  LOP3.LUT R4, R6, 0x10, RZ, 0xfc, !PT ;  /* 0x0000001006047812 */ /* 0x000fc600078efcff */
[----:B------:R-:W-:Y:S01]  /*112d0*/  IMAD R5, R5, c[0x0][0x188], RZ ;  /* 0x0000620005057a24 */ /* 0x000fe200078e02ff */
[----:B------:R-:W-:-:S03]  /*112e0*/  ISETP.GE.AND P0, PT, R4, UR4, PT ;  /* 0x0000000404007c0c */ /* 0x000fc6000bf06270 */
[----:B------:R-:W-:-:S05]  /*112f0*/  IMAD.WIDE R4, R5, 0x2, R28 ;  /* 0x0000000205047825 */ /* 0x000fca00078e021c */
[----:B------:R0:W2:Y:S04]  /*11300*/  @!P1 LDG.E.U16 R7, [R4.64] ;  /* 0x0000000604079981 */ /* 0x0000a8000c1e1500 */
[----:B------:R-:W1:Y:S02]  /*11310*/  S2R R6, SR_TID.X ;  /* 0x0000000000067919 */ /* 0x000e640000002100 */
[----:B-1----:R-:W-:-:S04]  /*11320*/  SHF.R.U32.HI R6, RZ, 0x7, R6 ;  /* 0x00000007ff067819 */ /* 0x002fc80000011606 */
[----:B------:R-:W-:-:S04]  /*11330*/  SGXT.U32 R6, R6, 0x2 ;  /* 0x000000020606781a */ /* 0x000fc80000000000 */
[----:B0-----:R-:W-:-:S04]  /*11340*/  LOP3.LUT R5, R6, 0x14, RZ, 0xfc, !PT ;  /* 0x0000001406057812 */ /* 0x001fc800078efcff */
[----:B------:R-:W-:Y:S02]  /*11350*/  ISETP.GE.AND P1, PT, R5, UR4, PT ;  /* 0x0000000405007c0c */ /* 0x000fe4000bf26270 */
[----:B------:R-:W-:Y:S02]  /*11360*/  PRMT R17, RZ, 0x7610, R17 ;  /* 0x00007610ff117816 */ /* 0x000fe40000000011 */
[----:B------:R-:W-:Y:S01]  /*11370*/  PRMT R15, RZ, 0x7610, R15 ;  /* 0x00007610ff0f7816 */ /* 0x000fe2000000000f */
[----:B---3--:R0:W-:Y:S04]  /*11380*/  STL [R1+0x14], R13 ;  /* 0x0000140d01007387 */ /* 0x0081e80000100800 */
[----:B0-----:R-:W3:Y:S04]  /*11390*/  LDL.LU R13, [R1+0x1f98] ;  /* 0x001f9800010d7983 */ /* 0x001ee80000300800 */
[----:B----4-:R-:W-:Y:S04]  /*113a0*/  STL [R1+0x1f60], R18 ;  /* 0x001f601201007387 */ /* 0x010fe80000100800 */
[----:B--2---:R0:W-:Y:S02]  /*113b0*/  STL [R1+0x1c], R7 ;  /* 0x00001c0701007387 */ /* 0x0041e40000100800 */
[----:B0-----:R-:W-:-:S02]  /*113c0*/  LOP3.LUT R7, R6, 0x10, RZ, 0xfc, !PT ;  /* 0x0000001006077812 */ /* 0x001fc400078efcff */
[----:B------:R-:W0:Y:S03]  /*113d0*/  S2R R6, SR_TID.X ;  /* 0x0000000000067919 */ /* 0x000e260000002100 */
[----:B------:R-:W-:-:S04]  /*113e0*/  IMAD R7, R7, c[0x0][0x188], RZ ;  /* 0x0000620007077a24 */ /* 0x000fc800078e02ff */
[----:B------:R-:W-:-:S05]  /*113f0*/  IMAD.WIDE R4, R7, 0x2, R28 ;  /* 0x0000000207047825 */ /* 0x000fca00078e021c */
[----:B------:R1:W2:Y:S01]  /*11400*/  @!P0 LDG.E.U16 R17, [R4.64] ;  /* 0x0000000604118981 */ /* 0x0002a2000c1e1500 */
[----:B0-----:R-:W-:-:S04]  /*11410*/  SHF.R.U32.HI R7, RZ, 0x7, R6 ;  /* 0x00000007ff077819 */ /* 0x001fc80000011606 */
[----:B------:R-:W-:-:S04]  /*11420*/  SGXT.U32 R7, R7, 0x2 ;  /* 0x000000020707781a */ /* 0x000fc80000000000 */
[C---:B-1----:R-:W-:Y:S02]  /*11430*/  LOP3.LUT R5, R7.reuse, 0x18, RZ, 0xfc, !PT ;  /* 0x0000001807057812 */ /* 0x042fe400078efcff */
[----:B------:R-:W-:Y:S02]  /*11440*/  LOP3.LUT R7, R7, 0x14, RZ, 0xfc, !PT ;  /* 0x0000001407077812 */ /* 0x000fe400078efcff */
[----:B------:R-:W-:-:S03]  /*11450*/  ISETP.GE.AND P0, PT, R5, UR4, PT ;  /* 0x0000000405007c0c */ /* 0x000fc6000bf06270 */
[----:B------:R-:W-:-:S04]  /*11460*/  IMAD R7, R7, c[0x0][0x188], RZ ;  /* 0x0000620007077a24 */ /* 0x000fc800078e02ff */
[----:B------:R-:W-:-:S05]  /*11470*/  IMAD.WIDE R4, R7, 0x2, R28 ;  /* 0x0000000207047825 */ /* 0x000fca00078e021c */
[----:B------:R0:W4:Y:S01]  /*11480*/  @!P1 LDG.E.U16 R15, [R4.64] ;  /* 0x00000006040f9981 */ /* 0x000122000c1e1500 */
[----:B------:R-:W-:-:S04]  /*11490*/  SHF.R.U32.HI R6, RZ, 0x7, R6 ;  /* 0x00000007ff067819 */ /* 0x000fc80000011606 */
[----:B------:R-:W-:-:S04]  /*114a0*/  SGXT.U32 R6, R6, 0x2 ;  /* 0x000000020606781a */ /* 0x000fc80000000000 */
[C---:B------:R-:W-:Y:S02]  /*114b0*/  LOP3.LUT R7, R6.reuse, 0x1c, RZ, 0xfc, !PT ;  /* 0x0000001c06077812 */ /* 0x040fe400078efcff */
[----:B------:R-:W-:Y:S02]  /*114c0*/  LOP3.LUT R6, R6, 0x18, RZ, 0xfc, !PT ;  /* 0x0000001806067812 */ /* 0x000fe400078efcff */
[----:B------:R-:W-:-:S03]  /*114d0*/  ISETP.GE.AND P1, PT, R7, UR4, PT ;  /* 0x0000000407007c0c */ /* 0x000fc6000bf26270 */
[----:B------:R-:W-:Y:S01]  /*114e0*/  IMAD R6, R6, c[0x0][0x188], RZ ;  /* 0x0000620006067a24 */ /* 0x000fe200078e02ff */
[----:B0-----:R-:W-:-:S03]  /*114f0*/  PRMT R4, RZ, 0x7610, R4 ;  /* 0x00007610ff047816 */ /* 0x001fc60000000004 */
[----:B------:R-:W-:-:S05]  /*11500*/  IMAD.WIDE R6, R6, 0x2, R28 ;  /* 0x0000000206067825 */ /* 0x000fca00078e021c */
[----:B------:R0:W3:Y:S01]  /*11510*/  @!P0 LDG.E.U16 R4, [R6.64] ;  /* 0x0000000606048981 */ /* 0x0000e2000c1e1500 */
[----:B------:R-:W-:-:S03]  /*11520*/  PRMT R23, RZ, 0x7610, R23 ;  /* 0x00007610ff177816 */ /* 0x000fc60000000017 */
[----:B--2---:R-:W-:Y:S04]  /*11530*/  STL [R1+0x1f5c], R17 ;  /* 0x001f5c1101007387 */ /* 0x004fe80000100800 */
[----:B----4-:R1:W-:Y:S04]  /*11540*/  STL [R1+0x60], R15 ;  /* 0x0000600f01007387 */ /* 0x0103e80000100800 */
[----:B-1----:R-:W0:Y:S02]  /*11550*/  S2R R15, SR_TID.X ;  /* 0x00000000000f7919 */ /* 0x002e240000002100 */
[----:B0-----:R-:W-:-:S04]  /*11560*/  SHF.R.U32.HI R7, RZ, 0x7, R15 ;  /* 0x00000007ff077819 */ /* 0x001fc8000001160f */
[----:B------:R-:W-:-:S04]  /*11570*/  SGXT.U32 R7, R7, 0x2 ;  /* 0x000000020707781a */ /* 0x000fc80000000000 */
[C---:B------:R-:W-:Y:S02]  /*11580*/  LOP3.LUT R6, R7.reuse, 0x20, RZ, 0xfc, !PT ;  /* 0x0000002007067812 */ /* 0x040fe400078efcff */
[----:B------:R-:W-:Y:S02]  /*11590*/  LOP3.LUT R7, R7, 0x1c, RZ, 0xfc, !PT ;  /* 0x0000001c07077812 */ /* 0x000fe400078efcff */
[----:B------:R-:W-:-:S03]  /*115a0*/  ISETP.GE.AND P0, PT, R6, UR4, PT ;  /* 0x0000000406007c0c */ /* 0x000fc6000bf06270 */
[----:B------:R-:W-:-:S04]  /*115b0*/  IMAD R7, R7, c[0x0][0x188], RZ ;  /* 0x0000620007077a24 */ /* 0x000fc800078e02ff */
[----:B------:R-:W-:-:S05]  /*115c0*/  IMAD.WIDE R6, R7, 0x2, R28 ;  /* 0x0000000207067825 */ /* 0x000fca00078e021c */
[----:B------:R0:W2:Y:S01]  /*115d0*/  @!P1 LDG.E.U16 R23, [R6.64] ;  /* 0x0000000606179981 */ /* 0x0000a2000c1e1500 */
[----:B------:R-:W-:-:S03]  /*115e0*/  SHF.R.U32.HI R15, RZ, 0x7, R15 ;  /* 0x00000007ff0f7819 */ /* 0x000fc6000001160f */
[----:B0-----:R-:W0:Y:S01]  /*115f0*/  S2R R7, SR_TID.X ;  /* 0x0000000000077919 */ /* 0x001e220000002100 */
[----:B------:R-:W-:-:S04]  /*11600*/  SGXT.U32 R15, R15, 0x2 ;  /* 0x000000020f0f781a */ /* 0x000fc80000000000 */
[----:B------:R-:W-:-:S04]  /*11610*/  LOP3.LUT R15, R15, 0x24, RZ, 0xfc, !PT ;  /* 0x000000240f0f7812 */ /* 0x000fc800078efcff */
[----:B------:R-:W-:Y:S02]  /*11620*/  ISETP.GE.AND P1, PT, R15, UR4, PT ;  /* 0x000000040f007c0c */ /* 0x000fe4000bf26270 */
[----:B------:R-:W1:Y:S01]  /*11630*/  S2R R15, SR_TID.X ;  /* 0x00000000000f7919 */ /* 0x000e620000002100 */
[----:B0-----:R-:W-:-:S04]  /*11640*/  SHF.R.U32.HI R7, RZ, 0x7, R7 ;  /* 0x00000007ff077819 */ /* 0x001fc80000011607 */
[----:B------:R-:W-:-:S04]  /*11650*/  SGXT.U32 R7, R7, 0x2 ;  /* 0x000000020707781a */ /* 0x000fc80000000000 */
[----:B------:R-:W-:Y:S02]  /*11660*/  LOP3.LUT R7, R7, 0x20, RZ, 0xfc, !PT ;  /* 0x0000002007077812 */ /* 0x000fe400078efcff */
[----:B------:R-:W-:-:S03]  /*11670*/  PRMT R10, RZ, 0x7610, R10 ;  /* 0x00007610ff0a7816 */ /* 0x000fc6000000000a */
[----:B------:R-:W-:-:S04]  /*11680*/  IMAD R7, R7, c[0x0][0x188], RZ ;  /* 0x0000620007077a24 */ /* 0x000fc800078e02ff */
[----:B------:R-:W-:-:S05]  /*11690*/  IMAD.WIDE R6, R7, 0x2, R28 ;  /* 0x0000000207067825 */ /* 0x000fca00078e021c */
[----:B------:R1:W4:Y:S02]  /*116a0*/  @!P0 LDG.E.U16 R10, [R6.64] ;  /* 0x00000006060a8981 */ /* 0x000324000c1e1500 */
[----:B-1----:R-:W-:-:S04]  /*116b0*/  SHF.R.U32.HI R7, RZ, 0x7, R15 ;  /* 0x00000007ff077819 */ /* 0x002fc8000001160f */
[----:B------:R-:W-:-:S04]  /*116c0*/  SGXT.U32 R7, R7, 0x2 ;  /* 0x000000020707781a */ /* 0x000fc80000000000 */
[C---:B------:R-:W-:Y:S02]  /*116d0*/  LOP3.LUT R6, R7.reuse, 0x28, RZ, 0xfc, !PT ;  /* 0x0000002807067812 */ /* 0x040fe400078efcff */
[----:B------:R-:W-:Y:S02]  /*116e0*/  LOP3.LUT R7, R7, 0x24, RZ, 0xfc, !PT ;  /* 0x0000002407077812 */ /* 0x000fe400078efcff */
[----:B------:R-:W-:-:S03]  /*116f0*/  ISETP.GE.AND P0, PT, R6, UR4, PT ;  /* 0x0000000406007c0c */ /* 0x000fc6000bf06270 */
[----:B------:R-:W-:Y:S01]  /*11700*/  IMAD R7, R7, c[0x0][0x188], RZ ;  /* 0x0000620007077a24 */ /* 0x000fe200078e02ff */
[----:B------:R-:W-:-:S03]  /*11710*/  PRMT R27, RZ, 0x7610, R27 ;  /* 0x00007610ff1b7816 */ /* 0x000fc6000000001b */
[----:B------:R-:W-:-:S05]  /*11720*/  IMAD.WIDE R6, R7, 0x2, R28 ;  /* 0x0000000207067825 */ /* 0x000fca00078e021c */
[----:B------:R0:W3:Y:S01]  /*11730*/  @!P1 LDG.E.U16 R27, [R6.64] ;  /* 0x00000006061b9981 */ /* 0x0000e2000c1e1500 */
        /* <DEDUP_REMOVED lines=12> */
[----:B------:R1:W3:Y:S02]  /*11800*/  @!P0 LDG.E.U16 R11, [R6.64] ;  /* 0x00000006060b8981 */ /* 0x0002e4000c1e1500 */
[----:B-1----:R-:W-:-:S04]  /*11810*/  SHF.R.U32.HI R7, RZ, 0x7, R15 ;  /* 0x00000007ff077819 */ /* 0x002fc8000001160f */
[----:B------:R-:W-:-:S04]  /*11820*/  SGXT.U32 R7, R7, 0x2 ;  /* 0x000000020707781a */ /* 0x000fc80000000000 */
[C---:B------:R-:W-:Y:S01]  /*11830*/  LOP3.LUT R6, R7.reuse, 0x30, RZ, 0xfc, !PT ;  /* 0x0000003007067812 */ /* 0x040fe200078efcff */
[----:B--2---:R0:W-:Y:S04]  /*11840*/  STL [R1+0x6c], R23 ;  /* 0x00006c1701007387 */ /* 0x0041e80000100800 */
[----:B0-----:R-:W2:Y:S01]  /*11850*/  LDL.LU R23, [R1+0x1f94] ;  /* 0x001f940001177983 */ /* 0x001ea20000300800 */
[----:B------:R-:W-:Y:S02]  /*11860*/  LOP3.LUT R7, R7, 0x2c, RZ, 0xfc, !PT ;  /* 0x0000002c07077812 */ /* 0x000fe400078efcff */
[----:B------:R-:W-:-:S03]  /*11870*/  ISETP.GE.AND P0, PT, R6, UR4, PT ;  /* 0x0000000406007c0c */ /* 0x000fc6000bf06270 */
[----:B------:R-:W-:Y:S01]  /*11880*/  IMAD R7, R7, c[0x0][0x188], RZ ;  /* 0x0000620007077a24 */ /* 0x000fe200078e02ff */
[----:B------:R-:W-:-:S03]  /*11890*/  PRMT R26, RZ, 0x7610, R26 ;  /* 0x00007610ff1a7816 */ /* 0x000fc6000000001a */
[----:B------:R-:W-:-:S05]  /*118a0*/  IMAD.WIDE R6, R7, 0x2, R28 ;  /* 0x0000000207067825 */ /* 0x000fca00078e021c */
[----:B------:R0:W4:Y:S01]  /*118b0*/  @!P1 LDG.E.U16 R26, [R6.64] ;  /* 0x00000006061a9981 */ /* 0x000122000c1e1500 */
        /* <DEDUP_REMOVED lines=31> */
[----:B---3--:R-:W-:-:S03]  /*11ab0*/  PRMT R13, RZ, 0x7610, R13 ;  /* 0x00007610ff0d7816 */ /* 0x008fc6000000000d */
[----:B------:R-:W-:-:S04]  /*11ac0*/  IMAD R7, R7, c[0x0][0x188], RZ ;  /* 0x0000620007077a24 */ /* 0x000fc800078e02ff */
[----:B------:R-:W-:-:S05]  /*11ad0*/  IMAD.WIDE R6, R7, 0x2, R28 ;  /* 0x0000000207067825 */ /* 0x000fca00078e021c */
[----:B------:R1:W3:Y:S02]  /*11ae0*/  @!P0 LDG.E.U16 R13, [R6.64] ;  /* 0x00000006060d8981 */ /* 0x0002e4000c1e1500 */
[----:B-1----:R-:W-:-:S04]  /*11af0*/  SHF.R.U32.HI R7, RZ, 0x7, R15 ;  /* 0x00000007ff077819 */ /* 0x002fc8000001160f */
[----:B------:R-:W-:-:S04]  /*11b00*/  SGXT.U32 R7, R7, 0x2 ;  /* 0x000000020707781a */ /* 0x000fc80000000000 */
[----:B------:R-:W-:-:S04]  /*11b10*/  LOP3.LUT R15, R7, 0x3c, RZ, 0xfc, !PT ;  /* 0x0000003c070f7812 */ /* 0x000fc800078efcff */
[----:B------:R-:W-:Y:S02]  /*11b20*/  ISETP.GE.AND P0, PT, R15, UR4, PT ;  /* 0x000000040f007c0c */ /* 0x000fe4000bf06270 */
[----:B------:R-:W0:Y:S01]  /*11b30*/  S2R R15, SR_TID.X ;  /* 0x00000000000f7919 */ /* 0x000e220000002100 */
[----:B------:R-:W-:-:S05]  /*11b40*/  LOP3.LUT R7, R7, 0x40, RZ, 0xfc, !PT ;  /* 0x0000004007077812 */ /* 0x000fca00078efcff */
[----:B------:R-:W-:-:S04]  /*11b50*/  IMAD R7, R7, c[0x0][0x188], RZ ;  /* 0x0000620007077a24 */ /* 0x000fc800078e02ff */
[----:B------:R-:W-:Y:S01]  /*11b60*/  IMAD.WIDE R6, R7, 0x2, R28 ;  /* 0x0000000207067825 */ /* 0x000fe200078e021c */
[----:B------:R-:W-:Y:S02]  /*11b70*/  PRMT R24, RZ, 0x7610, R24 ;  /* 0x00007610ff187816 */ /* 0x000fe40000000018 */
[----:B--2---:R-:W-:-:S06]  /*11b80*/  PRMT R23, RZ, 0x7610, R23 ;  /* 0x00007610ff177816 */ /* 0x004fcc0000000017 */
[----:B------:R0:W2:Y:S02]  /*11b90*/  @!P1 LDG.E.U16 R23, [R6.64] ;  /* 0x0000000606179981 */ /* 0x0000a4000c1e1500 */
[----:B0-----:R-:W-:-:S04]  /*11ba0*/  SHF.R.U32.HI R7, RZ, 0x7, R15 ;  /* 0x00000007ff077819 */ /* 0x001fc8000001160f */
[----:B------:R-:W-:-:S04]  /*11bb0*/  SGXT.U32 R7, R7, 0x2 ;  /* 0x000000020707781a */ /* 0x000fc80000000000 */
[C---:B------:R-:W-:Y:S02]  /*11bc0*/  LOP3.LUT R6, R7.reuse, 0x48, RZ, 0xfc, !PT ;  /* 0x0000004807067812 */ /* 0x040fe400078efcff */
[----:B------:R-:W-:Y:S02]  /*11bd0*/  LOP3.LUT R7, R7, 0x3c, RZ, 0xfc, !PT ;  /* 0x0000003c07077812 */ /* 0x000fe400078efcff */
[----:B------:R-:W-:-:S03]  /*11be0*/  ISETP.GE.AND P1, PT, R6, UR4, PT ;  /* 0x0000000406007c0c */ /* 0x000fc6000bf26270 */
[----:B------:R-:W-:-:S04]  /*11bf0*/  IMAD R7, R7, c[0x0][0x188], RZ ;  /* 0x0000620007077a24 */ /* 0x000fc800078e02ff */
[----:B------:R-:W-:-:S05]  /*11c00*/  IMAD.WIDE R6, R7, 0x2, R28 ;  /* 0x0000000207067825 */ /* 0x000fca00078e021c */
[----:B------:R0:W2:Y:S04]  /*11c10*/  @!P0 LDG.E.U16 R24, [R6.64] ;  /* 0x0000000606188981 */ /* 0x0000a8000c1e1500 */
[----:B0-----:R-:W0:Y:S01]  /*11c20*/  S2R R7, SR_TID.X ;  /* 0x0000000000077919 */ /* 0x001e220000002100 */
[----:B------:R-:W-:Y:S02]  /*11c30*/  PRMT R16, RZ, 0x7610, R16 ;  /* 0x00007610ff107816 */ /* 0x000fe40000000010 */
[----:B0-----:R-:W-:-:S04]  /*11c40*/  SHF.R.U32.HI R7, RZ, 0x7, R7 ;  /* 0x00000007ff077819 */ /* 0x001fc80000011607 */
[----:B------:R-:W-:-:S04]  /*11c50*/  SGXT.U32 R7, R7, 0x2 ;  /* 0x000000020707781a */ /* 0x000fc80000000000 */
[----:B------:R-:W-:-:S05]  /*11c60*/  LOP3.LUT R7, R7, 0x48, RZ, 0xfc, !PT ;  /* 0x0000004807077812 */ /* 0x000fca00078efcff */
[----:B------:R-:W-:-:S04]  /*11c70*/  IMAD R7, R7, c[0x0][0x188], RZ ;  /* 0x0000620007077a24 */ /* 0x000fc800078e02ff */
[----:B------:R-:W-:-:S05]  /*11c80*/  IMAD.WIDE R6, R7, 0x2, R28 ;  /* 0x0000000207067825 */ /* 0x000fca00078e021c */
[----:B------:R0:W2:Y:S04]  /*11c90*/  @!P1 LDG.E.U16 R16, [R6.64] ;  /* 0x0000000606109981 */ /* 0x0000a8000c1e1500 */
[----:B----4-:R-:W-:Y:S04]  /*11ca0*/  STL [R1+0x1f58], R10 ;  /* 0x001f580a01007387 */ /* 0x010fe80000100800 */
[----:B------:R1:W-:Y:S04]  /*11cb0*/  STL [R1+0x78], R27 ;  /* 0x0000781b01007387 */ /* 0x0003e80000100800 */
[----:B-1----:R-:W4:Y:S04]  /*11cc0*/  LDL.LU R27, [R1+0x1f90] ;  /* 0x001f9000011b7983 */ /* 0x002f280000300800 */
[----:B------:R-:W-:Y:S04]  /*11cd0*/  STL [R1+0x1f54], R11 ;  /* 0x001f540b01007387 */ /* 0x000fe80000100800 */
[----:B------:R1:W-:Y:S04]  /*11ce0*/  STL [R1+0x74], R26 ;  /* 0x0000741a01007387 */ /* 0x0003e80000100800 */
[----:B-1----:R-:W4:Y:S04]  /*11cf0*/  LDL.LU R26, [R1+0x1f8c] ;  /* 0x001f8c00011a7983 */ /* 0x002f280000300800 */
[----:B------:R-:W-:Y:S04]  /*11d00*/  STL [R1+0x1f50], R12 ;  /* 0x001f500c01007387 */ /* 0x000fe80000100800 */
[----:B------:R1:W-:Y:S04]  /*11d10*/  STL [R1+0x70], R25 ;  /* 0x0000701901007387 */ /* 0x0003e80000100800 */
[----:B-1----:R-:W4:Y:S01]  /*11d20*/  LDL.LU R25, [R1+0x1f88] ;  /* 0x001f880001197983 */ /* 0x002f220000300800 */
[----:B------:R-:W-:-:S04]  /*11d30*/  SHF.R.U32.HI R15, RZ, 0x7, R15 ;  /* 0x00000007ff0f7819 */ /* 0x000fc8000001160f */
[----:B------:R-:W-:-:S04]  /*11d40*/  SGXT.U32 R15, R15, 0x2 ;  /* 0x000000020f0f781a */ /* 0x000fc80000000000 */
[----:B------:R-:W-:-:S04]  /*11d50*/  LOP3.LUT R15, R15, 0x50, RZ, 0xfc, !PT ;  /* 0x000000500f0f7812 */ /* 0x000fc800078efcff */
[----:B------:R-:W-:Y:S02]  /*11d60*/  ISETP.GE.AND P2, PT, R15, UR4, PT ;  /* 0x000000040f007c0c */ /* 0x000fe4000bf46270 */
[----:B------:R-:W0:Y:S04]  /*11d70*/  S2R R15, SR_TID.X ;  /* 0x00000000000f7919 */ /* 0x000e280000002100 */
[----:B---3--:R-:W-:Y:S01]  /*11d80*/  STL [R1+0x1f4c], R13 ;  /* 0x001f4c0d01007387 */ /* 0x008fe20000100800 */
[----:B------:R-:W-:Y:S02]  /*11d90*/  PRMT R22, RZ, 0x7610, R22 ;  /* 0x00007610ff167816 */ /* 0x000fe40000000016 */
[----:B0-----:R-:W-:-:S04]  /*11da0*/  SHF.R.U32.HI R7, RZ, 0x7, R15 ;  /* 0x00000007ff077819 */ /* 0x001fc8000001160f */
[----:B------:R-:W-:-:S04]  /*11db0*/  SGXT.U32 R7, R7, 0x2 ;  /* 0x000000020707781a */ /* 0x000fc80000000000 */
[C---:B------:R-:W-:Y:S02]  /*11dc0*/  LOP3.LUT R6, R7.reuse, 0x44, RZ, 0xfc, !PT ;  /* 0x0000004407067812 */ /* 0x040fe400078efcff */
[----:B------:R-:W-:Y:S02]  /*11dd0*/  LOP3.LUT R7, R7, 0x50, RZ, 0xfc, !PT ;  /* 0x0000005007077812 */ /* 0x000fe400078efcff */
[----:B------:R-:W-:-:S03]  /*11de0*/  ISETP.GE.AND P0, PT, R6, UR4, PT ;  /* 0x0000000406007c0c */ /* 0x000fc6000bf06270 */
[----:B------:R-:W-:-:S04]  /*11df0*/  IMAD R7, R7, c[0x0][0x188], RZ ;  /* 0x0000620007077a24 */ /* 0x000fc800078e02ff */
        /* <DEDUP_REMOVED lines=10> */
[----:B------:R-:W-:Y:S01]  /*11ea0*/  LOP3.LUT R7, R7, 0x44, RZ, 0xfc, !PT ;  /* 0x0000004407077812 */ /* 0x000fe200078efcff */
[----:B--2---:R-:W-:Y:S04]  /*11eb0*/  STL [R1+0x1f48], R23 ;  /* 0x001f481701007387 */ /* 0x004fe80000100800 */
[----:B------:R0:W-:Y:S04]  /*11ec0*/  STL [R1+0x68], R24 ;  /* 0x0000681801007387 */ /* 0x0001e80000100800 */
[----:B0-----:R-:W2:Y:S01]  /*11ed0*/  LDL.LU R24, [R1+0x1f84] ;  /* 0x001f840001187983 */ /* 0x001ea20000300800 */
[----:B------:R-:W-:Y:S01]  /*11ee0*/  IMAD R7, R7, c[0x0][0x188], RZ ;  /* 0x0000620007077a24 */ /* 0x000fe200078e02ff */
[----:B------:R-:W-:-:S03]  /*11ef0*/  PRMT R21, RZ, 0x7610, R21 ;  /* 0x00007610ff157816 */ /* 0x000fc60000000015 */
[----:B------:R-:W-:-:S05]  /*11f00*/  IMAD.WIDE R6, R7, 0x2, R28 ;  /* 0x0000000207067825 */ /* 0x000fca00078e021c */
[----:B------:R1:W3:Y:S02]  /*11f10*/  @!P0 LDG.E.U16 R21, [R6.64] ;  /* 0x0000000606158981 */ /* 0x0002e4000c1e1500 */
        /* <DEDUP_REMOVED lines=10> */
[----:B0-----:R-:W0:Y:S04]  /*11fc0*/  S2R R7, SR_TID.X ;  /* 0x0000000000077919 */ /* 0x001e280000002100 */
[----:B------:R1:W-:Y:S01]  /*11fd0*/  STL [R1+0x8], R16 ;  /* 0x0000081001007387 */ /* 0x0003e20000100800 */
[----:B------:R-:W-:-:S03]  /*11fe0*/  SGXT.U32 R15, R15, 0x2 ;  /* 0x000000020f0f781a */ /* 0x000fc60000000000 */
[----:B-1----:R-:W3:Y:S01]  /*11ff0*/  LDL.LU R16, [R1+0x1f80] ;  /* 0x001f800001107983 */ /* 0x002ee20000300800 */
[----:B------:R-:W-:-:S04]  /*12000*/  LOP3.LUT R15, R15, 0x4c, RZ, 0xfc, !PT ;  /* 0x0000004c0f0f7812 */ /* 0x000fc800078efcff */
[----:B------:R-:W-:Y:S02]  /*12010*/  ISETP.GE.AND P0, PT, R15, UR4, PT ;  /* 0x000000040f007c0c */ /* 0x000fe4000bf06270 */
[----:B------:R-:W1:Y:S01]  /*12020*/  S2R R15, SR_TID.X ;  /* 0x00000000000f7919 */ /* 0x000e620000002100 */
[----:B0-----:R-:W-:-:S04]  /*12030*/  SHF.R.U32.HI R7, RZ, 0x7, R7 ;  /* 0x00000007ff077819 */ /* 0x001fc80000011607 */
[----:B------:R-:W-:-:S04]  /*12040*/  SGXT.U32 R7, R7, 0x2 ;  /* 0x000000020707781a */ /* 0x000fc80000000000 */
[----:B------:R-:W-:Y:S02]  /*12050*/  LOP3.LUT R7, R7, 0x60, RZ, 0xfc, !PT ;  /* 0x0000006007077812 */ /* 0x000fe400078efcff */
[----:B----4-:R-:W-:-:S03]  /*12060*/  PRMT R27, RZ, 0x7610, R27 ;  /* 0x00007610ff1b7816 */ /* 0x010fc6000000001b */
        /* <DEDUP_REMOVED lines=27> */
[----:B------:R-:W-:-:S04]  /*12220*/  LOP3.LUT R15, R7, 0x54, RZ, 0xfc, !PT ;  /* 0x00000054070f7812 */ /* 0x000fc800078efcff */
[----:B------:R-:W-:Y:S02]  /*12230*/  ISETP.GE.AND P0, PT, R15, UR4, PT ;  /* 0x000000040f007c0c */ /* 0x000fe4000bf06270 */
[----:B------:R-:W0:Y:S01]  /*12240*/  S2R R15, SR_TID.X ;  /* 0x00000000000f7919 */ /* 0x000e220000002100 */
[----:B------:R-:W-:Y:S02]  /*12250*/  LOP3.LUT R7, R7, 0x70, RZ, 0xfc, !PT ;  /* 0x0000007007077812 */ /* 0x000fe400078efcff */
[----:B------:R-:W-:-:S03]  /*12260*/  PRMT R25, RZ, 0x7610, R25 ;  /* 0x00007610ff197816 */ /* 0x000fc60000000019 */
[----:B------:R-:W-:-:S04]  /*12270*/  IMAD R7, R7, c[0x0][0x188], RZ ;  /* 0x0000620007077a24 */ /* 0x000fc800078e02ff */
[----:B------:R-:W-:-:S05]  /*12280*/  IMAD.WIDE R6, R7, 0x2, R28 ;  /* 0x0000000207067825 */ /* 0x000fca00078e021c */
[----:B------:R0:W4:Y:S02]  /*12290*/  @!P2 LDG.E.U16 R25, [R6.64] ;  /* 0x000000060619a981 */ /* 0x000124000c1e1500 */
[----:B0-----:R-:W-:-:S04]  /*122a0*/  SHF.R.U32.HI R7, RZ, 0x7, R15 ;  /* 0x00000007ff077819 */ /* 0x001fc8000001160f */
[----:B------:R-:W-:-:S04]  /*122b0*/  SGXT.U32 R7, R7, 0x2 ;  /* 0x000000020707781a */ /* 0x000fc80000000000 */
[C---:B------:R-:W-:Y:S02]  /*122c0*/  LOP3.LUT R6, R7.reuse, 0x78, RZ, 0xfc, !PT ;  /* 0x0000007807067812 */ /* 0x040fe400078efcff */
[----:B------:R-:W-:Y:S02]  /*122d0*/  LOP3.LUT R7, R7, 0x54, RZ, 0xfc, !PT ;  /* 0x0000005407077812 */ /* 0x000fe400078efcff */
[----:B------:R-:W-:-:S03]  /*122e0*/  ISETP.GE.AND P1, PT, R6, UR4, PT ;  /* 0x0000000406007c0c */ /* 0x000fc6000bf26270 */
[----:B------:R-:W-:Y:S01]  /*122f0*/  IMAD R7, R7, c[0x0][0x188], RZ ;  /* 0x0000620007077a24 */ /* 0x000fe200078e02ff */
[----:B------:R-:W-:-:S03]  /*12300*/  PRMT R0, RZ, 0x7610, R0 ;  /* 0x00007610ff007816 */ /* 0x000fc60000000000 */
[----:B------:R-:W-:-:S05]  /*12310*/  IMAD.WIDE R6, R7, 0x2, R28 ;  /* 0x0000000207067825 */ /* 0x000fca00078e021c */
[----:B------:R0:W4:Y:S04]  /*12320*/  @!P0 LDG.E.U16 R0, [R6.64] ;  /* 0x0000000606008981 */ /* 0x000128000c1e1500 */
[----:B0-----:R-:W0:Y:S01]  /*12330*/  S2R R7, SR_TID.X ;  /* 0x0000000000077919 */ /* 0x001e220000002100 */
[----:B------:R-:W-:-:S04]  /*12340*/  SHF.R.U32.HI R15, RZ, 0x7, R15 ;  /* 0x00000007ff0f7819 */ /* 0x000fc8000001160f */
[----:B------:R-:W-:Y:S02]  /*12350*/  SGXT.U32 R15, R15, 0x2 ;  /* 0x000000020f0f781a */ /* 0x000fe40000000000 */
[----:B0-----:R-:W-:-:S04]  /*12360*/  SHF.R.U32.HI R7, RZ, 0x7, R7 ;  /* 0x00000007ff077819 */ /* 0x001fc80000011607 */
[----:B------:R-:W-:-:S04]  /*12370*/  SGXT.U32 R7, R7, 0x2 ;  /* 0x000000020707781a */ /* 0x000fc80000000000 */
[----:B------:R-:W-:Y:S02]  /*12380*/  LOP3.LUT R7, R7, 0x78, RZ, 0xfc, !PT ;  /* 0x0000007807077812 */ /* 0x000fe400078efcff */
[----:B--2---:R-:W-:-:S03]  /*12390*/  PRMT R24, RZ, 0x7610, R24 ;  /* 0x00007610ff187816 */ /* 0x004fc60000000018 */
[----:B------:R-:W-:-:S04]  /*123a0*/  IMAD R7, R7, c[0x0][0x188], RZ ;  /* 0x0000620007077a24 */ /* 0x000fc800078e02ff */
[----:B------:R-:W-:Y:S01]  /*123b0*/  IMAD.WIDE R6, R7, 0x2, R28 ;  /* 0x0000000207067825 */ /* 0x000fe200078e021c */
[----:B------:R-:W-:-:S04]  /*123c0*/  LOP3.LUT R15, R15, 0x5c, RZ, 0xfc, !PT ;  /* 0x0000005c0f0f7812 */ /* 0x000fc800078efcff */
[----:B------:R0:W2:Y:S01]  /*123d0*/  @!P1 LDG.E.U16 R24, [R6.64] ;  /* 0x0000000606189981 */ /* 0x0000a2000c1e1500 */
[----:B------:R-:W-:-:S03]  /*123e0*/  ISETP.GE.AND P0, PT, R15, UR4, PT ;  /* 0x000000040f007c0c */ /* 0x000fc6000bf06270 */
[----:B------:R-:W1:Y:S04]  /*123f0*/  S2R R15, SR_TID.X ;  /* 0x00000000000f7919 */ /* 0x000e680000002100 */
[----:B0-----:R-:W0:Y:S01]  /*12400*/  S2R R7, SR_TID.X ;  /* 0x0000000000077919 */ /* 0x001e220000002100 */
[----:B------:R-:W-:Y:S02]  /*12410*/  PRMT R9, RZ, 0x7610, R9 ;  /* 0x00007610ff097816 */ /* 0x000fe40000000009 */
        /* <DEDUP_REMOVED lines=8> */
[----:B------:R-:W-:Y:S01]  /*124a0*/  IMAD.WIDE R6, R7, 0x2, R28 ;  /* 0x0000000207067825 */ /* 0x000fe200078e021c */
[----:B------:R-:W0:Y:S04]  /*124b0*/  S2R R15, SR_TID.X ;  /* 0x00000000000f7919 */ /* 0x000e280000002100 */
[----:B------:R1:W2:Y:S04]  /*124c0*/  @!P0 LDG.E.U16 R9, [R6.64] ;  /* 0x0000000606098981 */ /* 0x0002a8000c1e1500 */
[----:B-1----:R-:W1:Y:S01]  /*124d0*/  S2R R7, SR_TID.X ;  /* 0x0000000000077919 */ /* 0x002e620000002100 */
[----:B0-----:R-:W-:-:S04]  /*124e0*/  SHF.R.U32.HI R15, RZ, 0x7, R15 ;  /* 0x00000007ff0f7819 */ /* 0x001fc8000001160f */
[----:B------:R-:W-:-:S04]  /*124f0*/  SGXT.U32 R15, R15, 0x2 ;  /* 0x000000020f0f781a */ /* 0x000fc80000000000 */
[----:B------:R-:W-:Y:S02]  /*12500*/  LOP3.LUT R15, R15, 0x64, RZ, 0xfc, !PT ;  /* 0x000000640f0f7812 */ /* 0x000fe400078efcff */
[----:B-1----:R-:W-:-:S04]  /*12510*/  SHF.R.U32.HI R7, RZ, 0x7, R7 ;  /* 0x00000007ff077819 */ /* 0x002fc80000011607 */
[----:B------:R-:W-:Y:S01]  /*12520*/  SGXT.U32 R7, R7, 0x2 ;  /* 0x000000020707781a */ /* 0x000fe20000000000 */
[----:B------:R-:W-:-:S03]  /*12530*/  IMAD R15, R15, c[0x0][0x188], RZ ;  /* 0x000062000f0f7a24 */ /* 0x000fc600078e02ff */
[----:B------:R-:W-:Y:S02]  /*12540*/  LOP3.LUT R7, R7, 0x6c, RZ, 0xfc, !PT ;  /* 0x0000006c07077812 */ /* 0x000fe400078efcff */
[----:B---3--:R-:W-:Y:S02]  /*12550*/  PRMT R16, RZ, 0x7610, R16 ;  /* 0x00007610ff107816 */ /* 0x008fe40000000010 */
[----:B------:R-:W-:Y:S01]  /*12560*/  ISETP.GE.AND P0, PT, R7, UR4, PT ;  /* 0x0000000407007c0c */ /* 0x000fe2000bf06270 */
[----:B------:R-:W-:-:S05]  /*12570*/  IMAD.WIDE R6, R15, 0x2, R28 ;  /* 0x000000020f067825 */ /* 0x000fca00078e021c */
[----:B------:R0:W3:Y:S04]  /*12580*/  @!P1 LDG.E.U16 R16, [R6.64] ;  /* 0x0000000606109981 */ /* 0x0000e8000c1e1500 */
[----:B------:R1:W-:Y:S04]  /*12590*/  STL [R1+0x4], R22 ;  /* 0x0000041601007387 */ /* 0x0003e80000100800 */
[----:B-1----:R-:W3:Y:S04]  /*125a0*/  LDL.LU R22, [R1+0x1f7c] ;  /* 0x001f7c0001167983 */ /* 0x002ee80000300800 */
[----:B------:R1:W-:Y:S04]  /*125b0*/  STL [R1+0x5c], R21 ;  /* 0x00005c1501007387 */ /* 0x0003e80000100800 */
[----:B-1----:R-:W3:Y:S04]  /*125c0*/  LDL.LU R21, [R1+0x1f78] ;  /* 0x001f780001157983 */ /* 0x002ee80000300800 */
[----:B------:R1:W-:Y:S04]  /*125d0*/  STL [R1], R20 ;  /* 0x0000001401007387 */ /* 0x0003e80000100800 */
[----:B-1----:R-:W3:Y:S01]  /*125e0*/  LDL.LU R20, [R1+0x1f74] ;  /* 0x001f740001147983 */ /* 0x002ee20000300800 */
[----:B------:R-:W-:-:S03]  /*125f0*/  SHF.R.U32.HI R14, RZ, 0x7, R14 ;  /* 0x00000007ff0e7819 */ /* 0x000fc6000001160e */
[----:B----4-:R-:W-:Y:S01]  /*12600*/  STL [R1+0x1f44], R27 ;  /* 0x001f441b01007387 */ /* 0x010fe20000100800 */
[----:B------:R-:W-:-:S03]  /*12610*/  SGXT.U32 R14, R14, 0x2 ;  /* 0x000000020e0e781a */ /* 0x000fc60000000000 */
[----:B------:R1:W-:Y:S01]  /*12620*/  STL [R1+0x18], R2 ;  /* 0x0000180201007387 */ /* 0x0003e20000100800 */
[C---:B------:R-:W-:Y:S02]  /*12630*/  LOP3.LUT R15, R14.reuse, 0x74, RZ, 0xfc, !PT ;  /* 0x000000740e0f7812 */ /* 0x040fe400078efcff */
[----:B------:R-:W-:Y:S01]  /*12640*/  LOP3.LUT R14, R14, 0x6c, RZ, 0xfc, !PT ;  /* 0x0000006c0e0e7812 */ /* 0x000fe200078efcff */
[----:B-1----:R-:W4:Y:S04]  /*12650*/  LDL.LU R2, [R1+0x1f70] ;  /* 0x001f700001027983 */ /* 0x002f280000300800 */
[----:B------:R-:W-:Y:S01]  /*12660*/  STL [R1+0x1f40], R26 ;  /* 0x001f401a01007387 */ /* 0x000fe20000100800 */
[----:B------:R-:W-:Y:S01]  /*12670*/  IMAD R14, R14, c[0x0][0x188], RZ ;  /* 0x000062000e0e7a24 */ /* 0x000fe200078e02ff */
[----:B------:R-:W-:-:S03]  /*12680*/  ISETP.GE.AND P1, PT, R15, UR4, PT ;  /* 0x000000040f007c0c */ /* 0x000fc6000bf26270 */
[----:B0-----:R-:W-:Y:S01]  /*12690*/  IMAD.WIDE R6, R14, 0x2, R28 ;  /* 0x000000020e067825 */ /* 0x001fe200078e021c */
[----:B------:R-:W-:Y:S04]  /*126a0*/  STL [R1+0x1f3c], R25 ;  /* 0x001f3c1901007387 */ /* 0x000fe80000100800 */
[----:B------:R0:W-:Y:S04]  /*126b0*/  STL [R1+0x10], R0 ;  /* 0x0000100001007387 */ /* 0x0001e80000100800 */
[----:B0-----:R-:W4:Y:S04]  /*126c0*/  LDL.LU R0, [R1+0x1f6c] ;  /* 0x001f6c0001007983 */ /* 0x001f280000300800 */
[----:B--2---:R-:W-:Y:S04]  /*126d0*/  STL [R1+0x1f38], R24 ;  /* 0x001f381801007387 */ /* 0x004fe80000100800 */
[----:B------:R0:W-:Y:S04]  /*126e0*/  STL [R1+0xc], R9 ;  /* 0x00000c0901007387 */ /* 0x0001e80000100800 */
[----:B0-----:R-:W2:Y:S04]  /*126f0*/  LDL.LU R9, [R1+0x1f68] ;  /* 0x001f680001097983 */ /* 0x001ea80000300800 */
[----:B---3--:R-:W-:Y:S04]  /*12700*/  STL [R1+0x1f0c], R16 ;  /* 0x001f0c1001007387 */ /* 0x008fe80000100800 */
[----:B------:R-:W-:Y:S04]  /*12710*/  STL [R1+0x1f10], R16 ;  /* 0x001f101001007387 */ /* 0x000fe80000100800 */
[----:B------:R-:W4:Y:S04]  /*12720*/  LDL R15, [R1+0x584] ;  /* 0x00058400010f7983 */ /* 0x000f280000100800 */
[----:B------:R-:W3:Y:S01]  /*12730*/  LDL R14, [R1+0x380] ;  /* 0x00038000010e7983 */ /* 0x000ee20000100800 */
[----:B------:R-:W-:-:S06]  /*12740*/  PRMT R22, RZ, 0x7610, R22 ;  /* 0x00007610ff167816 */ /* 0x000fcc0000000016 */
[----:B------:R0:W3:Y:S02]  /*12750*/  @!P0 LDG.E.U16 R22, [R6.64] ;  /* 0x0000000606168981 */ /* 0x0000e4000c1e1500 */
[C---:B0-----:R-:W-:Y:S02]  /*12760*/  LOP3.LUT R7, R8.reuse, 0x7c, RZ, 0xfc, !PT ;  /* 0x0000007c08077812 */ /* 0x041fe400078efcff */
[----:B------:R-:W-:Y:S02]  /*12770*/  LOP3.LUT R8, R8, 0x74, RZ, 0xfc, !PT ;  /* 0x0000007408087812 */ /* 0x000fe400078efcff */
[----:B------:R-:W-:-:S03]  /*12780*/  ISETP.GE.AND P0, PT, R7, UR4, PT ;  /* 0x0000000407007c0c */ /* 0x000fc6000bf06270 */
[----:B------:R-:W-:Y:S01]  /*12790*/  IMAD R8, R8, c[0x0][0x188], RZ ;  /* 0x0000620008087a24 */ /* 0x000fe200078e02ff */
[----:B------:R-:W-:-:S03]  /*127a0*/  PRMT R21, RZ, 0x7610, R21 ;  /* 0x00007610ff157816 */ /* 0x000fc60000000015 */
[----:B------:R-:W-:-:S05]  /*127b0*/  IMAD.WIDE R6, R8, 0x2, R28 ;  /* 0x0000000208067825 */ /* 0x000fca00078e021c */
[----:B------:R0:W3:Y:S04]  /*127c0*/  @!P1 LDG.E.U16 R21, [R6.64] ;  /* 0x0000000606159981 */ /* 0x0000e8000c1e1500 */
[----:B0-----:R-:W0:Y:S01]  /*127d0*/  S2R R7, SR_TID.X ;  /* 0x0000000000077919 */ /* 0x001e220000002100 */
[----:B------:R-:W-:Y:S02]  /*127e0*/  PRMT R20, RZ, 0x7610, R20 ;  /* 0x00007610ff147816 */ /* 0x000fe40000000014 */
[----:B0-----:R-:W-:-:S04]  /*127f0*/  SHF.R.U32.HI R7, RZ, 0x7, R7 ;  /* 0x00000007ff077819 */ /* 0x001fc80000011607 */
[----:B------:R-:W-:-:S04]  /*12800*/  SGXT.U32 R7, R7, 0x2 ;  /* 0x000000020707781a */ /* 0x000fc80000000000 */
[----:B------:R-:W-:-:S05]  /*12810*/  LOP3.LUT R7, R7, 0x7c, RZ, 0xfc, !PT ;  /* 0x0000007c07077812 */ /* 0x000fca00078efcff */
[----:B------:R-:W-:-:S04]  /*12820*/  IMAD R7, R7, c[0x0][0x188], RZ ;  /* 0x0000620007077a24 */ /* 0x000fc800078e02ff */
[----:B------:R-:W-:-:S05]  /*12830*/  IMAD.WIDE R6, R7, 0x2, R28 ;  /* 0x0000000207067825 */ /* 0x000fca00078e021c */
[----:B------:R0:W3:Y:S04]  /*12840*/  @!P0 LDG.E.U16 R20, [R6.64] ;  /* 0x0000000606148981 */ /* 0x0000e8000c1e1500 */
[----:B0-----:R-:W0:Y:S02]  /*12850*/  S2R R7, SR_TID.X ;  /* 0x0000000000077919 */ /* 0x001e240000002100 */
[----:B0-----:R-:W-:-:S04]  /*12860*/  LOP3.LUT R7, R7, 0x7f, RZ, 0xc0, !PT ;  /* 0x0000007f07077812 */ /* 0x001fc800078ec0ff */
[----:B------:R-:W-:Y:S02]  /*12870*/  ISETP.GE.AND P0, PT, R7, UR4, PT ;  /* 0x0000000407007c0c */ /* 0x000fe4000bf06270 */
[----:B--2---:R-:W-:Y:S02]  /*12880*/  PRMT R9, RZ, 0x7610, R9 ;  /* 0x00007610ff097816 */ /* 0x004fe40000000009 */
[----:B----4-:R-:W-:-:S05]  /*12890*/  IADD3 R6, P1, R15, R2, RZ ;  /* 0x000000020f067210 */ /* 0x010fca0007f3e0ff */
[----:B---3--:R-:W-:Y:S01]  /*128a0*/  IMAD.X R7, R14, 0x1, R0, P1 ;  /* 0x000000010e077824 */ /* 0x008fe200008e0600 */
[----:B------:R-:W-:Y:S06]  /*128b0*/  BAR.SYNC.DEFER_BLOCKING 0x0 ;  /* 0x0000000000007b1d */ /* 0x000fec0000010000 */
[----:B------:R-:W2:Y:S04]  /*128c0*/  @!P0 LDG.E.U16 R9, [R6.64] ;  /* 0x0000000606098981 */ /* 0x000ea8000c1e1500 */
[----:B------:R-:W-:Y:S04]  /*128d0*/  STL [R1+0x1f14], R22 ;  /* 0x001f141601007387 */ /* 0x000fe80000100800 */
        /* <DEDUP_REMOVED lines=8> */
[----:B------:R-:W3:Y:S04]  /*12960*/  LDL R8, [R1+0x6d8] ;  /* 0x0006d80001087983 */ /* 0x000ee80000100800 */
[----:B------:R0:W-:Y:S04]  /*12970*/  STL [R1+0xa98], R28 ;  /* 0x000a981c01007387 */ /* 0x0001e80000100800 */
[----:B0-----:R-:W4:Y:S04]  /*12980*/  LDL.LU R28, [R1+0x6d0] ;  /* 0x0006d000011c7983 */ /* 0x001f280000300800 */
[----:B------:R0:W-:Y:S04]  /*12990*/  STL [R1+0xa94], R29 ;  /* 0x000a941d01007387 */ /* 0x0001e80000100800 */
[----:B0-----:R-:W4:Y:S04]  /*129a0*/  LDL.LU R29, [R1+0x780] ;  /* 0x00078000011d7983 */ /* 0x001f280000300800 */
[----:B------:R-:W4:Y:S04]  /*129b0*/  LDL R15, [R1+0x430] ;  /* 0x00043000010f7983 */ /* 0x000f280000100800 */
[----:B------:R-:W4:Y:S04]  /*129c0*/  LDL R14, [R1+0x6c4] ;  /* 0x0006c400010e7983 */ /* 0x000f280000100800 */
[----:B--2---:R0:W-:Y:S04]  /*129d0*/  STL [R1+0x90], R9 ;  /* 0x0000900901007387 */ /* 0x0041e80000100800 */
[----:B0-----:R-:W2:Y:S01]  /*129e0*/  LDL R9, [R1+0x580] ;  /* 0x0005800001097983 */ /* 0x001ea20000100800 */
[----:B------:R-:W-:-:S02]  /*129f0*/  PRMT R6, RZ, 0x7610, R6 ;  /* 0x00007610ff067816 */ /* 0x000fc40000000006 */
[----:B------:R-:W-:Y:S02]  /*12a00*/  PRMT R5, RZ, 0x7610, R5 ;  /* 0x00007610ff057816 */ /* 0x000fe40000000005 */
[----:B---3--:R-:W-:Y:S01]  /*12a10*/  IADD3 R8, P1, R8, R2, RZ ;  /* 0x0000000208087210 */ /* 0x008fe20007f3e0ff */
[----:B----4-:R-:W-:Y:S04]  /*12a20*/  STL [R1+0xa9c], R29 ;  /* 0x000a9c1d01007387 */ /* 0x010fe80000100800 */
[----:B------:R-:W-:Y:S01]  /*12a30*/  STL [R1+0xaa0], R28 ;  /* 0x000aa01c01007387 */ /* 0x000fe20000100800 */
[----:B--2---:R-:W-:-:S05]  /*12a40*/  IMAD.X R9, R9, 0x1, R0, P1 ;  /* 0x0000000109097824 */ /* 0x004fca00008e0600 */
[----:B------:R0:W2:Y:S02]  /*12a50*/  @!P0 LDG.E.U16 R6, [R8.64] ;  /* 0x0000000608068981 */ /* 0x0000a4000c1e1500 */
[----:B0-----:R-:W-:-:S05]  /*12a60*/  IADD3 R8, P1, R29, R2, RZ ;  /* 0x000000021d087210 */ /* 0x001fca0007f3e0ff */
[----:B------:R-:W-:-:S05]  /*12a70*/  IMAD.X R9, R28, 0x1, R0, P1 ;  /* 0x000000011c097824 */ /* 0x000fca00008e0600 */
[----:B------:R0:W3:Y:S04]  /*12a80*/  @!P0 LDG.E.U16 R5, [R8.64] ;  /* 0x0000000608058981 */ /* 0x0000e8000c1e1500 */
[----:B0-----:R-:W4:Y:S01]  /*12a90*/  LDL R9, [R1+0x574] ;  /* 0x0005740001097983 */ /* 0x001f220000100800 */
[----:B------:R-:W-:Y:S02]  /*12aa0*/  PRMT R7, RZ, 0x7610, R7 ;  /* 0x00007610ff077816 */ /* 0x000fe40000000007 */
[----:B----4-:R-:W-:-:S05]  /*12ab0*/  IADD3 R8, P1, R9, R2, RZ ;  /* 0x0000000209087210 */ /* 0x010fca0007f3e0ff */
[----:B------:R-:W-:Y:S02]  /*12ac0*/  IMAD.X R9, R15, 0x1, R0, P1 ;  /* 0x000000010f097824 */ /* 0x000fe400008e0600 */
[----:B------:R-:W4:Y:S01]  /*12ad0*/  LDL R15, [R1+0x570] ;  /* 0x00057000010f7983 */ /* 0x000f220000100800 */
[----:B------:R-:W-:-:S03]  /*12ae0*/  IADD3 R14, P1, R14, R2, RZ ;  /* 0x000000020e0e7210 */ /* 0x000fc60007f3e0ff */
[----:B------:R0:W2:Y:S02]  /*12af0*/  @!P0 LDG.E.U16 R7, [R8.64] ;  /* 0x0000000608078981 */ /* 0x0000a4000c1e1500 */
[----:B0-----:R-:W-:Y:S01]  /*12b00*/  PRMT R8, RZ, 0x7610, R8 ;  /* 0x00007610ff087816 */ /* 0x001fe20000000008 */
[----:B----4-:R-:W-:-:S05]  /*12b10*/  IMAD.X R15, R15, 0x1, R0, P1 ;  /* 0x000000010f0f7824 */ /* 0x010fca00008e0600 */
[----:B------:R0:W4:Y:S04]  /*12b20*/  @!P0 LDG.E.U16 R8, [R14.64] ;  /* 0x000000060e088981 */ /* 0x000128000c1e1500 */
[----:B0-----:R-:W2:Y:S02]  /*12b30*/  LDL R15, [R1+0x778] ;  /* 0x00077800010f7983 */ /* 0x001ea40000100800 */
[----:B--2---:R-:W-:Y:S02]  /*12b40*/  IADD3 R14, P1, R15, R2, RZ ;  /* 0x000000020f0e7210 */ /* 0x004fe40007f3e0ff */
[----:B------:R-:W2:Y:S01]  /*12b50*/  LDL R15, [R1+0x6c0] ;  /* 0x0006c000010f7983 */ /* 0x000ea20000100800 */
[----:B------:R-:W-:Y:S02]  /*12b60*/  PRMT R9, RZ, 0x7610, R9 ;  /* 0x00007610ff097816 */ /* 0x000fe40000000009 */
[----:B--2---:R-:W-:-:S05]  /*12b70*/  IMAD.X R15, R15, 0x1, R0, P1 ;  /* 0x000000010f0f7824 */ /* 0x004fca00008e0600 */
[----:B------:R0:W2:Y:S04]  /*12b80*/  @!P0 LDG.E.U16 R9, [R14.64] ;  /* 0x000000060e098981 */ /* 0x0000a8000c1e1500 */
[----:B0-----:R-:W2:Y:S02]  /*12b90*/  LDL R15, [R1+0x564] ;  /* 0x00056400010f7983 */ /* 0x001ea40000100800 */
[----:B--2---:R-:W-:Y:S02]  /*12ba0*/  IADD3 R14, P1, R15, R2, RZ ;  /* 0x000000020f0e7210 */ /* 0x004fe40007f3e0ff */
[----:B------:R-:W2:Y:S01]  /*12bb0*/  LDL R15, [R1+0x428] ;  /* 0x00042800010f7983 */ /* 0x000ea20000100800 */
[----:B------:R-:W-:Y:S02]  /*12bc0*/  PRMT R3, RZ, 0x7610, R3 ;  /* 0x00007610ff037816 */ /* 0x000fe40000000003 */
[----:B--2---:R-:W-:-:S05]  /*12bd0*/  IMAD.X R15, R15, 0x1, R0, P1 ;  /* 0x000000010f0f7824 */ /* 0x004fca00008e0600 */
[----:B------:R-:W2:Y:S04]  /*12be0*/  @!P0 LDG.E.U16 R3, [R14.64] ;  /* 0x000000060e038981 */ /* 0x000ea8000c1e1500 */
[----:B--2---:R0:W-:Y:S04]  /*12bf0*/  STL [R1+0x58], R3 ;  /* 0x0000580301007387 */ /* 0x0041e80000100800 */
[----:B0-----:R-:W2:Y:S04]  /*12c00*/  LDL.LU R3, [R1+0x1f64] ;  /* 0x001f640001037983 */ /* 0x001ea80000300800 */
[----:B------:R-:W2:Y:S02]  /*12c10*/  LDL R15, [R1+0x6b4] ;  /* 0x0006b400010f7983 */ /* 0x000ea40000100800 */
[----:B--2---:R-:W-:-:S02]  /*12c20*/  IADD3 R14, P1, R15, R2, RZ ;  /* 0x000000020f0e7210 */ /* 0x004fc40007f3e0ff */
        /* <DEDUP_REMOVED lines=19> */
[----:B------:R0:W2:Y:S04]  /*12d60*/  @!P0 LDG.E.U16 R29, [R14.64] ;  /* 0x000000060e1d8981 */ /* 0x0000a8000c1e1500 */
[----:B0-----:R-:W3:Y:S04]  /*12d70*/  LDL R15, [R1+0x6a4] ;  /* 0x0006a400010f7983 */ /* 0x001ee80000100800 */
[----:B--2---:R-:W-:Y:S04]  /*12d80*/  STL [R1+0x1f00], R29 ;  /* 0x001f001d01007387 */ /* 0x004fe80000100800 */
[----:B------:R-:W-:Y:S04]  /*12d90*/  STL [R1+0x1f04], R29 ;  /* 0x001f041d01007387 */ /* 0x000fe80000100800 */
[----:B------:R-:W-:Y:S01]  /*12da0*/  STL [R1+0x1f08], R29 ;  /* 0x001f081d01007387 */ /* 0x000fe20000100800 */
[----:B---3--:R-:W-:-:S03]  /*12db0*/  IADD3 R14, P1, R15, R2, RZ ;  /* 0x000000020f0e7210 */ /* 0x008fc60007f3e0ff */
[----:B------:R-:W2:Y:S01]  /*12dc0*/  LDL R15, [R1+0x550] ;  /* 0x00055000010f7983 */ /* 0x000ea20000100800 */
[----:B------:R-:W-:Y:S01]  /*12dd0*/  PRMT R10, RZ, 0x7610, R10 ;  /* 0x00007610ff0a7816 */ /* 0x000fe2000000000a */
[----:B--2---:R-:W-:-:S05]  /*12de0*/  IMAD.X R15, R15, 0x1, R0, P1 ;  /* 0x000000010f0f7824 */ /* 0x004fca00008e0600 */
[----:B------:R-:W2:Y:S04]  /*12df0*/  @!P0 LDG.E.U16 R10, [R14.64] ;  /* 0x000000060e0a8981 */ /* 0x000ea8000c1e1500 */
[----:B--2---:R0:W-:Y:S04]  /*12e00*/  STL [R1+0x48], R10 ;  /* 0x0000480a01007387 */ /* 0x0041e80000100800 */
[----:B0-----:R-:W2:Y:S04]  /*12e10*/  LDL.LU R10, [R1+0x1f58] ;  /* 0x001f5800010a7983 */ /* 0x001ea80000300800 */
[----:B------:R-:W3:Y:S02]  /*12e20*/  LDL R15, [R1+0x768] ;  /* 0x00076800010f7983 */ /* 0x000ee40000100800 */
[----:B---3--:R-:W-:-:S02]  /*12e30*/  IADD3 R14, P1, R15, R2, RZ ;  /* 0x000000020f0e7210 */ /* 0x008fc40007f3e0ff */
[----:B------:R-:W3:Y:S01]  /*12e40*/  LDL R15, [R1+0x6a0] ;  /* 0x0006a000010f7983 */ /* 0x000ee20000100800 */
[----:B------:R-:W-:Y:S02]  /*12e50*/  PRMT R11, RZ, 0x7610, R11 ;  /* 0x00007610ff0b7816 */ /* 0x000fe4000000000b */
[----:B---3--:R-:W-:-:S05]  /*12e60*/  IMAD.X R15, R15, 0x1, R0, P1 ;  /* 0x000000010f0f7824 */ /* 0x008fca00008e0600 */
[----:B------:R-:W3:Y:S04]  /*12e70*/  @!P0 LDG.E.U16 R11, [R14.64] ;  /* 0x000000060e0b8981 */ /* 0x000ee8000c1e1500 */
[----:B--2---:R0:W-:Y:S04]  /*12e80*/  STS.U16 [R3+0x22000], R10 ;  /* 0x0220000a03007388 */ /* 0x0041e80000000400 */
[----:B0-----:R-:W2:Y:S04]  /*12e90*/  LDL R10, [R1+0x544] ;  /* 0x00054400010a7983 */ /* 0x001ea80000100800 */
[----:B---3--:R0:W-:Y:S04]  /*12ea0*/  STL [R1+0x44], R11 ;  /* 0x0000440b01007387 */ /* 0x0081e80000100800 */
[----:B0-----:R-:W3:Y:S01]  /*12eb0*/  LDL.LU R11, [R1+0x1f54] ;  /* 0x001f5400010b7983 */ /* 0x001ee20000300800 */
[----:B--2---:R-:W-:-:S03]  /*12ec0*/  IADD3 R10, P1, R10, R2, RZ ;  /* 0x000000020a0a7210 */ /* 0x004fc60007f3e0ff */
[----:B---3--:R0:W-:Y:S04]  /*12ed0*/  STS.U16 [R3+0x22800], R11 ;  /* 0x0228000b03007388 */ /* 0x0081e80000000400 */
[----:B0-----:R-:W2:Y:S01]  /*12ee0*/  LDL R11, [R1+0x418] ;  /* 0x00041800010b7983 */ /* 0x001ea20000100800 */
        /* <DEDUP_REMOVED lines=11> */
[----:B---3--:R0:W-:Y:S04]  /*12fa0*/  STL [R1+0x3c], R13 ;  /* 0x00003c0d01007387 */ /* 0x0081e80000100800 */
[----:B0-----:R-:W3:Y:S04]  /*12fb0*/  LDL.LU R13, [R1+0x1f4c] ;  /* 0x001f4c00010d7983 */ /* 0x001ee80000300800 */
        /* <DEDUP_REMOVED lines=14> */
[----:B0-----:R-:W3:Y:S04]  /*130a0*/  LDL.LU R10, [R1+0x8] ;  /* 0x00000800010a7983 */ /* 0x001ee80000300800 */
[----:B------:R-:W4:Y:S04]  /*130b0*/  LDL R11, [R1+0x684] ;  /* 0x00068400010b7983 */ /* 0x000f280000100800 */
[----:B--2---:R0:W-:Y:S04]  /*130c0*/  STL [R1+0x34], R16 ;  /* 0x0000341001007387 */ /* 0x0041e80000100800 */
[----:B---3--:R4:W-:Y:S01]  /*130d0*/  STS.U16 [R3+0x24800], R10 ;  /* 0x0248000a03007388 */ /* 0x0089e20000000400 */
[----:B------:R-:W-:-:S03]  /*130e0*/  PRMT R27, RZ, 0x7610, R27 ;  /* 0x00007610ff1b7816 */ /* 0x000fc6000000001b */
[----:B0-----:R-:W2:Y:S01]  /*130f0*/  LDL R16, [R1+0x408] ;  /* 0x0004080001107983 */ /* 0x001ea20000100800 */
[----:B----4-:R-:W-:-:S03]  /*13100*/  IADD3 R10, P1, R11, R2, RZ ;  /* 0x000000020b0a7210 */ /* 0x010fc60007f3e0ff */
[----:B------:R-:W3:Y:S02]  /*13110*/  LDL R11, [R1+0x530] ;  /* 0x00053000010b7983 */ /* 0x000ee40000100800 */
[----:B---3--:R-:W-:-:S05]  /*13120*/  IMAD.X R11, R11, 0x1, R0, P1 ;  /* 0x000000010b0b7824 */ /* 0x008fca00008e0600 */
[----:B------:R-:W3:Y:S04]  /*13130*/  @!P0 LDG.E.U16 R27, [R10.64] ;  /* 0x000000060a1b8981 */ /* 0x000ee8000c1e1500 */
[----:B---3--:R0:W-:Y:S04]  /*13140*/  STL [R1+0x30], R27 ;  /* 0x0000301b01007387 */ /* 0x0081e80000100800 */
[----:B0-----:R-:W3:Y:S04]  /*13150*/  LDL.LU R27, [R1+0x1f44] ;  /* 0x001f4400011b7983 */ /* 0x001ee80000300800 */
[----:B------:R-:W4:Y:S04]  /*13160*/  LDL.LU R10, [R1+0x4] ;  /* 0x00000400010a7983 */ /* 0x000f280000300800 */
[----:B------:R-:W2:Y:S04]  /*13170*/  LDL R11, [R1+0x758] ;  /* 0x00075800010b7983 */ /* 0x000ea80000100800 */
[----:B----4-:R2:W-:Y:S02]  /*13180*/  STS.U16 [R3+0x25000], R10 ;  /* 0x0250000a03007388 */ /* 0x0105e40000000400 */
[----:B--2---:R-:W-:-:S02]  /*13190*/  IADD3 R10, P1, R11, R2, RZ ;  /* 0x000000020b0a7210 */ /* 0x004fc40007f3e0ff */
[----:B------:R-:W2:Y:S04]  /*131a0*/  LDL R11, [R1+0x680] ;  /* 0x00068000010b7983 */ /* 0x000ea80000100800 */
[----:B------:R0:W-:Y:S02]  /*131b0*/  STS.U16 [R3+0x23800], R13 ;  /* 0x0238000d03007388 */ /* 0x0001e40000000400 */
[----:B0-----:R-:W-:Y:S01]  /*131c0*/  PRMT R13, RZ, 0x7610, R13 ;  /* 0x00007610ff0d7816 */ /* 0x001fe2000000000d */
[----:B--2---:R-:W-:-:S05]  /*131d0*/  IMAD.X R11, R11, 0x1, R0, P1 ;  /* 0x000000010b0b7824 */ /* 0x004fca00008e0600 */
[----:B------:R0:W2:Y:S04]  /*131e0*/  @!P0 LDG.E.U16 R13, [R10.64] ;  /* 0x000000060a0d8981 */ /* 0x0000a8000c1e1500 */
[----:B0-----:R-:W4:Y:S04]  /*131f0*/  LDL.LU R10, [R1] ;  /* 0x00000000010a7983 */ /* 0x001f280000300800 */
[----:B------:R-:W3:Y:S04]  /*13200*/  LDL R11, [R1+0x524] ;  /* 0x00052400010b7983 */ /* 0x000ee80000100800 */
[----:B------:R0:W-:Y:S02]  /*13210*/  STS.U16 [R3+0x23000], R12 ;  /* 0x0230000c03007388 */ /* 0x0001e40000000400 */
[----:B0-----:R-:W-:-:S02]  /*13220*/  PRMT R12, RZ, 0x7610, R12 ;  /* 0x00007610ff0c7816 */ /* 0x001fc4000000000c */
[----:B--2---:R-:W-:Y:S04]  /*13230*/  STL [R1+0x1ef0], R13 ;  /* 0x001ef00d01007387 */ /* 0x004fe80000100800 */
[----:B----4-:R3:W-:Y:S02]  /*13240*/  STS.U16 [R3+0x25800], R10 ;  /* 0x0258000a03007388 */ /* 0x0107e40000000400 */
[----:B---3--:R-:W-:Y:S02]  /*13250*/  IADD3 R10, P1, R11, R2, RZ ;  /* 0x000000020b0a7210 */ /* 0x008fe40007f3e0ff */
[----:B------:R-:W-:Y:S03]  /*13260*/  STL [R1+0x1ef4], R13 ;  /* 0x001ef40d01007387 */ /* 0x000fe60000100800 */
[----:B------:R-:W-:Y:S01]  /*13270*/  IMAD.X R11, R16, 0x1, R0, P1 ;  /* 0x00000001100b7824 */ /* 0x000fe200008e0600 */
[----:B------:R-:W-:Y:S04]  /*13280*/  STL [R1+0x1ef8], R13 ;  /* 0x001ef80d01007387 */ /* 0x000fe80000100800 */
[----:B------:R-:W-:Y:S04]  /*13290*/  STL [R1+0x1efc], R13 ;  /* 0x001efc0d01007387 */ /* 0x000fe80000100800 */
[----:B------:R0:W2:Y:S01]  /*132a0*/  @!P0 LDG.E.U16 R12, [R10.64] ;  /* 0x000000060a0c8981 */ /* 0x0000a2000c1e1500 */
[----:B------:R-:W-:-:S03]  /*132b0*/  PRMT R26, RZ, 0x7610, R26 ;  /* 0x00007610ff1a7816 */ /* 0x000fc6000000001a */
[----:B------:R-:W3:Y:S04]  /*132c0*/  LDL R16, [R1+0x664] ;  /* 0x0006640001107983 */ /* 0x000ee80000100800 */
[----:B0-----:R-:W4:Y:S02]  /*132d0*/  LDL R11, [R1+0x674] ;  /* 0x00067400010b7983 */ /* 0x001f240000100800 */
[----:B----4-:R-:W-:Y:S02]  /*132e0*/  IADD3 R10, P1, R11, R2, RZ ;  /* 0x000000020b0a7210 */ /* 0x010fe40007f3e0ff */
[----:B------:R-:W4:Y:S03]  /*132f0*/  LDL R11, [R1+0x520] ;  /* 0x00052000010b7983 */ /* 0x000f260000100800 */
[----:B----4-:R-:W-:-:S05]  /*13300*/  IMAD.X R11, R11, 0x1, R0, P1 ;  /* 0x000000010b0b7824 */ /* 0x010fca00008e0600 */
[----:B------:R-:W4:Y:S04]  /*13310*/  @!P0 LDG.E.U16 R26, [R10.64] ;  /* 0x000000060a1a8981 */ /* 0x000f28000c1e1500 */
[----:B----4-:R0:W-:Y:S04]  /*13320*/  STL [R1+0x2c], R26 ;  /* 0x00002c1a01007387 */ /* 0x0101e80000100800 */
[----:B0-----:R-:W4:Y:S04]  /*13330*/  LDL.LU R26, [R1+0x1f40] ;  /* 0x001f4000011a7983 */ /* 0x001f280000300800 */
        /* <DEDUP_REMOVED lines=16> */
[----:B------:R-:W2:Y:S01]  /*13440*/  LDL R11, [R1+0x510] ;  /* 0x00051000010b7983 */ /* 0x000ea20000100800 */
[----:B---3--:R-:W-:-:S02]  /*13450*/  IADD3 R10, P1, R16, R2, RZ ;  /* 0x00000002100a7210 */ /* 0x008fc40007f3e0ff */
[----:B------:R-:W-:-:S03]  /*13460*/  PRMT R15, RZ, 0x7610, R15 ;  /* 0x00007610ff0f7816 */ /* 0x000fc6000000000f */
[----:B--2---:R-:W-:-:S05]  /*13470*/  IMAD.X R11, R11, 0x1, R0, P1 ;  /* 0x000000010b0b7824 */ /* 0x004fca00008e0600 */
[----:B------:R0:W2:Y:S04]  /*13480*/  @!P0 LDG.E.U16 R15, [R10.64] ;  /* 0x000000060a0f8981 */ /* 0x0000a8000c1e1500 */
[----:B0-----:R-:W3:Y:S04]  /*13490*/  LDL.LU R10, [R1+0x14] ;  /* 0x00001400010a7983 */ /* 0x001ee80000300800 */
[----:B------:R-:W2:Y:S01]  /*134a0*/  LDL R11, [R1+0x748] ;  /* 0x00074800010b7983 */ /* 0x000ea20000100800 */
[----:B------:R-:W-:-:S03]  /*134b0*/  LOP3.LUT R16, R3, 0x40, RZ, 0x3c, !PT ;  /* 0x0000004003107812 */ /* 0x000fc600078e3cff */
[----:B------:R-:W-:Y:S04]  /*134c0*/  STS.U16 [R3+0x20000], R19 ;  /* 0x0200001303007388 */ /* 0x000fe80000000400 */
[----:B------:R-:W-:Y:S04]  /*134d0*/  STS.U16 [R3+0x20800], R18 ;  /* 0x0208001203007388 */ /* 0x000fe80000000400 */
[----:B------:R-:W-:Y:S04]  /*134e0*/  STS.U16 [R3+0x21000], R17 ;  /* 0x0210001103007388 */ /* 0x000fe80000000400 */
[----:B------:R-:W-:Y:S04]  /*134f0*/  STS.U16 [R3+0x21800], R4 ;  /* 0x0218000403007388 */ /* 0x000fe80000000400 */
[----:B------:R-:W-:Y:S04]  /*13500*/  STS.U16 [R3+0x24000], R23 ;  /* 0x0240001703007388 */ /* 0x000fe80000000400 */
[----:B------:R-:W-:Y:S04]  /*13510*/  STS.U16 [R3+0x26000], R27 ;  /* 0x0260001b03007388 */ /* 0x000fe80000000400 */
[----:B----4-:R-:W-:Y:S04]  /*13520*/  STS.U16 [R3+0x26800], R26 ;  /* 0x0268001a03007388 */ /* 0x010fe80000000400 */
[----:B------:R-:W-:Y:S04]  /*13530*/  STS.U16 [R3+0x27000], R25 ;  /* 0x0270001903007388 */ /* 0x000fe80000000400 */
[----:B------:R-:W-:Y:S04]  /*13540*/  STS.U16 [R3+0x27800], R24 ;  /* 0x0278001803007388 */ /* 0x000fe80000000400 */
[----:B---3--:R2:W-:Y:S02]  /*13550*/  STS.U16 [R16+0x20400], R10 ;  /* 0x0204000a10007388 */ /* 0x0085e40000000400 */
[----:B--2---:R-:W-:-:S02]  /*13560*/  IADD3 R10, P1, R11, R2, RZ ;  /* 0x000000020b0a7210 */ /* 0x004fc40007f3e0ff */
[----:B------:R-:W2:Y:S01]  /*13570*/  LDL R11, [R1+0x660] ;  /* 0x00066000010b7983 */ /* 0x000ea20000100800 */
[----:B------:R-:W-:Y:S02]  /*13580*/  PRMT R14, RZ, 0x7610, R14 ;  /* 0x00007610ff0e7816 */ /* 0x000fe4000000000e */
[----:B--2---:R-:W-:-:S05]  /*13590*/  IMAD.X R11, R11, 0x1, R0, P1 ;  /* 0x000000010b0b7824 */ /* 0x004fca00008e0600 */
[----:B------:R0:W2:Y:S04]  /*135a0*/  @!P0 LDG.E.U16 R14, [R10.64] ;  /* 0x000000060a0e8981 */ /* 0x0000a8000c1e1500 */
[----:B0-----:R-:W3:Y:S04]  /*135b0*/  LDL.LU R10, [R1+0x1c] ;  /* 0x00001c00010a7983 */ /* 0x001ee80000300800 */
[----:B------:R-:W4:Y:S04]  /*135c0*/  LDL R11, [R1+0x504] ;  /* 0x00050400010b7983 */ /* 0x000f280000100800 */
[----:B---3--:R4:W-:Y:S02]  /*135d0*/  STS.U16 [R16+0x20c00], R10 ;  /* 0x020c000a10007388 */ /* 0x0089e40000000400 */
[----:B----4-:R-:W-:-:S02]  /*135e0*/  IADD3 R10, P1, R11, R2, RZ ;  /* 0x000000020b0a7210 */ /* 0x010fc40007f3e0ff */
[----:B------:R-:W3:Y:S01]  /*135f0*/  LDL R11, [R1+0x3f8] ;  /* 0x0003f800010b7983 */ /* 0x000ee20000100800 */
[----:B------:R-:W-:Y:S02]  /*13600*/  PRMT R22, RZ, 0x7610, R22 ;  /* 0x00007610ff167816 */ /* 0x000fe40000000016 */
        /* <DEDUP_REMOVED lines=8> */
[----:B------:R-:W2:Y:S01]  /*13690*/  LDL R11, [R1+0x500] ;  /* 0x00050000010b7983 */ /* 0x000ea20000100800 */
[----:B---3--:R-:W-:Y:S02]  /*136a0*/  PRMT R22, RZ, 0x7610, R22 ;  /* 0x00007610ff167816 */ /* 0x008fe40000000016 */
[----:B--2---:R-:W-:-:S05]  /*136b0*/  IMAD.X R11, R11, 0x1, R0, P1 ;  /* 0x000000010b0b7824 */ /* 0x004fca00008e0600 */
[----:B------:R-:W2:Y:S04]  /*136c0*/  @!P0 LDG.E.U16 R22, [R10.64] ;  /* 0x000000060a168981 */ /* 0x000ea8000c1e1500 */
[----:B--2---:R0:W-:Y:S04]  /*136d0*/  STL [R1+0x64], R22 ;  /* 0x0000641601007387 */ /* 0x0041e80000100800 */
[----:B0-----:R-:W2:Y:S04]  /*136e0*/  LDL.LU R22, [R1+0x1f30] ;  /* 0x001f300001167983 */ /* 0x001ea80000300800 */
[----:B------:R-:W3:Y:S04]  /*136f0*/  LDL.LU R10, [R1+0x6c] ;  /* 0x00006c00010a7983 */ /* 0x000ee80000300800 */
[----:B------:R-:W4:Y:S04]  /*13700*/  LDL R11, [R1+0x740] ;  /* 0x00074000010b7983 */ /* 0x000f280000100800 */
[----:B---3--:R4:W-:Y:S02]  /*13710*/  STS.U16 [R16+0x21c00], R10 ;  /* 0x021c000a10007388 */ /* 0x0089e40000000400 */
[----:B----4-:R-:W-:-:S02]  /*13720*/  IADD3 R10, P1, R11, R2, RZ ;  /* 0x000000020b0a7210 */ /* 0x010fc40007f3e0ff */
[----:B------:R-:W3:Y:S01]  /*13730*/  LDL R11, [R1+0x650] ;  /* 0x00065000010b7983 */ /* 0x000ee20000100800 */
[----:B------:R-:W-:Y:S02]  /*13740*/  PRMT R28, RZ, 0x7610, R28 ;  /* 0x00007610ff1c7816 */ /* 0x000fe4000000001c */
[----:B---3--:R-:W-:-:S05]  /*13750*/  IMAD.X R11, R11, 0x1, R0, P1 ;  /* 0x000000010b0b7824 */ /* 0x008fca00008e0600 */
[----:B------:R0:W3:Y:S04]  /*13760*/  @!P0 LDG.E.U16 R28, [R10.64] ;  /* 0x000000060a1c8981 */ /* 0x0000e8000c1e1500 */
[----:B0-----:R-:W4:Y:S04]  /*13770*/  LDL.LU R10, [R1+0x78] ;  /* 0x00007800010a7983 */ /* 0x001f280000300800 */
[----:B------:R-:W2:Y:S04]  /*13780*/  LDL R11, [R1+0x4f4] ;  /* 0x0004f400010b7983 */ /* 0x000ea80000100800 */
[----:B----4-:R2:W-:Y:S02]  /*13790*/  STS.U16 [R16+0x22400], R10 ;  /* 0x0224000a10007388 */ /* 0x0105e40000000400 */
[----:B--2---:R-:W-:-:S02]  /*137a0*/  IADD3 R10, P1, R11, R2, RZ ;  /* 0x000000020b0a7210 */ /* 0x004fc40007f3e0ff */
[----:B------:R-:W2:Y:S01]  /*137b0*/  LDL R11, [R1+0x3f0] ;  /* 0x0003f000010b7983 */ /* 0x000ea20000100800 */
[----:B------:R-:W-:Y:S02]  /*137c0*/  PRMT R22, RZ, 0x7610, R22 ;  /* 0x00007610ff167816 */ /* 0x000fe40000000016 */
[----:B--2---:R-:W-:-:S05]  /*137d0*/  IMAD.X R11, R11, 0x1, R0, P1 ;  /* 0x000000010b0b7824 */ /* 0x004fca00008e0600 */
[----:B------:R-:W2:Y:S04]  /*137e0*/  @!P0 LDG.E.U16 R22, [R10.64] ;  /* 0x000000060a168981 */ /* 0x000ea8000c1e1500 */
[----:B--2---:R0:W-:Y:S04]  /*137f0*/  STL [R1+0x7c], R22 ;  /* 0x00007c1601007387 */ /* 0x0041e80000100800 */
[----:B0-----:R-:W2:Y:S04]  /*13800*/  LDL.LU R22, [R1+0x1f2c] ;  /* 0x001f2c0001167983 */ /* 0x001ea80000300800 */
[----:B------:R-:W4:Y:S04]  /*13810*/  LDL.LU R10, [R1+0x74] ;  /* 0x00007400010a7983 */ /* 0x000f280000300800 */
        /* <DEDUP_REMOVED lines=61> */
[----:B----4-:R0:W-:Y:S04]  /*13bf0*/  STS.U16 [R16+0x25c00], R10 ;  /* 0x025c000a10007388 */ /* 0x0101e80000000400 */
[----:B0-----:R-:W4:Y:S01]  /*13c00*/  LDL.LU R16, [R1+0x1f10] ;  /* 0x001f100001107983 */ /* 0x001f220000300800 */
[----:B--2---:R-:W-:-:S03]  /*13c10*/  IADD3 R10, P1, R11, R2, RZ ;  /* 0x000000020b0a7210 */ /* 0x004fc60007f3e0ff */
[----:B------:R-:W2:Y:S01]  /*13c20*/  LDL R11, [R1+0x4d0] ;  /* 0x0004d000010b7983 */ /* 0x000ea20000100800 */
[----:B----4-:R-:W-:Y:S01]  /*13c30*/  PRMT R16, RZ, 0x7610, R16 ;  /* 0x00007610ff107816 */ /* 0x010fe20000000010 */
[----:B--2---:R-:W-:-:S05]  /*13c40*/  IMAD.X R11, R11, 0x1, R0, P1 ;  /* 0x000000010b0b7824 */ /* 0x004fca00008e0600 */
[----:B------:R-:W2:Y:S04]  /*13c50*/  @!P0 LDG.E.U16 R16, [R10.64] ;  /* 0x000000060a108981 */ /* 0x000ea8000c1e1500 */
[----:B--2---:R0:W-:Y:S04]  /*13c60*/  STL [R1+0x1c], R16 ;  /* 0x00001c1001007387 */ /* 0x0041e80000100800 */
[----:B0-----:R-:W2:Y:S04]  /*13c70*/  LDL.LU R16, [R1+0x1f0c] ;  /* 0x001f0c0001107983 */ /* 0x001ea80000300800 */
[----:B------:R-:W4:Y:S01]  /*13c80*/  LDL R11, [R1+0x728] ;  /* 0x00072800010b7983 */ /* 0x000f220000100800 */
[----:B------:R-:W-:-:S05]  /*13c90*/  LOP3.LUT R10, R3, 0x40, RZ, 0x3c, !PT ;  /* 0x00000040030a7812 */ /* 0x000fca00078e3cff */
[----:B--2---:R4:W-:Y:S02]  /*13ca0*/  STS.U16 [R10+0x26400], R16 ;  /* 0x026400100a007388 */ /* 0x0049e40000000400 */
[----:B----4-:R-:W-:Y:S02]  /*13cb0*/  IADD3 R10, P1, R11, R2, RZ ;  /* 0x000000020b0a7210 */ /* 0x010fe40007f3e0ff */
[----:B------:R-:W2:Y:S01]  /*13cc0*/  LDL R11, [R1+0x620] ;  /* 0x00062000010b7983 */ /* 0x000ea20000100800 */
[----:B------:R-:W-:Y:S02]  /*13cd0*/  PRMT R16, RZ, 0x7610, R16 ;  /* 0x00007610ff107816 */ /* 0x000fe40000000010 */
[----:B--2---:R-:W-:-:S05]  /*13ce0*/  IMAD.X R11, R11, 0x1, R0, P1 ;  /* 0x000000010b0b7824 */ /* 0x004fca00008e0600 */
[----:B------:R0:W2:Y:S04]  /*13cf0*/  @!P0 LDG.E.U16 R16, [R10.64] ;  /* 0x000000060a108981 */ /* 0x0000a8000c1e1500 */
[----:B0-----:R-:W4:Y:S01]  /*13d00*/  LDL R11, [R1+0x4c4] ;  /* 0x0004c400010b7983 */ /* 0x001f220000100800 */
[----:B------:R-:W-:-:S05]  /*13d10*/  LOP3.LUT R10, R3, 0x40, RZ, 0x3c, !PT ;  /* 0x00000040030a7812 */ /* 0x000fca00078e3cff */
[----:B------:R4:W-:Y:S04]  /*13d20*/  STS.U16 [R10+0x26c00], R22 ;  /* 0x026c00160a007388 */ /* 0x0009e80000000400 */
[----:B--2---:R-:W-:Y:S04]  /*13d30*/  STL [R1+0x1ecc], R16 ;  /* 0x001ecc1001007387 */ /* 0x004fe80000100800 */
[----:B------:R-:W-:Y:S04]  /*13d40*/  STL [R1+0x1ed0], R16 ;  /* 0x001ed01001007387 */ /* 0x000fe80000100800 */
[----:B------:R-:W-:Y:S04]  /*13d50*/  STL [R1+0x1ed4], R16 ;  /* 0x001ed41001007387 */ /* 0x000fe80000100800 */
[----:B------:R-:W-:Y:S04]  /*13d60*/  STL [R1+0x1ed8], R16 ;  /* 0x001ed81001007387 */ /* 0x000fe80000100800 */
[----:B------:R-:W-:Y:S01]  /*13d70*/  STL [R1+0x1edc], R16 ;  /* 0x001edc1001007387 */ /* 0x000fe20000100800 */
[----:B----4-:R-:W-:-:S03]  /*13d80*/  IADD3 R10, P1, R11, R2, RZ ;  /* 0x000000020b0a7210 */ /* 0x010fc60007f3e0ff */
[----:B------:R-:W-:Y:S04]  /*13d90*/  STL [R1+0x1ee0], R16 ;  /* 0x001ee01001007387 */ /* 0x000fe80000100800 */
[----:B------:R-:W-:Y:S04]  /*13da0*/  STL [R1+0x1ee4], R16 ;  /* 0x001ee41001007387 */ /* 0x000fe80000100800 */
[----:B------:R-:W-:Y:S04]  /*13db0*/  STL [R1+0x1ee8], R16 ;  /* 0x001ee81001007387 */ /* 0x000fe80000100800 */
[----:B------:R-:W-:Y:S04]  /*13dc0*/  STL [R1+0x1eec], R16 ;  /* 0x001eec1001007387 */ /* 0x000fe80000100800 */
[----:B------:R-:W2:Y:S01]  /*13dd0*/  LDL R11, [R1+0x3cc] ;  /* 0x0003cc00010b7983 */ /* 0x000ea20000100800 */
[----:B------:R-:W-:Y:S01]  /*13de0*/  PRMT R4, RZ, 0x7610, R4 ;  /* 0x00007610ff047816 */ /* 0x000fe20000000004 */
[----:B--2---:R-:W-:-:S05]  /*13df0*/  IMAD.X R11, R11, 0x1, R0, P1 ;  /* 0x000000010b0b7824 */ /* 0x004fca00008e0600 */
[----:B------:R0:W2:Y:S04]  /*13e00*/  @!P0 LDG.E.U16 R4, [R10.64] ;  /* 0x000000060a048981 */ /* 0x0000a8000c1e1500 */
[----:B0-----:R-:W4:Y:S01]  /*13e10*/  LDL R11, [R1+0x614] ;  /* 0x00061400010b7983 */ /* 0x001f220000100800 */
[----:B------:R-:W-:-:S05]  /*13e20*/  LOP3.LUT R10, R3, 0x40, RZ, 0x3c, !PT ;  /* 0x00000040030a7812 */ /* 0x000fca00078e3cff */
[----:B------:R4:W-:Y:S04]  /*13e30*/  STS.U16 [R10+0x27400], R21 ;  /* 0x027400150a007388 */ /* 0x0009e80000000400 */
[----:B--2---:R-:W-:Y:S01]  /*13e40*/  STL [R1+0x1ec8], R4 ;  /* 0x001ec80401007387 */ /* 0x004fe20000100800 */
[----:B----4-:R-:W-:-:S03]  /*13e50*/  IADD3 R10, P1, R11, R2, RZ ;  /* 0x000000020b0a7210 */ /* 0x010fc60007f3e0ff */
        /* <DEDUP_REMOVED lines=13> */
[----:B0-----:R-:W4:Y:S04]  /*13f30*/  LDL R11, [R1+0x4b4] ;  /* 0x0004b400010b7983 */ /* 0x001f280000100800 */
[----:B--2---:R-:W-:Y:S01]  /*13f40*/  STL [R1+0x1ec0], R18 ;  /* 0x001ec01201007387 */ /* 0x004fe20000100800 */
[----:B----4-:R-:W-:-:S03]  /*13f50*/  IADD3 R10, P1, R11, R2, RZ ;  /* 0x000000020b0a7210 */ /* 0x010fc60007f3e0ff */
[----:B------:R-:W2:Y:S01]  /*13f60*/  LDL R11, [R1+0x3c4] ;  /* 0x0003c400010b7983 */ /* 0x000ea20000100800 */
[----:B------:R-:W-:Y:S01]  /*13f70*/  PRMT R19, RZ, 0x7610, R19 ;  /* 0x00007610ff137816 */ /* 0x000fe20000000013 */
[----:B--2---:R-:W-:-:S05]  /*13f80*/  IMAD.X R11, R11, 0x1, R0, P1 ;  /* 0x000000010b0b7824 */ /* 0x004fca00008e0600 */
[----:B------:R0:W2:Y:S04]  /*13f90*/  @!P0 LDG.E.U16 R19, [R10.64] ;  /* 0x000000060a138981 */ /* 0x0000a8000c1e1500 */
[----:B0-----:R-:W4:Y:S04]  /*13fa0*/  LDL R11, [R1+0x604] ;  /* 0x00060400010b7983 */ /* 0x001f280000100800 */
[----:B------:R0:W-:Y:S04]  /*13fb0*/  STS.U16 [R3], R6 ;  /* 0x0000000603007388 */ /* 0x0001e80000000400 */
[----:B0-----:R-:W3:Y:S04]  /*13fc0*/  LDL R6, [R1+0x718] ;  /* 0x0007180001067983 */ /* 0x001ee80000100800 */
[----:B--2---:R-:W-:Y:S01]  /*13fd0*/  STL [R1+0x1ebc], R19 ;  /* 0x001ebc1301007387 */ /* 0x004fe20000100800 */
[----:B----4-:R-:W-:-:S03]  /*13fe0*/  IADD3 R10, P1, R11, R2, RZ ;  /* 0x000000020b0a7210 */ /* 0x010fc60007f3e0ff */
[----:B------:R-:W2:Y:S01]  /*13ff0*/  LDL R11, [R1+0x4b0] ;  /* 0x0004b000010b7983 */ /* 0x000ea20000100800 */
[----:B------:R-:W-:Y:S01]  /*14000*/  PRMT R20, RZ, 0x7610, R20 ;  /* 0x00007610ff147816 */ /* 0x000fe20000000014 */
[----:B--2---:R-:W-:-:S05]  /*14010*/  IMAD.X R11, R11, 0x1, R0, P1 ;  /* 0x000000010b0b7824 */ /* 0x004fca00008e0600 */
[----:B------:R-:W2:Y:S04]  /*14020*/  @!P0 LDG.E.U16 R20, [R10.64] ;  /* 0x000000060a148981 */ /* 0x000ea8000c1e1500 */
[----:B------:R0:W-:Y:S04]  /*14030*/  STS.U16 [R3+0x1000], R7 ;  /* 0x0010000703007388 */ /* 0x0001e80000000400 */
[----:B--2---:R-:W-:Y:S04]  /*14040*/  STL [R1+0x1eb8], R20 ;  /* 0x001eb81401007387 */ /* 0x004fe80000100800 */
[----:B0-----:R-:W2:Y:S01]  /*14050*/  LDL R7, [R1+0x600] ;  /* 0x0006000001077983 */ /* 0x001ea20000100800 */
[----:B---3--:R-:W-:-:S02]  /*14060*/  IADD3 R6, P1, R6, R2, RZ ;  /* 0x0000000206067210 */ /* 0x008fc40007f3e0ff */
[----:B------:R-:W-:-:S03]  /*14070*/  PRMT R21, RZ, 0x7610, R21 ;  /* 0x00007610ff157816 */ /* 0x000fc60000000015 */
[----:B--2---:R-:W-:-:S05]  /*14080*/  IMAD.X R7, R7, 0x1, R0, P1 ;  /* 0x0000000107077824 */ /* 0x004fca00008e0600 */
[----:B------:R0:W2:Y:S04]  /*14090*/  @!P0 LDG.E.U16 R21, [R6.64] ;  /* 0x0000000606158981 */ /* 0x0000a8000c1e1500 */
[----:B0-----:R-:W3:Y:S04]  /*140a0*/  LDL R7, [R1+0x4a4] ;  /* 0x0004a40001077983 */ /* 0x001ee80000100800 */
[----:B--2---:R-:W-:Y:S01]  /*140b0*/  STL [R1+0x1eb4], R21 ;  /* 0x001eb41501007387 */ /* 0x004fe20000100800 */
[----:B---3--:R-:W-:-:S03]  /*140c0*/  IADD3 R6, P1, R7, R2, RZ ;  /* 0x0000000207067210 */ /* 0x008fc60007f3e0ff */
[----:B------:R-:W2:Y:S01]  /*140d0*/  LDL R7, [R1+0x3bc] ;  /* 0x0003bc0001077983 */ /* 0x000ea20000100800 */
[----:B------:R-:W-:Y:S01]  /*140e0*/  PRMT R22, RZ, 0x7610, R22 ;  /* 0x00007610ff167816 */ /* 0x000fe20000000016 */
        /* <DEDUP_REMOVED lines=9> */
[----:B0-----:R-:W3:Y:S04]  /*14180*/  LDL.LU R6, [R1+0x58] ;  /* 0x0000580001067983 */ /* 0x001ee80000300800 */
[----:B------:R-:W4:Y:S04]  /*14190*/  LDL R7, [R1+0x710] ;  /* 0x0007100001077983 */ /* 0x000f280000100800 */
[----:B--2---:R-:W-:Y:S04]  /*141a0*/  STL [R1+0x1eac], R23 ;  /* 0x001eac1701007387 */ /* 0x004fe80000100800 */
[----:B---3--:R4:W-:Y:S02]  /*141b0*/  STS.U16 [R3+0x2800], R6 ;  /* 0x0028000603007388 */ /* 0x0089e40000000400 */
[----:B----4-:R-:W-:-:S02]  /*141c0*/  IADD3 R6, P1, R7, R2, RZ ;  /* 0x0000000207067210 */ /* 0x010fc40007f3e0ff */
[----:B------:R-:W2:Y:S01]  /*141d0*/  LDL R7, [R1+0x5f0] ;  /* 0x0005f00001077983 */ /* 0x000ea20000100800 */
[----:B------:R-:W-:Y:S02]  /*141e0*/  PRMT R29, RZ, 0x7610, R29 ;  /* 0x00007610ff1d7816 */ /* 0x000fe4000000001d */
        /* <DEDUP_REMOVED lines=9> */
[----:B--2---:R-:W-:Y:S02]  /*14280*/  PRMT R29, RZ, 0x7610, R29 ;  /* 0x00007610ff1d7816 */ /* 0x004fe4000000001d */
[----:B---3--:R-:W-:-:S05]  /*14290*/  IMAD.X R7, R7, 0x1, R0, P1 ;  /* 0x0000000107077824 */ /* 0x008fca00008e0600 */
        /* <DEDUP_REMOVED lines=45> */
[----:B---3--:R4:W-:Y:S01]  /*14570*/  STS.U16 [R3+0x5800], R6 ;  /* 0x0058000603007388 */ /* 0x0089e20000000400 */
[----:B--2---:R-:W-:-:S02]  /*14580*/  PRMT R13, RZ, 0x7610, R13 ;  /* 0x00007610ff0d7816 */ /* 0x004fc4000000000d */
[----:B----4-:R-:W-:-:S05]  /*14590*/  IADD3 R6, P1, R7, R2, RZ ;  /* 0x0000000207067210 */ /* 0x010fca0007f3e0ff */
[----:B------:R-:W-:Y:S02]  /*145a0*/  IMAD.X R7, R29, 0x1, R0, P1 ;  /* 0x000000011d077824 */ /* 0x000fe400008e0600 */
[----:B------:R-:W2:Y:S04]  /*145b0*/  LDL R29, [R1+0x5c0] ;  /* 0x0005c000011d7983 */ /* 0x000ea80000100800 */
[----:B------:R-:W3:Y:S04]  /*145c0*/  @!P0 LDG.E.U16 R13, [R6.64] ;  /* 0x00000006060d8981 */ /* 0x000ee8000c1e1500 */
[----:B---3--:R0:W-:Y:S04]  /*145d0*/  STL [R1], R13 ;  /* 0x0000000d01007387 */ /* 0x0081e80000100800 */
[----:B0-----:R-:W3:Y:S04]  /*145e0*/  LDL.LU R13, [R1+0x1ef0] ;  /* 0x001ef000010d7983 */ /* 0x001ee80000300800 */
[----:B------:R-:W4:Y:S04]  /*145f0*/  LDL.LU R6, [R1+0x3c] ;  /* 0x00003c0001067983 */ /* 0x000f280000300800 */
[----:B------:R-:W2:Y:S04]  /*14600*/  LDL R7, [R1+0x474] ;  /* 0x0004740001077983 */ /* 0x000ea80000100800 */
[----:B----4-:R2:W-:Y:S02]  /*14610*/  STS.U16 [R3+0x6000], R6 ;  /* 0x0060000603007388 */ /* 0x0105e40000000400 */
[----:B--2---:R-:W-:-:S02]  /*14620*/  IADD3 R6, P1, R7, R2, RZ ;  /* 0x0000000207067210 */ /* 0x004fc40007f3e0ff */
[----:B------:R-:W2:Y:S01]  /*14630*/  LDL R7, [R1+0x3a4] ;  /* 0x0003a40001077983 */ /* 0x000ea20000100800 */
[----:B------:R-:W-:Y:S02]  /*14640*/  PRMT R27, RZ, 0x7610, R27 ;  /* 0x00007610ff1b7816 */ /* 0x000fe4000000001b */
[----:B--2---:R-:W-:-:S05]  /*14650*/  IADD3.X R7, R7, R0, RZ, P1, !PT ;  /* 0x0000000007077210 */ /* 0x004fca0000ffe4ff */
[----:B------:R0:W2:Y:S04]  /*14660*/  @!P0 LDG.E.U16 R27, [R6.64] ;  /* 0x00000006061b8981 */ /* 0x0000a8000c1e1500 */
[----:B0-----:R-:W4:Y:S04]  /*14670*/  LDL.LU R6, [R1+0x38] ;  /* 0x0000380001067983 */ /* 0x001f280000300800 */
[----:B------:R-:W3:Y:S04]  /*14680*/  LDL R7, [R1+0x5c4] ;  /* 0x0005c40001077983 */ /* 0x000ee80000100800 */
[----:B--2---:R-:W-:Y:S04]  /*14690*/  STL [R1+0x1ea0], R27 ;  /* 0x001ea01b01007387 */ /* 0x004fe80000100800 */
[----:B------:R-:W-:Y:S04]  /*146a0*/  STL [R1+0x1ea4], R27 ;  /* 0x001ea41b01007387 */ /* 0x000fe80000100800 */
[----:B------:R-:W-:Y:S04]  /*146b0*/  STL [R1+0x1ea8], R27 ;  /* 0x001ea81b01007387 */ /* 0x000fe80000100800 */
[----:B----4-:R3:W-:Y:S02]  /*146c0*/  STS.U16 [R3+0x6800], R6 ;  /* 0x0068000603007388 */ /* 0x0107e40000000400 */
[----:B---3--:R-:W-:-:S02]  /*146d0*/  IADD3 R6, P1, R7, R2, RZ ;  /* 0x0000000207067210 */ /* 0x008fc40007f3e0ff */
[----:B------:R-:W2:Y:S01]  /*146e0*/  LDL R7, [R1+0x470] ;  /* 0x0004700001077983 */ /* 0x000ea20000100800 */
[----:B------:R-:W-:Y:S02]  /*146f0*/  PRMT R26, RZ, 0x7610, R26 ;  /* 0x00007610ff1a7816 */ /* 0x000fe4000000001a */
[----:B--2---:R-:W-:-:S05]  /*14700*/  IMAD.X R7, R7, 0x1, R0, P1 ;  /* 0x0000000107077824 */ /* 0x004fca00008e0600 */
[----:B------:R0:W2:Y:S04]  /*14710*/  @!P0 LDG.E.U16 R26, [R6.64] ;  /* 0x00000006061a8981 */ /* 0x0000a8000c1e1500 */
[----:B0-----:R-:W3:Y:S04]  /*14720*/  LDL.LU R6, [R1+0x34] ;  /* 0x0000340001067983 */ /* 0x001ee80000300800 */
[----:B------:R-:W4:Y:S01]  /*14730*/  LDL R7, [R1+0x6f8] ;  /* 0x0006f80001077983 */ /* 0x000f220000100800 */
[----:B------:R-:W-:-:S03]  /*14740*/  PRMT R25, RZ, 0x7610, R25 ;  /* 0x00007610ff197816 */ /* 0x000fc60000000019 */
[----:B---3--:R4:W-:Y:S02]  /*14750*/  STS.U16 [R3+0x7000], R6 ;  /* 0x0070000603007388 */ /* 0x0089e40000000400 */
[----:B----4-:R-:W-:-:S05]  /*14760*/  IADD3 R6, P1, R7, R2, RZ ;  /* 0x0000000207067210 */ /* 0x010fca0007f3e0ff */
[----:B------:R-:W-:Y:S02]  /*14770*/  IMAD.X R7, R29, 0x1, R0, P1 ;  /* 0x000000011d077824 */ /* 0x000fe400008e0600 */
[----:B------:R-:W3:Y:S04]  /*14780*/  LDL R29, [R1+0x6f0] ;  /* 0x0006f000011d7983 */ /* 0x000ee80000100800 */
[----:B------:R0:W4:Y:S04]  /*14790*/  @!P0 LDG.E.U16 R25, [R6.64] ;  /* 0x0000000606198981 */ /* 0x000128000c1e1500 */
[----:B0-----:R-:W2:Y:S04]  /*147a0*/  LDL.LU R6, [R1+0x30] ;  /* 0x0000300001067983 */ /* 0x001ea80000300800 */
[----:B------:R-:W3:Y:S04]  /*147b0*/  LDL R7, [R1+0x464] ;  /* 0x0004640001077983 */ /* 0x000ee80000100800 */
[----:B----4-:R-:W-:Y:S04]  /*147c0*/  STL [R1+0x1e9c], R25 ;  /* 0x001e9c1901007387 */ /* 0x010fe80000100800 */
[----:B--2---:R3:W-:Y:S02]  /*147d0*/  STS.U16 [R3+0x7800], R6 ;  /* 0x0078000603007388 */ /* 0x0047e40000000400 */
[----:B---3--:R-:W-:-:S02]  /*147e0*/  IADD3 R6, P1, R7, R2, RZ ;  /* 0x0000000207067210 */ /* 0x008fc40007f3e0ff */
[----:B------:R-:W2:Y:S01]  /*147f0*/  LDL R7, [R1+0x39c] ;  /* 0x00039c0001077983 */ /* 0x000ea20000100800 */
[----:B------:R-:W-:Y:S02]  /*14800*/  PRMT R24, RZ, 0x7610, R24 ;  /* 0x00007610ff187816 */ /* 0x000fe40000000018 */
[----:B--2---:R-:W-:-:S05]  /*14810*/  IMAD.X R7, R7, 0x1, R0, P1 ;  /* 0x0000000107077824 */ /* 0x004fca00008e0600 */
[----:B------:R0:W2:Y:S04]  /*14820*/  @!P0 LDG.E.U16 R24, [R6.64] ;  /* 0x0000000606188981 */ /* 0x0000a8000c1e1500 */
[----:B0-----:R-:W3:Y:S04]  /*14830*/  LDL R7, [R1+0x5b4] ;  /* 0x0005b40001077983 */ /* 0x001ee80000100800 */
[----:B--2---:R-:W-:Y:S01]  /*14840*/  STL [R1+0x1e98], R24 ;  /* 0x001e981801007387 */ /* 0x004fe20000100800 */
[----:B---3--:R-:W-:-:S03]  /*14850*/  IADD3 R6, P1, R7, R2, RZ ;  /* 0x0000000207067210 */ /* 0x008fc60007f3e0ff */
[----:B------:R-:W2:Y:S04]  /*14860*/  LDL R7, [R1+0x460] ;  /* 0x0004600001077983 */ /* 0x000ea80000100800 */
[----:B------:R0:W-:Y:S02]  /*14870*/  STS.U16 [R3+0x8000], R13 ;  /* 0x0080000d03007388 */ /* 0x0001e40000000400 */
[----:B0-----:R-:W-:Y:S01]  /*14880*/  PRMT R13, RZ, 0x7610, R13 ;  /* 0x00007610ff0d7816 */ /* 0x001fe2000000000d */
[----:B--2---:R-:W-:-:S05]  /*14890*/  IMAD.X R7, R7, 0x1, R0, P1 ;  /* 0x0000000107077824 */ /* 0x004fca00008e0600 */
[----:B------:R-:W2:Y:S04]  /*148a0*/  @!P0 LDG.E.U16 R13, [R6.64] ;  /* 0x00000006060d8981 */ /* 0x000ea8000c1e1500 */
[----:B--2---:R-:W-:Y:S04]  /*148b0*/  STL [R1+0x1e94], R13 ;  /* 0x001e940d01007387 */ /* 0x004fe80000100800 */
[----:B------:R-:W2:Y:S01]  /*148c0*/  LDL R7, [R1+0x5b0] ;  /* 0x0005b00001077983 */ /* 0x000ea20000100800 */
[----:B------:R-:W-:-:S03]  /*148d0*/  IADD3 R6, P1, R29, R2, RZ ;  /* 0x000000021d067210 */ /* 0x000fc60007f3e0ff */
[----:B------:R0:W-:Y:S04]  /*148e0*/  STS.U16 [R3+0x8800], R12 ;  /* 0x0088000c03007388 */ /* 0x0001e80000000400 */
[----:B------:R-:W3:Y:S01]  /*148f0*/  LDL R29, [R1+0x5a0] ;  /* 0x0005a000011d7983 */ /* 0x000ee20000100800 */
[----:B0-----:R-:W-:Y:S01]  /*14900*/  PRMT R12, RZ, 0x7610, R12 ;  /* 0x00007610ff0c7816 */ /* 0x001fe2000000000c */
[----:B--2---:R-:W-:-:S05]  /*14910*/  IMAD.X R7, R7, 0x1, R0, P1 ;  /* 0x0000000107077824 */ /* 0x004fca00008e0600 */
[----:B------:R0:W2:Y:S04]  /*14920*/  @!P0 LDG.E.U16 R12, [R6.64] ;  /* 0x00000006060c8981 */ /* 0x0000a8000c1e1500 */
[----:B0-----:R-:W4:Y:S04]  /*14930*/  LDL.LU R6, [R1+0x2c] ;  /* 0x00002c0001067983 */ /* 0x001f280000300800 */
[----:B------:R-:W2:Y:S04]  /*14940*/  LDL R7, [R1+0x454] ;  /* 0x0004540001077983 */ /* 0x000ea80000100800 */
[----:B----4-:R2:W-:Y:S02]  /*14950*/  STS.U16 [R3+0x9000], R6 ;  /* 0x0090000603007388 */ /* 0x0105e40000000400 */
[----:B--2---:R-:W-:-:S02]  /*14960*/  IADD3 R6, P1, R7, R2, RZ ;  /* 0x0000000207067210 */ /* 0x004fc40007f3e0ff */
[----:B------:R-:W2:Y:S01]  /*14970*/  LDL R7, [R1+0x394] ;  /* 0x0003940001077983 */ /* 0x000ea20000100800 */
[----:B------:R-:W-:Y:S02]  /*14980*/  PRMT R11, RZ, 0x7610, R11 ;  /* 0x00007610ff0b7816 */ /* 0x000fe4000000000b */
[----:B--2---:R-:W-:-:S05]  /*14990*/  IMAD.X R7, R7, 0x1, R0, P1 ;  /* 0x0000000107077824 */ /* 0x004fca00008e0600 */
[----:B------:R0:W2:Y:S04]  /*149a0*/  @!P0 LDG.E.U16 R11, [R6.64] ;  /* 0x00000006060b8981 */ /* 0x0000a8000c1e1500 */
[----:B0-----:R-:W4:Y:S04]  /*149b0*/  LDL.LU R6, [R1+0x28] ;  /* 0x0000280001067983 */ /* 0x001f280000300800 */
[----:B------:R-:W3:Y:S04]  /*149c0*/  LDL R7, [R1+0x5a4] ;  /* 0x0005a40001077983 */ /* 0x000ee80000100800 */
[----:B--2---:R-:W-:Y:S04]  /*149d0*/  STL [R1+0x1e90], R11 ;  /* 0x001e900b01007387 */ /* 0x004fe80000100800 */
[----:B----4-:R3:W-:Y:S02]  /*149e0*/  STS.U16 [R3+0x9800], R6 ;  /* 0x0098000603007388 */ /* 0x0107e40000000400 */
[----:B---3--:R-:W-:-:S02]  /*149f0*/  IADD3 R6, P1, R7, R2, RZ ;  /* 0x0000000207067210 */ /* 0x008fc40007f3e0ff */
[----:B------:R-:W2:Y:S01]  /*14a00*/  LDL R7, [R1+0x450] ;  /* 0x0004500001077983 */ /* 0x000ea20000100800 */
[----:B------:R-:W-:Y:S02]  /*14a10*/  PRMT R10, RZ, 0x7610, R10 ;  /* 0x00007610ff0a7816 */ /* 0x000fe4000000000a */
[----:B--2---:R-:W-:-:S05]  /*14a20*/  IMAD.X R7, R7, 0x1, R0, P1 ;  /* 0x0000000107077824 */ /* 0x004fca00008e0600 */
[----:B------:R0:W2:Y:S04]  /*14a30*/  @!P0 LDG.E.U16 R10, [R6.64] ;  /* 0x00000006060a8981 */ /* 0x0000a8000c1e1500 */
[----:B0-----:R-:W3:Y:S04]  /*14a40*/  LDL.LU R6, [R1+0x24] ;  /* 0x0000240001067983 */ /* 0x001ee80000300800 */
[----:B------:R-:W4:Y:S04]  /*14a50*/  LDL R7, [R1+0x6e8] ;  /* 0x0006e80001077983 */ /* 0x000f280000100800 */
[----:B------:R0:W-:Y:S02]  /*14a60*/  STS.U16 [R3+0x2000], R9 ;  /* 0x0020000903007388 */ /* 0x0001e40000000400 */
[----:B0-----:R-:W-:-:S02]  /*14a70*/  PRMT R9, RZ, 0x7610, R9 ;  /* 0x00007610ff097816 */ /* 0x001fc40000000009 */
[----:B---3--:R4:W-:Y:S02]  /*14a80*/  STS.U16 [R3+0xa000], R6 ;  /* 0x00a0000603007388 */ /* 0x0089e40000000400 */
[----:B----4-:R-:W-:-:S05]  /*14a90*/  IADD3 R6, P1, R7, R2, RZ ;  /* 0x0000000207067210 */ /* 0x010fca0007f3e0ff */
[----:B------:R-:W-:Y:S02]  /*14aa0*/  IMAD.X R7, R29, 0x1, R0, P1 ;  /* 0x000000011d077824 */ /* 0x000fe400008e0600 */
[----:B------:R-:W3:Y:S04]  /*14ab0*/  LDL R29, [R1+0x384] ;  /* 0x00038400011d7983 */ /* 0x000ee80000100800 */
[----:B------:R0:W4:Y:S04]  /*14ac0*/  @!P0 LDG.E.U16 R9, [R6.64] ;  /* 0x0000000606098981 */ /* 0x000128000c1e1500 */
[----:B0-----:R-:W2:Y:S04]  /*14ad0*/  LDL R7, [R1+0x444] ;  /* 0x0004440001077983 */ /* 0x001ea80000100800 */
[----:B------:R0:W-:Y:S04]  /*14ae0*/  STS.U16 [R3+0xa800], R15 ;  /* 0x00a8000f03007388 */ /* 0x0001e80000000400 */
[----:B----4-:R-:W-:Y:S04]  /*14af0*/  STL [R1+0x1e8c], R9 ;  /* 0x001e8c0901007387 */ /* 0x010fe80000100800 */
[----:B0-----:R-:W4:Y:S01]  /*14b00*/  LDL R15, [R1+0x594] ;  /* 0x00059400010f7983 */ /* 0x001f220000100800 */
[----:B--2---:R-:W-:-:S03]  /*14b10*/  IADD3 R6, P1, R7, R2, RZ ;  /* 0x0000000207067210 */ /* 0x004fc60007f3e0ff */
[----:B------:R-:W2:Y:S04]  /*14b20*/  LDL R7, [R1+0x38c] ;  /* 0x00038c0001077983 */ /* 0x000ea80000100800 */
[----:B------:R4:W-:Y:S01]  /*14b30*/  STS.U16 [R3+0xb000], R14 ;  /* 0x00b0000e03007388 */ /* 0x0009e20000000400 */
[----:B--2---:R-:W-:Y:S01]  /*14b40*/  IMAD.X R7, R7, 0x1, R0, P1 ;  /* 0x0000000107077824 */ /* 0x004fe200008e0600 */
[----:B----4-:R-:W-:Y:S02]  /*14b50*/  IADD3 R14, P1, R15, R2, RZ ;  /* 0x000000020f0e7210 */ /* 0x010fe40007f3e0ff */
[----:B------:R-:W2:Y:S04]  /*14b60*/  LDL R15, [R1+0x440] ;  /* 0x00044000010f7983 */ /* 0x000ea80000100800 */
[----:B------:R0:W-:Y:S02]  /*14b70*/  STS.U16 [R3+0x1800], R8 ;  /* 0x0018000803007388 */ /* 0x0001e40000000400 */
[----:B0-----:R-:W-:-:S06]  /*14b80*/  PRMT R8, RZ, 0x7610, R8 ;  /* 0x00007610ff087816 */ /* 0x001fcc0000000008 */
[----:B------:R0:W4:Y:S02]  /*14b90*/  @!P0 LDG.E.U16 R8, [R6.64] ;  /* 0x0000000606088981 */ /* 0x000124000c1e1500 */
[----:B0-----:R-:W-:Y:S01]  /*14ba0*/  PRMT R7, RZ, 0x7610, R7 ;  /* 0x00007610ff077816 */ /* 0x001fe20000000007 */
[----:B--2---:R-:W-:-:S05]  /*14bb0*/  IMAD.X R15, R15, 0x1, R0, P1 ;  /* 0x000000010f0f7824 */ /* 0x004fca00008e0600 */
[----:B------:R0:W2:Y:S04]  /*14bc0*/  @!P0 LDG.E.U16 R7, [R14.64] ;  /* 0x000000060e078981 */ /* 0x0000a8000c1e1500 */
[----:B0-----:R-:W2:Y:S04]  /*14bd0*/  LDL.LU R14, [R1+0x20] ;  /* 0x00002000010e7983 */ /* 0x001ea80000300800 */
[----:B------:R-:W3:Y:S04]  /*14be0*/  LDL R15, [R1+0x788] ;  /* 0x00078800010f7983 */ /* 0x000ee80000100800 */
[----:B--2---:R3:W-:Y:S02]  /*14bf0*/  STS.U16 [R3+0xb800], R14 ;  /* 0x00b8000e03007388 */ /* 0x0047e40000000400 */
[----:B---3--:R-:W-:-:S02]  /*14c00*/  IADD3 R14, P1, R15, R2, RZ ;  /* 0x000000020f0e7210 */ /* 0x008fc40007f3e0ff */
[----:B------:R-:W2:Y:S01]  /*14c10*/  LDL R15, [R1+0x590] ;  /* 0x00059000010f7983 */ /* 0x000ea20000100800 */
[----:B------:R-:W-:Y:S02]  /*14c20*/  PRMT R6, RZ, 0x7610, R6 ;  /* 0x00007610ff067816 */ /* 0x000fe40000000006 */
[----:B--2---:R-:W-:-:S05]  /*14c30*/  IMAD.X R15, R15, 0x1, R0, P1 ;  /* 0x000000010f0f7824 */ /* 0x004fca00008e0600 */
[----:B------:R0:W2:Y:S04]  /*14c40*/  @!P0 LDG.E.U16 R6, [R14.64] ;  /* 0x000000060e068981 */ /* 0x0000a8000c1e1500 */
[----:B0-----:R-:W3:Y:S04]  /*14c50*/  LDL.LU R14, [R1+0x64] ;  /* 0x00006400010e7983 */ /* 0x001ee80000300800 */
[----:B------:R-:W2:Y:S04]  /*14c60*/  LDL R15, [R1+0x588] ;  /* 0x00058800010f7983 */ /* 0x000ea80000100800 */
[----:B------:R0:W-:Y:S02]  /*14c70*/  STS.U16 [R3+0x800], R5 ;  /* 0x0008000503007388 */ /* 0x0001e40000000400 */
[----:B0-----:R-:W-:-:S02]  /*14c80*/  PRMT R5, RZ, 0x7610, R5 ;  /* 0x00007610ff057816 */ /* 0x001fc40000000005 */
[----:B---3--:R2:W-:Y:S02]  /*14c90*/  STS.U16 [R3+0xc000], R14 ;  /* 0x00c0000e03007388 */ /* 0x0085e40000000400 */
[----:B--2---:R-:W-:-:S05]  /*14ca0*/  IADD3 R14, P1, R15, R2, RZ ;  /* 0x000000020f0e7210 */ /* 0x004fca0007f3e0ff */
[----:B------:R-:W-:-:S05]  /*14cb0*/  IMAD.X R15, R29, 0x1, R0, P1 ;  /* 0x000000011d0f7824 */ /* 0x000fca00008e0600 */
[----:B------:R0:W2:Y:S04]  /*14cc0*/  @!P0 LDG.E.U16 R5, [R14.64] ;  /* 0x000000060e058981 */ /* 0x0000a8000c1e1500 */
[----:B0-----:R-:W3:Y:S04]  /*14cd0*/  LDL R15, [R1+0x6dc] ;  /* 0x0006dc00010f7983 */ /* 0x001ee80000100800 */
[----:B------:R0:W-:Y:S04]  /*14ce0*/  STS.U16 [R3+0xc800], R28 ;  /* 0x00c8001c03007388 */ /* 0x0001e80000000400 */
[----:B0-----:R-:W2:Y:S04]  /*14cf0*/  LDL.LU R28, [R1+0x6c8] ;  /* 0x0006c800011c7983 */ /* 0x001ea80000300800 */
[----:B------:R-:W2:Y:S01]  /*14d00*/  LDL.LU R29, [R1+0x77c] ;  /* 0x00077c00011d7983 */ /* 0x000ea20000300800 */
[----:B---3--:R-:W-:-:S03]  /*14d10*/  IADD3 R14, P1, R15, R2, RZ ;  /* 0x000000020f0e7210 */ /* 0x008fc60007f3e0ff */
[----:B------:R-:W3:Y:S01]  /*14d20*/  LDL R15, [R1+0x434] ;  /* 0x00043400010f7983 */ /* 0x000ee20000100800 */
[----:B------:R-:W-:Y:S01]  /*14d30*/  PRMT R16, RZ, 0x7610, R16 ;  /* 0x00007610ff107816 */ /* 0x000fe20000000010 */
[----:B---3--:R-:W-:-:S05]  /*14d40*/  IMAD.X R15, R15, 0x1, R0, P1 ;  /* 0x000000010f0f7824 */ /* 0x008fca00008e0600 */
[----:B------:R-:W3:Y:S04]  /*14d50*/  @!P0 LDG.E.U16 R16, [R14.64] ;  /* 0x000000060e108981 */ /* 0x000ee8000c1e1500 */
[----:B---3--:R0:W-:Y:S04]  /*14d60*/  STL [R1+0x34], R16 ;  /* 0x0000341001007387 */ /* 0x0081e80000100800 */
[----:B0-----:R-:W3:Y:S04]  /*14d70*/  LDL.LU R16, [R1+0x1eec] ;  /* 0x001eec0001107983 */ /* 0x001ee80000300800 */
[----:B------:R-:W2:Y:S04]  /*14d80*/  LDL.LU R14, [R1+0x7c] ;  /* 0x00007c00010e7983 */ /* 0x000ea80000300800 */
[----:B------:R-:W3:Y:S04]  /*14d90*/  LDL R15, [R1+0x6d4] ;  /* 0x0006d400010f7983 */ /* 0x000ee80000100800 */
[----:B--2---:R3:W-:Y:S02]  /*14da0*/  STS.U16 [R3+0xd000], R14 ;  /* 0x00d0000e03007388 */ /* 0x0047e40000000400 */
[----:B---3--:R-:W-:-:S02]  /*14db0*/  IADD3 R14, P1, R15, R2, RZ ;  /* 0x000000020f0e7210 */ /* 0x008fc40007f3e0ff */
[----:B------:R-:W2:Y:S01]  /*14dc0*/  LDL R15, [R1+0x57c] ;  /* 0x00057c00010f7983 */ /* 0x000ea20000100800 */
[----:B------:R-:W-:Y:S02]  /*14dd0*/  PRMT R16, RZ, 0x7610, R16 ;  /* 0x00007610ff107816 */ /* 0x000fe40000000010 */
[----:B--2---:R-:W-:-:S05]  /*14de0*/  IMAD.X R15, R15, 0x1, R0, P1 ;  /* 0x000000010f0f7824 */ /* 0x004fca00008e0600 */
[----:B------:R-:W2:Y:S04]  /*14df0*/  @!P0 LDG.E.U16 R16, [R14.64] ;  /* 0x000000060e108981 */ /* 0x000ea8000c1e1500 */
[----:B--2---:R0:W-:Y:S04]  /*14e00*/  STL [R1+0x8c], R16 ;  /* 0x00008c1001007387 */ /* 0x0041e80000100800 */
[----:B0-----:R-:W2:Y:S04]  /*14e10*/  LDL.LU R16, [R1+0x1ee8] ;  /* 0x001ee80001107983 */ /* 0x001ea80000300800 */
[----:B------:R-:W3:Y:S04]  /*14e20*/  LDL.LU R14, [R1+0x78] ;  /* 0x00007800010e7983 */ /* 0x000ee80000300800 */
[----:B------:R-:W2:Y:S04]  /*14e30*/  LDL R15, [R1+0x6cc] ;  /* 0x0006cc00010f7983 */ /* 0x000ea80000100800 */
[----:B---3--:R2:W-:Y:S02]  /*14e40*/  STS.U16 [R3+0xd800], R14 ;  /* 0x00d8000e03007388 */ /* 0x0085e40000000400 */
[----:B--2---:R-:W-:-:S02]  /*14e50*/  IADD3 R14, P1, R15, R2, RZ ;  /* 0x000000020f0e7210 */ /* 0x004fc40007f3e0ff */
[----:B------:R-:W2:Y:S01]  /*14e60*/  LDL R15, [R1+0x578] ;  /* 0x00057800010f7983 */ /* 0x000ea20000100800 */
[----:B------:R-:W-:Y:S02]  /*14e70*/  PRMT R16, RZ, 0x7610, R16 ;  /* 0x00007610ff107816 */ /* 0x000fe40000000010 */
[----:B--2---:R-:W-:-:S05]  /*14e80*/  IMAD.X R15, R15, 0x1, R0, P1 ;  /* 0x000000010f0f7824 */ /* 0x004fca00008e0600 */
[----:B------:R-:W2:Y:S04]  /*14e90*/  @!P0 LDG.E.U16 R16, [R14.64] ;  /* 0x000000060e108981 */ /* 0x000ea8000c1e1500 */
[----:B--2---:R0:W-:Y:S04]  /*14ea0*/  STL [R1+0x88], R16 ;  /* 0x0000881001007387 */ /* 0x0041e80000100800 */
[----:B0-----:R-:W2:Y:S04]  /*14eb0*/  LDL.LU R16, [R1+0x1ee4] ;  /* 0x001ee40001107983 */ /* 0x001ea80000300800 */
[----:B------:R-:W3:Y:S01]  /*14ec0*/  LDL.LU R15, [R1+0x74] ;  /* 0x00007400010f7983 */ /* 0x000ee20000300800 */
[----:B------:R-:W-:-:S02]  /*14ed0*/  IADD3 R14, P1, R29, R2, RZ ;  /* 0x000000021d0e7210 */ /* 0x000fc40007f3e0ff */
[----:B--2---:R-:W-:Y:S01]  /*14ee0*/  PRMT R16, RZ, 0x7610, R16 ;  /* 0x00007610ff107816 */ /* 0x004fe20000000010 */
[----:B---3--:R0:W-:Y:S02]  /*14ef0*/  STS.U16 [R3+0xe000], R15 ;  /* 0x00e0000f03007388 */ /* 0x0081e40000000400 */
[----:B0-----:R-:W-:-:S05]  /*14f00*/  IMAD.X R15, R28, 0x1, R0, P1 ;  /* 0x000000011c0f7824 */ /* 0x001fca00008e0600 */
[----:B------:R-:W2:Y:S04]  /*14f10*/  @!P0 LDG.E.U16 R16, [R14.64] ;  /* 0x000000060e108981 */ /* 0x000ea8000c1e1500 */
[----:B------:R0:W-:Y:S04]  /*14f20*/  STL [R1+0xaa4], R29 ;  /* 0x000aa41d01007387 */ /* 0x0001e80000100800 */
[----:B0-----:R-:W3:Y:S04]  /*14f30*/  LDL.LU R29, [R1+0x6bc] ;  /* 0x0006bc00011d7983 */ /* 0x001ee80000300800 */
[----:B------:R0:W-:Y:S04]  /*14f40*/  STL [R1+0xaa8], R28 ;  /* 0x000aa81c01007387 */ /* 0x0001e80000100800 */
[----:B0-----:R-:W3:Y:S04]  /*14f50*/  LDL.LU R28, [R1+0x568] ;  /* 0x00056800011c7983 */ /* 0x001ee80000300800 */
[----:B--2---:R0:W-:Y:S04]  /*14f60*/  STL [R1+0x84], R16 ;  /* 0x0000841001007387 */ /* 0x0041e80000100800 */
[----:B0-----:R-:W2:Y:S04]  /*14f70*/  LDL.LU R16, [R1+0x1ee0] ;  /* 0x001ee00001107983 */ /* 0x001ea80000300800 */
        /* <DEDUP_REMOVED lines=19> */
[----:B0-----:R-:W4:Y:S04]  /*150b0*/  LDL.LU R28, [R1+0x6b8] ;  /* 0x0006b800011c7983 */ /* 0x001f280000300800 */
[----:B--2---:R0:W-:Y:S04]  /*150c0*/  STL [R1+0x7c], R16 ;  /* 0x00007c1001007387 */ /* 0x0041e80000100800 */
[----:B0-----:R-:W2:Y:S04]  /*150d0*/  LDL.LU R16, [R1+0x1ed8] ;  /* 0x001ed80001107983 */ /* 0x001ea80000300800 */
[----:B------:R-:W4:Y:S01]  /*150e0*/  LDL.LU R15, [R1+0x60] ;  /* 0x00006000010f7983 */ /* 0x000f220000300800 */
[----:B---3--:R-:W-:-:S02]  /*150f0*/  IADD3 R14, P1, R29, R2, RZ ;  /* 0x000000021d0e7210 */ /* 0x008fc40007f3e0ff */
[----:B--2---:R-:W-:Y:S01]  /*15100*/  PRMT R16, RZ, 0x7610, R16 ;  /* 0x00007610ff107816 */ /* 0x004fe20000000010 */
[----:B----4-:R0:W-:Y:S02]  /*15110*/  STS.U16 [R3+0xf800], R15 ;  /* 0x00f8000f03007388 */ /* 0x0101e40000000400 */
        /* <DEDUP_REMOVED lines=19> */
[----:B------:R-:W-:-:S03]  /*15250*/  IADD3 R14, P1, R29, R2, RZ ;  /* 0x000000021d0e7210 */ /* 0x000fc60007f3e0ff */
[----:B------:R0:W-:Y:S04]  /*15260*/  STL [R1+0xabc], R29 ;  /* 0x000abc1d01007387 */ /* 0x0001e80000100800 */
[----:B0-----:R-:W2:Y:S04]  /*15270*/  LDL.LU R29, [R1+0x76c] ;  /* 0x00076c00011d7983 */ /* 0x001ea80000300800 */
[----:B----4-:R-:W-:Y:S04]  /*15280*/  STL [R1+0xac0], R28 ;  /* 0x000ac01c01007387 */ /* 0x010fe80000100800 */
[----:B---3--:R0:W-:Y:S02]  /*15290*/  STS.U16 [R3+0x10800], R15 ;  /* 0x0108000f03007388 */ /* 0x0081e40000000400 */
[----:B0-----:R-:W-:-:S02]  /*152a0*/  IMAD.X R15, R28, 0x1, R0, P1 ;  /* 0x000000011c0f7824 */ /* 0x001fc400008e0600 */
[----:B------:R-:W3:Y:S01]  /*152b0*/  LDL.LU R28, [R1+0x6a8] ;  /* 0x0006a800011c7983 */ /* 0x000ee20000300800 */
[----:B--2---:R-:W-:-:S06]  /*152c0*/  PRMT R16, RZ, 0x7610, R16 ;  /* 0x00007610ff107816 */ /* 0x004fcc0000000010 */
[----:B------:R0:W2:Y:S01]  /*152d0*/  @!P0 LDG.E.U16 R16, [R14.64] ;  /* 0x000000060e108981 */ /* 0x0000a2000c1e1500 */
[----:B------:R-:W-:Y:S02]  /*152e0*/  PRMT R4, RZ, 0x7610, R4 ;  /* 0x00007610ff047816 */ /* 0x000fe40000000004 */
[----:B0-----:R-:W-:-:S05]  /*152f0*/  IADD3 R14, P1, R29, R2, RZ ;  /* 0x000000021d0e7210 */ /* 0x001fca0007f3e0ff */
[----:B---3--:R-:W-:-:S05]  /*15300*/  IMAD.X R15, R28, 0x1, R0, P1 ;  /* 0x000000011c0f7824 */ /* 0x008fca00008e0600 */
[----:B------:R-:W3:Y:S04]  /*15310*/  @!P0 LDG.E.U16 R4, [R14.64] ;  /* 0x000000060e048981 */ /* 0x000ee8000c1e1500 */
[----:B--2---:R0:W-:Y:S04]  /*15320*/  STL [R1+0x70], R16 ;  /* 0x0000701001007387 */ /* 0x0041e80000100800 */
[----:B0-----:R-:W2:Y:S04]  /*15330*/  LDL.LU R16, [R1+0x1ecc] ;  /* 0x001ecc0001107983 */ /* 0x001ea80000300800 */
[----:B------:R0:W-:Y:S04]  /*15340*/  STL [R1+0xac4], R29 ;  /* 0x000ac41d01007387 */ /* 0x0001e80000100800 */
[----:B0-----:R-:W4:Y:S04]  /*15350*/  LDL.LU R29, [R1+0x69c] ;  /* 0x00069c00011d7983 */ /* 0x001f280000300800 */
[----:B------:R0:W-:Y:S04]  /*15360*/  STL [R1+0xac8], R28 ;  /* 0x000ac81c01007387 */ /* 0x0001e80000100800 */
[----:B0-----:R-:W2:Y:S04]  /*15370*/  LDL.LU R28, [R1+0x548] ;  /* 0x00054800011c7983 */ /* 0x001ea80000300800 */
[----:B---3--:R0:W-:Y:S04]  /*15380*/  STL [R1+0x6c], R4 ;  /* 0x00006c0401007387 */ /* 0x0081e80000100800 */
[----:B0-----:R-:W3:Y:S04]  /*15390*/  LDL.LU R4, [R1+0x1ec8] ;  /* 0x001ec80001047983 */ /* 0x001ee80000300800 */
[----:B------:R-:W2:Y:S02]  /*153a0*/  LDL R15, [R1+0x54c] ;  /* 0x00054c00010f7983 */ /* 0x000ea40000100800 */
[----:B--2---:R-:W-:-:S02]  /*153b0*/  IADD3 R14, P1, R15, R2, RZ ;  /* 0x000000020f0e7210 */ /* 0x004fc40007f3e0ff */
[----:B------:R-:W2:Y:S01]  /*153c0*/  LDL R15, [R1+0x41c] ;  /* 0x00041c00010f7983 */ /* 0x000ea20000100800 */
[----:B------:R-:W-:Y:S02]  /*153d0*/  PRMT R17, RZ, 0x7610, R17 ;  /* 0x00007610ff117816 */ /* 0x000fe40000000011 */
[----:B--2---:R-:W-:-:S05]  /*153e0*/  IMAD.X R15, R15, 0x1, R0, P1 ;  /* 0x000000010f0f7824 */ /* 0x004fca00008e0600 */
[----:B------:R4:W2:Y:S02]  /*153f0*/  @!P0 LDG.E.U16 R17, [R14.64] ;  /* 0x000000060e118981 */ /* 0x0008a4000c1e1500 */
[----:B----4-:R-:W-:-:S05]  /*15400*/  IADD3 R14, P1, R29, R2, RZ ;  /* 0x000000021d0e7210 */ /* 0x010fca0007f3e0ff */
[----:B------:R-:W-:Y:S01]  /*15410*/  IMAD.X R15, R28, 0x1, R0, P1 ;  /* 0x000000011c0f7824 */ /* 0x000fe200008e0600 */
[----:B--2---:R0:W-:Y:S04]  /*15420*/  STL [R1+0x68], R17 ;  /* 0x0000681101007387 */ /* 0x0041e80000100800 */
[----:B0-----:R-:W2:Y:S04]  /*15430*/  LDL.LU R17, [R1+0x1ec4] ;  /* 0x001ec40001117983 */ /* 0x001ea80000300800 */
[----:B------:R0:W-:Y:S04]  /*15440*/  STL [R1+0xacc], R29 ;  /* 0x000acc1d01007387 */ /* 0x0001e80000100800 */
[----:B0-----:R-:W4:Y:S04]  /*15450*/  LDL.LU R29, [R1+0x764] ;  /* 0x00076400011d7983 */ /* 0x001f280000300800 */
[----:B------:R0:W-:Y:S04]  /*15460*/  STL [R1+0xad0], R28 ;  /* 0x000ad01c01007387 */ /* 0x0001e80000100800 */
[----:B0-----:R-:W2:Y:S01]  /*15470*/  LDL.LU R28, [R1+0x698] ;  /* 0x00069800011c7983 */ /* 0x001ea20000300800 */
[----:B------:R-:W-:-:S06]  /*15480*/  PRMT R18, RZ, 0x7610, R18 ;  /* 0x00007610ff127816 */ /* 0x000fcc0000000012 */
[----:B------:R4:W3:Y:S01]  /*15490*/  @!P0 LDG.E.U16 R18, [R14.64] ;  /* 0x000000060e128981 */ /* 0x0008e2000c1e1500 */
[----:B------:R-:W-:Y:S02]  /*154a0*/  PRMT R19, RZ, 0x7610, R19 ;  /* 0x00007610ff137816 */ /* 0x000fe40000000013 */
[----:B----4-:R-:W-:-:S05]  /*154b0*/  IADD3 R14, P1, R29, R2, RZ ;  /* 0x000000021d0e7210 */ /* 0x010fca0007f3e0ff */
[----:B--2---:R-:W-:-:S05]  /*154c0*/  IMAD.X R15, R28, 0x1, R0, P1 ;  /* 0x000000011c0f7824 */ /* 0x004fca00008e0600 */
[----:B------:R-:W2:Y:S04]  /*154d0*/  @!P0 LDG.E.U16 R19, [R14.64] ;  /* 0x000000060e138981 */ /* 0x000ea8000c1e1500 */
[----:B---3--:R0:W-:Y:S04]  /*154e0*/  STL [R1+0x64], R18 ;  /* 0x0000641201007387 */ /* 0x0081e80000100800 */
[----:B0-----:R-:W3:Y:S04]  /*154f0*/  LDL.LU R18, [R1+0x1ec0] ;  /* 0x001ec00001127983 */ /* 0x001ee80000300800 */
[----:B------:R0:W-:Y:S04]  /*15500*/  STL [R1+0xad4], R29 ;  /* 0x000ad41d01007387 */ /* 0x0001e80000100800 */
[----:B0-----:R-:W4:Y:S04]  /*15510*/  LDL.LU R29, [R1+0x68c] ;  /* 0x00068c00011d7983 */ /* 0x001f280000300800 */
[----:B------:R0:W-:Y:S04]  /*15520*/  STL [R1+0xad8], R28 ;  /* 0x000ad81c01007387 */ /* 0x0001e80000100800 */
[----:B0-----:R-:W3:Y:S04]  /*15530*/  LDL.LU R28, [R1+0x538] ;  /* 0x00053800011c7983 */ /* 0x001ee80000300800 */
[----:B--2---:R0:W-:Y:S04]  /*15540*/  STL [R1+0x60], R19 ;  /* 0x0000601301007387 */ /* 0x0041e80000100800 */
[----:B0-----:R-:W2:Y:S04]  /*15550*/  LDL.LU R19, [R1+0x1ebc] ;  /* 0x001ebc0001137983 */ /* 0x001ea80000300800 */
[----:B------:R-:W2:Y:S02]  /*15560*/  LDL R15, [R1+0x53c] ;  /* 0x00053c00010f7983 */ /* 0x000ea40000100800 */
[----:B--2---:R-:W-:-:S02]  /*15570*/  IADD3 R14, P1, R15, R2, RZ ;  /* 0x000000020f0e7210 */ /* 0x004fc40007f3e0ff */
[----:B------:R-:W2:Y:S01]  /*15580*/  LDL R15, [R1+0x414] ;  /* 0x00041400010f7983 */ /* 0x000ea20000100800 */
[----:B------:R-:W-:Y:S02]  /*15590*/  PRMT R20, RZ, 0x7610, R20 ;  /* 0x00007610ff147816 */ /* 0x000fe40000000014 */
[----:B--2---:R-:W-:-:S05]  /*155a0*/  IMAD.X R15, R15, 0x1, R0, P1 ;  /* 0x000000010f0f7824 */ /* 0x004fca00008e0600 */
[----:B------:R4:W2:Y:S02]  /*155b0*/  @!P0 LDG.E.U16 R20, [R14.64] ;  /* 0x000000060e148981 */ /* 0x0008a4000c1e1500 */
[----:B----4-:R-:W-:-:S05]  /*155c0*/  IADD3 R14, P1, R29, R2, RZ ;  /* 0x000000021d0e7210 */ /* 0x010fca0007f3e0ff */
[----:B---3--:R-:W-:Y:S01]  /*155d0*/  IMAD.X R15, R28, 0x1, R0, P1 ;  /* 0x000000011c0f7824 */ /* 0x008fe200008e0600 */
[----:B--2---:R0:W-:Y:S04]  /*155e0*/  STL [R1+0x5c], R20 ;  /* 0x00005c1401007387 */ /* 0x0041e80000100800 */
[----:B0-----:R-:W2:Y:S04]  /*155f0*/  LDL.LU R20, [R1+0x1eb8] ;  /* 0x001eb80001147983 */ /* 0x001ea80000300800 */
[----:B------:R0:W-:Y:S04]  /*15600*/  STL [R1+0xadc], R29 ;  /* 0x000adc1d01007387 */ /* 0x0001e80000100800 */
[----:B0-----:R-:W3:Y:S04]  /*15610*/  LDL.LU R29, [R1+0x75c] ;  /* 0x00075c00011d7983 */ /* 0x001ee80000300800 */
[----:B------:R0:W-:Y:S04]  /*15620*/  STL [R1+0xae0], R28 ;  /* 0x000ae01c01007387 */ /* 0x0001e80000100800 */
[----:B0-----:R-:W4:Y:S01]  /*15630*/  LDL.LU R28, [R1+0x688] ;  /* 0x00068800011c7983 */ /* 0x001f220000300800 */
[----:B------:R-:W-:-:S06]  /*15640*/  PRMT R21, RZ, 0x7610, R21 ;  /* 0x00007610ff157816 */ /* 0x000fcc0000000015 */
[----:B------:R3:W2:Y:S01]  /*15650*/  @!P0 LDG.E.U16 R21, [R14.64] ;  /* 0x000000060e158981 */ /* 0x0006a2000c1e1500 */
[----:B------:R-:W-:Y:S02]  /*15660*/  PRMT R22, RZ, 0x7610, R22 ;  /* 0x00007610ff167816 */ /* 0x000fe40000000016 */
[----:B---3--:R-:W-:-:S05]  /*15670*/  IADD3 R14, P1, R29, R2, RZ ;  /* 0x000000021d0e7210 */ /* 0x008fca0007f3e0ff */
[----:B----4-:R-:W-:-:S05]  /*15680*/  IMAD.X R15, R28, 0x1, R0, P1 ;  /* 0x000000011c0f7824 */ /* 0x010fca00008e0600 */
        /* <DEDUP_REMOVED lines=13> */
[----:B------:R-:W-:Y:S01]  /*15760*/  PRMT R27, RZ, 0x7610, R27 ;  /* 0x00007610ff1b7816 */ /* 0x000fe2000000001b */
[----:B--2---:R-:W-:-:S05]  /*15770*/  IMAD.X R15, R15, 0x1, R0, P1 ;  /* 0x000000010f0f7824 */ /* 0x004fca00008e0600 */
[----:B------:R4:W2:Y:S02]  /*15780*/  @!P0 LDG.E.U16 R23, [R14.64] ;  /* 0x000000060e178981 */ /* 0x0008a4000c1e1500 */
[----:B----4-:R-:W-:-:S05]  /*15790*/  IADD3 R14, P1, R29, R2, RZ ;  /* 0x000000021d0e7210 */ /* 0x010fca0007f3e0ff */
[----:B------:R-:W-:-:S05]  /*157a0*/  IMAD.X R15, R28, 0x1, R0, P1 ;  /* 0x000000011c0f7824 */ /* 0x000fca00008e0600 */
[----:B------:R-:W4:Y:S04]  /*157b0*/  @!P0 LDG.E.U16 R27, [R14.64] ;  /* 0x000000060e1b8981 */ /* 0x000f28000c1e1500 */
[----:B--2---:R0:W-:Y:S04]  /*157c0*/  STL [R1+0x50], R23 ;  /* 0x0000501701007387 */ /* 0x0041e80000100800 */
[----:B0-----:R-:W2:Y:S04]  /*157d0*/  LDL.LU R23, [R1+0x1eac] ;  /* 0x001eac0001177983 */ /* 0x001ea80000300800 */
[----:B------:R0:W-:Y:S04]  /*157e0*/  STL [R1+0xaec], R29 ;  /* 0x000aec1d01007387 */ /* 0x0001e80000100800 */
[----:B0-----:R-:W2:Y:S04]  /*157f0*/  LDL.LU R29, [R1+0x754] ;  /* 0x00075400011d7983 */ /* 0x001ea80000300800 */
[----:B------:R0:W-:Y:S04]  /*15800*/  STL [R1+0xaf0], R28 ;  /* 0x000af01c01007387 */ /* 0x0001e80000100800 */
[----:B0-----:R-:W3:Y:S04]  /*15810*/  LDL.LU R28, [R1+0x678] ;  /* 0x00067800011c7983 */ /* 0x001ee80000300800 */
[----:B----4-:R0:W-:Y:S04]  /*15820*/  STL [R1+0x4c], R27 ;  /* 0x00004c1b01007387 */ /* 0x0101e80000100800 */
[----:B0-----:R-:W4:Y:S04]  /*15830*/  LDL.LU R27, [R1+0x1ea8] ;  /* 0x001ea800011b7983 */ /* 0x001f280000300800 */
[----:B------:R-:W3:Y:S01]  /*15840*/  LDL.LU R15, [R1+0x18] ;  /* 0x00001800010f7983 */ /* 0x000ee20000300800 */
[----:B--2---:R-:W-:-:S02]  /*15850*/  IADD3 R14, P1, R29, R2, RZ ;  /* 0x000000021d0e7210 */ /* 0x004fc40007f3e0ff */
[----:B----4-:R-:W-:Y:S01]  /*15860*/  PRMT R27, RZ, 0x7610, R27 ;  /* 0x00007610ff1b7816 */ /* 0x010fe2000000001b */
        /* <DEDUP_REMOVED lines=13> */
[----:B------:R-:W2:Y:S04]  /*15940*/  LDL R15, [R1+0x404] ;  /* 0x00040400010f7983 */ /* 0x000ea80000100800 */
[----:B------:R0:W-:Y:S02]  /*15950*/  STS.U16 [R3+0x12000], R17 ;  /* 0x0120001103007388 */ /* 0x0001e40000000400 */
[----:B0-----:R-:W-:Y:S01]  /*15960*/  PRMT R17, RZ, 0x7610, R17 ;  /* 0x00007610ff117816 */ /* 0x001fe20000000011 */
[----:B--2---:R-:W-:-:S05]  /*15970*/  IMAD.X R15, R15, 0x1, R0, P1 ;  /* 0x000000010f0f7824 */ /* 0x004fca00008e0600 */
[----:B------:R0:W2:Y:S04]  /*15980*/  @!P0 LDG.E.U16 R17, [R14.64] ;  /* 0x000000060e118981 */ /* 0x0000a8000c1e1500 */
[----:B0-----:R-:W3:Y:S01]  /*15990*/  LDL.LU R15, [R1+0x10] ;  /* 0x00001000010f7983 */ /* 0x001ee20000300800 */
[----:B------:R-:W-:-:S03]  /*159a0*/  IADD3 R14, P1, R29, R2, RZ ;  /* 0x000000021d0e7210 */ /* 0x000fc60007f3e0ff */
[----:B------:R0:W-:Y:S04]  /*159b0*/  STS.U16 [R3+0x13000], R19 ;  /* 0x0130001303007388 */ /* 0x0001e80000000400 */
[----:B------:R1:W-:Y:S01]  /*159c0*/  STL [R1+0xafc], R29 ;  /* 0x000afc1d01007387 */ /* 0x0003e20000100800 */
[----:B0-----:R-:W-:-:S03]  /*159d0*/  PRMT R19, RZ, 0x7610, R19 ;  /* 0x00007610ff137816 */ /* 0x001fc60000000013 */
[----:B-1----:R-:W2:Y:S04]  /*159e0*/  LDL.LU R29, [R1+0x668] ;  /* 0x00066800011d7983 */ /* 0x002ea80000300800 */
[----:B----4-:R-:W-:Y:S04]  /*159f0*/  STL [R1+0xb00], R28 ;  /* 0x000b001c01007387 */ /* 0x010fe80000100800 */
[----:B---3--:R0:W-:Y:S02]  /*15a00*/  STS.U16 [R3+0x16800], R15 ;  /* 0x0168000f03007388 */ /* 0x0081e40000000400 */
[----:B0-----:R-:W-:-:S02]  /*15a10*/  IMAD.X R15, R28, 0x1, R0, P1 ;  /* 0x000000011c0f7824 */ /* 0x001fc400008e0600 */
[----:B------:R-:W3:Y:S04]  /*15a20*/  LDL.LU R28, [R1+0x50c] ;  /* 0x00050c00011c7983 */ /* 0x000ee80000300800 */
[----:B------:R0:W4:Y:S04]  /*15a30*/  @!P0 LDG.E.U16 R19, [R14.64] ;  /* 0x000000060e138981 */ /* 0x000128000c1e1500 */
[----:B0-----:R-:W3:Y:S04]  /*15a40*/  LDL.LU R14, [R1+0xc] ;  /* 0x00000c00010e7983 */ /* 0x001ee80000300800 */
[----:B------:R-:W4:Y:S04]  /*15a50*/  LDL R15, [R1+0x74c] ;  /* 0x00074c00010f7983 */ /* 0x000f280000100800 */
[----:B------:R0:W-:Y:S04]  /*15a60*/  STS.U16 [R3+0x14000], R21 ;  /* 0x0140001503007388 */ /* 0x0001e80000000400 */
[----:B--2---:R-:W-:Y:S01]  /*15a70*/  STL [R1+0xb04], R29 ;  /* 0x000b041d01007387 */ /* 0x004fe20000100800 */
[----:B0-----:R-:W-:-:S03]  /*15a80*/  PRMT R21, RZ, 0x7610, R21 ;  /* 0x00007610ff157816 */ /* 0x001fc60000000015 */
[----:B---3--:R4:W-:Y:S02]  /*15a90*/  STS.U16 [R3+0x17000], R14 ;  /* 0x0170000e03007388 */ /* 0x0089e40000000400 */
[----:B----4-:R-:W-:-:S05]  /*15aa0*/  IADD3 R14, P1, R15, R2, RZ ;  /* 0x000000020f0e7210 */ /* 0x010fca0007f3e0ff */
[----:B------:R-:W-:Y:S02]  /*15ab0*/  IMAD.X R15, R29, 0x1, R0, P1 ;  /* 0x000000011d0f7824 */ /* 0x000fe400008e0600 */
[----:B------:R-:W2:Y:S04]  /*15ac0*/  LDL.LU R29, [R1+0x65c] ;  /* 0x00065c00011d7983 */ /* 0x000ea80000300800 */
[----:B------:R0:W3:Y:S04]  /*15ad0*/  @!P0 LDG.E.U16 R21, [R14.64] ;  /* 0x000000060e158981 */ /* 0x0000e8000c1e1500 */
[----:B0-----:R-:W4:Y:S01]  /*15ae0*/  LDL.LU R15, [R1+0x8] ;  /* 0x00000800010f7983 */ /* 0x001f220000300800 */
[----:B------:R-:W-:-:S03]  /*15af0*/  IADD3 R14, P1, R28, R2, RZ ;  /* 0x000000021c0e7210 */ /* 0x000fc60007f3e0ff */
[----:B----4-:R0:W-:Y:S04]  /*15b00*/  STS.U16 [R3+0x17800], R15 ;  /* 0x0178000f03007388 */ /* 0x0101e80000000400 */
[----:B0-----:R-:W4:Y:S04]  /*15b10*/  LDL R15, [R1+0x3fc] ;  /* 0x0003fc00010f7983 */ /* 0x001f280000100800 */
[----:B------:R0:W-:Y:S04]  /*15b20*/  STS.U16 [R3+0x14800], R22 ;  /* 0x0148001603007388 */ /* 0x0001e80000000400 */
[----:B------:R1:W-:Y:S01]  /*15b30*/  STL [R1+0xb08], R28 ;  /* 0x000b081c01007387 */ /* 0x0003e20000100800 */
[----:B0-----:R-:W-:-:S03]  /*15b40*/  PRMT R22, RZ, 0x7610, R22 ;  /* 0x00007610ff167816 */ /* 0x001fc60000000016 */
[----:B-1----:R-:W3:Y:S01]  /*15b50*/  LDL.LU R28, [R1+0x508] ;  /* 0x00050800011c7983 */ /* 0x002ee20000300800 */
[----:B----4-:R-:W-:-:S05]  /*15b60*/  IMAD.X R15, R15, 0x1, R0, P1 ;  /* 0x000000010f0f7824 */ /* 0x010fca00008e0600 */
[----:B------:R0:W4:Y:S04]  /*15b70*/  @!P0 LDG.E.U16 R22, [R14.64] ;  /* 0x000000060e168981 */ /* 0x000128000c1e1500 */
[----:B0-----:R-:W4:Y:S01]  /*15b80*/  LDL.LU R15, [R1+0x4] ;  /* 0x00000400010f7983 */ /* 0x001f220000300800 */
[----:B--2---:R-:W-:-:S03]  /*15b90*/  IADD3 R14, P1, R29, R2, RZ ;  /* 0x000000021d0e7210 */ /* 0x004fc60007f3e0ff */
[----:B------:R0:W-:Y:S04]  /*15ba0*/  STS.U16 [R3+0x15000], R23 ;  /* 0x0150001703007388 */ /* 0x0001e80000000400 */
[----:B------:R1:W-:Y:S01]  /*15bb0*/  STL [R1+0xb0c], R29 ;  /* 0x000b0c1d01007387 */ /* 0x0003e20000100800 */
[----:B0-----:R-:W-:-:S03]  /*15bc0*/  PRMT R23, RZ, 0x7610, R23 ;  /* 0x00007610ff177816 */ /* 0x001fc60000000017 */
[----:B-1----:R-:W2:Y:S04]  /*15bd0*/  LDL.LU R29, [R1+0x658] ;  /* 0x00065800011d7983 */ /* 0x002ea80000300800 */
[----:B---3--:R-:W-:Y:S04]  /*15be0*/  STL [R1+0xb10], R28 ;  /* 0x000b101c01007387 */ /* 0x008fe80000100800 */
[----:B----4-:R0:W-:Y:S02]  /*15bf0*/  STS.U16 [R3+0x18000], R15 ;  /* 0x0180000f03007388 */ /* 0x0101e40000000400 */
[----:B0-----:R-:W-:-:S02]  /*15c00*/  IMAD.X R15, R28, 0x1, R0, P1 ;  /* 0x000000011c0f7824 */ /* 0x001fc400008e0600 */
[----:B------:R-:W3:Y:S04]  /*15c10*/  LDL.LU R28, [R1+0x4fc] ;  /* 0x0004fc00011c7983 */ /* 0x000ee80000300800 */
[----:B------:R0:W4:Y:S04]  /*15c20*/  @!P0 LDG.E.U16 R23, [R14.64] ;  /* 0x000000060e178981 */ /* 0x000128000c1e1500 */
[----:B0-----:R-:W2:Y:S04]  /*15c30*/  LDL.LU R14, [R1] ;  /* 0x00000000010e7983 */ /* 0x001ea80000300800 */
[----:B------:R-:W3:Y:S01]  /*15c40*/  LDL R15, [R1+0x744] ;  /* 0x00074400010f7983 */ /* 0x000ee20000100800 */
[----:B------:R-:W-:-:S03]  /*15c50*/  PRMT R27, RZ, 0x7610, R27 ;  /* 0x00007610ff1b7816 */ /* 0x000fc6000000001b */
[----:B--2---:R3:W-:Y:S02]  /*15c60*/  STS.U16 [R3+0x18800], R14 ;  /* 0x0188000e03007388 */ /* 0x0047e40000000400 */
[----:B---3--:R-:W-:-:S05]  /*15c70*/  IADD3 R14, P1, R15, R2, RZ ;  /* 0x000000020f0e7210 */ /* 0x008fca0007f3e0ff */
[----:B------:R-:W-:-:S05]  /*15c80*/  IMAD.X R15, R29, 0x1, R0, P1 ;  /* 0x000000011d0f7824 */ /* 0x000fca00008e0600 */
[----:B------:R0:W2:Y:S04]  /*15c90*/  @!P0 LDG.E.U16 R27, [R14.64] ;  /* 0x000000060e1b8981 */ /* 0x0000a8000c1e1500 */
[----:B------:R1:W-:Y:S04]  /*15ca0*/  STL [R1+0xb14], R29 ;  /* 0x000b141d01007387 */ /* 0x0003e80000100800 */
[----:B-1----:R-:W3:Y:S01]  /*15cb0*/  LDL.LU R29, [R1+0x64c] ;  /* 0x00064c00011d7983 */ /* 0x002ee20000300800 */
[----:B0-----:R-:W-:-:S03]  /*15cc0*/  IADD3 R14, P1, R28, R2, RZ ;  /* 0x000000021c0e7210 */ /* 0x001fc60007f3e0ff */
[----:B--2---:R0:W-:Y:S04]  /*15cd0*/  STL [R1+0x44], R27 ;  /* 0x0000441b01007387 */ /* 0x0041e80000100800 */
[----:B0-----:R-:W2:Y:S04]  /*15ce0*/  LDL.LU R27, [R1+0x1ea0] ;  /* 0x001ea000011b7983 */ /* 0x001ea80000300800 */
[----:B------:R-:W4:Y:S04]  /*15cf0*/  LDL R15, [R1+0x3f4] ;  /* 0x0003f400010f7983 */ /* 0x000f280000100800 */
[----:B------:R0:W-:Y:S04]  /*15d00*/  STL [R1+0xb18], R28 ;  /* 0x000b181c01007387 */ /* 0x0001e80000100800 */
[----:B0-----:R-:W4:Y:S04]  /*15d10*/  LDL.LU R28, [R1+0x4f8] ;  /* 0x0004f800011c7983 */ /* 0x001f280000300800 */
[----:B---3--:R-:W-:Y:S04]  /*15d20*/  STL [R1+0xb1c], R29 ;  /* 0x000b1c1d01007387 */ /* 0x008fe80000100800 */
[----:B--2---:R0:W-:Y:S01]  /*15d30*/  STS.U16 [R3+0x19000], R27 ;  /* 0x0190001b03007388 */ /* 0x0041e20000000400 */
[----:B----4-:R-:W-:Y:S01]  /*15d40*/  IMAD.X R15, R15, 0x1, R0, P1 ;  /* 0x000000010f0f7824 */ /* 0x010fe200008e0600 */
[----:B0-----:R-:W-:-:S06]  /*15d50*/  PRMT R27, RZ, 0x7610, R27 ;  /* 0x00007610ff1b7816 */ /* 0x001fcc000000001b */
[----:B------:R0:W2:Y:S02]  /*15d60*/  @!P0 LDG.E.U16 R27, [R14.64] ;  /* 0x000000060e1b8981 */ /* 0x0000a4000c1e1500 */
[----:B0-----:R-:W-:Y:S02]  /*15d70*/  IADD3 R14, P1, R29, R2, RZ ;  /* 0x000000021d0e7210 */ /* 0x001fe40007f3e0ff */
[----:B------:R-:W3:Y:S03]  /*15d80*/  LDL.LU R29, [R1+0x73c] ;  /* 0x00073c00011d7983 */ /* 0x000ee60000300800 */
[----:B------:R-:W-:Y:S01]  /*15d90*/  IMAD.X R15, R28, 0x1, R0, P1 ;  /* 0x000000011c0f7824 */ /* 0x000fe200008e0600 */
        /* <DEDUP_REMOVED lines=23> */
[----:B0-----:R-:W2:Y:S01]  /*15f10*/  LDL.LU R13, [R1+0x1e94] ;  /* 0x001e9400010d7983 */ /* 0x001ea20000300800 */
[----:B----4-:R-:W-:-:S03]  /*15f20*/  IADD3 R14, P1, R29, R2, RZ ;  /* 0x000000021d0e7210 */ /* 0x010fc60007f3e0ff */
[----:B------:R0:W-:Y:S02]  /*15f30*/  STL [R1+0xb2c], R29 ;  /* 0x000b2c1d01007387 */ /* 0x0001e40000100800 */
[----:B------:R-:W-:Y:S02]  /*15f40*/  IMAD.X R15, R28, 0x1, R0, P1 ;  /* 0x000000011c0f7824 */ /* 0x000fe400008e0600 */
[----:B0-----:R-:W4:Y:S04]  /*15f50*/  LDL.LU R29, [R1+0x734] ;  /* 0x00073400011d7983 */ /* 0x001f280000300800 */
[----:B------:R0:W-:Y:S04]  /*15f60*/  STL [R1+0xb30], R28 ;  /* 0x000b301c01007387 */ /* 0x0001e80000100800 */
[----:B0-----:R-:W3:Y:S04]  /*15f70*/  LDL.LU R28, [R1+0x638] ;  /* 0x00063800011c7983 */ /* 0x001ee80000300800 */
[----:B--2---:R0:W-:Y:S02]  /*15f80*/  STS.U16 [R3+0x1b000], R13 ;  /* 0x01b0000d03007388 */ /* 0x0041e40000000400 */
[----:B0-----:R-:W-:-:S06]  /*15f90*/  PRMT R13, RZ, 0x7610, R13 ;  /* 0x00007610ff0d7816 */ /* 0x001fcc000000000d */
[----:B------:R0:W2:Y:S04]  /*15fa0*/  @!P0 LDG.E.U16 R13, [R14.64] ;  /* 0x000000060e0d8981 */ /* 0x0000a8000c1e1500 */
[----:B------:R4:W-:Y:S01]  /*15fb0*/  STS.U16 [R3+0x1b800], R12 ;  /* 0x01b8000c03007388 */ /* 0x0009e20000000400 */
[----:B------:R-:W-:-:S03]  /*15fc0*/  PRMT R11, RZ, 0x7610, R11 ;  /* 0x00007610ff0b7816 */ /* 0x000fc6000000000b */
[----:B0-----:R-:W3:Y:S01]  /*15fd0*/  LDL R14, [R1+0x3d8] ;  /* 0x0003d800010e7983 */ /* 0x001ee20000100800 */
[----:B----4-:R-:W-:-:S03]  /*15fe0*/  IADD3 R12, P1, R29, R2, RZ ;  /* 0x000000021d0c7210 */ /* 0x010fc60007f3e0ff */
[----:B--2---:R3:W-:Y:S02]  /*15ff0*/  STL [R1+0x30], R13 ;  /* 0x0000300d01007387 */ /* 0x0047e40000100800 */
[----:B---3--:R-:W-:-:S05]  /*16000*/  IMAD.X R13, R28, 0x1, R0, P1 ;  /* 0x000000011c0d7824 */ /* 0x008fca00008e0600 */
[----:B------:R-:W2:Y:S04]  /*16010*/  @!P0 LDG.E.U16 R11, [R12.64] ;  /* 0x000000060c0b8981 */ /* 0x000ea8000c1e1500 */
[----:B------:R0:W-:Y:S04]  /*16020*/  STL [R1+0xb34], R29 ;  /* 0x000b341d01007387 */ /* 0x0001e80000100800 */
[----:B0-----:R-:W3:Y:S04]  /*16030*/  LDL.LU R29, [R1+0x62c] ;  /* 0x00062c00011d7983 */ /* 0x001ee80000300800 */
[----:B------:R0:W-:Y:S04]  /*16040*/  STL [R1+0xb38], R28 ;  /* 0x000b381c01007387 */ /* 0x0001e80000100800 */
[----:B0-----:R-:W4:Y:S04]  /*16050*/  LDL.LU R28, [R1+0x4d8] ;  /* 0x0004d800011c7983 */ /* 0x001f280000300800 */
[----:B--2---:R0:W-:Y:S04]  /*16060*/  STL [R1+0x2c], R11 ;  /* 0x00002c0b01007387 */ /* 0x0041e80000100800 */
[----:B0-----:R-:W2:Y:S04]  /*16070*/  LDL.LU R11, [R1+0x1e90] ;  /* 0x001e9000010b7983 */ /* 0x001ea80000300800 */
[----:B------:R-:W3:Y:S04]  /*16080*/  LDL R13, [R1+0x4dc] ;  /* 0x0004dc00010d7983 */ /* 0x000ee80000100800 */
[----:B--2---:R0:W-:Y:S01]  /*16090*/  STS.U16 [R3+0x1c000], R11 ;  /* 0x01c0000b03007388 */ /* 0x0041e20000000400 */
[----:B---3--:R-:W-:-:S05]  /*160a0*/  IADD3 R12, P1, R13, R2, RZ ;  /* 0x000000020d0c7210 */ /* 0x008fca0007f3e0ff */
[----:B------:R-:W-:Y:S01]  /*160b0*/  IMAD.X R13, R14, 0x1, R0, P1 ;  /* 0x000000010e0d7824 */ /* 0x000fe200008e0600 */
[----:B0-----:R-:W-:Y:S01]  /*160c0*/  PRMT R11, RZ, 0x7610, R11 ;  /* 0x00007610ff0b7816 */ /* 0x001fe2000000000b */
[----:B------:R0:W-:Y:S01]  /*160d0*/  STS.U16 [R3+0x1c800], R10 ;  /* 0x01c8000a03007388 */ /* 0x0001e20000000400 */
[----:B------:R-:W-:-:S03]  /*160e0*/  PRMT R9, RZ, 0x7610, R9 ;  /* 0x00007610ff097816 */ /* 0x000fc60000000009 */
[----:B------:R-:W2:Y:S04]  /*160f0*/  LDL R14, [R1+0x3d0] ;  /* 0x0003d000010e7983 */ /* 0x000ea80000100800 */
[----:B------:R-:W3:Y:S01]  /*16100*/  @!P0 LDG.E.U16 R11, [R12.64] ;  /* 0x000000060c0b8981 */ /* 0x000ee2000c1e1500 */
[----:B0-----:R-:W-:-:S03]  /*16110*/  IADD3 R10, P1, R29, R2, RZ ;  /* 0x000000021d0a7210 */ /* 0x001fc60007f3e0ff */
[----:B---3--:R4:W-:Y:S02]  /*16120*/  STL [R1+0x28], R11 ;  /* 0x0000280b01007387 */ /* 0x0089e40000100800 */
[----:B----4-:R-:W-:-:S05]  /*16130*/  IMAD.X R11, R28, 0x1, R0, P1 ;  /* 0x000000011c0b7824 */ /* 0x010fca00008e0600 */
[----:B------:R-:W3:Y:S04]  /*16140*/  @!P0 LDG.E.U16 R9, [R10.64] ;  /* 0x000000060a098981 */ /* 0x000ee8000c1e1500 */
[----:B------:R0:W-:Y:S04]  /*16150*/  STL [R1+0xb3c], R29 ;  /* 0x000b3c1d01007387 */ /* 0x0001e80000100800 */
[----:B0-----:R-:W4:Y:S04]  /*16160*/  LDL.LU R29, [R1+0x72c] ;  /* 0x00072c00011d7983 */ /* 0x001f280000300800 */
[----:B------:R0:W-:Y:S04]  /*16170*/  STL [R1+0xb40], R28 ;  /* 0x000b401c01007387 */ /* 0x0001e80000100800 */
[----:B0-----:R-:W2:Y:S04]  /*16180*/  LDL.LU R28, [R1+0x628] ;  /* 0x00062800011c7983 */ /* 0x001ea80000300800 */
[----:B---3--:R0:W-:Y:S04]  /*16190*/  STL [R1+0x24], R9 ;  /* 0x0000240901007387 */ /* 0x0081e80000100800 */
[----:B0-----:R-:W3:Y:S01]  /*161a0*/  LDL.LU R9, [R1+0x1e8c] ;  /* 0x001e8c0001097983 */ /* 0x001ee20000300800 */
[----:B----4-:R-:W-:-:S03]  /*161b0*/  IADD3 R10, P1, R29, R2, RZ ;  /* 0x000000021d0a7210 */ /* 0x010fc60007f3e0ff */
[----:B---3--:R0:W-:Y:S04]  /*161c0*/  STS.U16 [R3+0x1d000], R9 ;  /* 0x01d0000903007388 */ /* 0x0081e80000000400 */
[----:B0-----:R-:W3:Y:S01]  /*161d0*/  LDL R9, [R1+0x4cc] ;  /* 0x0004cc0001097983 */ /* 0x001ee20000100800 */
[----:B--2---:R-:W-:-:S03]  /*161e0*/  IMAD.X R11, R28, 0x1, R0, P1 ;  /* 0x000000011c0b7824 */ /* 0x004fc600008e0600 */
[----:B------:R-:W-:Y:S01]  /*161f0*/  STS.U16 [R3+0x1d800], R8 ;  /* 0x01d8000803007388 */ /* 0x000fe20000000400 */
[----:B------:R-:W-:-:S03]  /*16200*/  PRMT R15, RZ, 0x7610, R15 ;  /* 0x00007610ff0f7816 */ /* 0x000fc6000000000f */
[----:B------:R0:W-:Y:S04]  /*16210*/  STS.U16 [R3+0x11800], R4 ;  /* 0x0118000403007388 */ /* 0x0001e80000000400 */
[----:B------:R-:W2:Y:S01]  /*16220*/  @!P0 LDG.E.U16 R15, [R10.64] ;  /* 0x000000060a0f8981 */ /* 0x000ea2000c1e1500 */
[----:B0-----:R-:W-:-:S03]  /*16230*/  PRMT R4, RZ, 0x7610, R4 ;  /* 0x00007610ff047816 */ /* 0x001fc60000000004 */
[----:B------:R0:W-:Y:S04]  /*16240*/  STL [R1+0xb44], R29 ;  /* 0x000b441d01007387 */ /* 0x0001e80000100800 */
[----:B0-----:R-:W4:Y:S04]  /*16250*/  LDL.LU R29, [R1+0x61c] ;  /* 0x00061c00011d7983 */ /* 0x001f280000300800 */
[----:B------:R0:W-:Y:S04]  /*16260*/  STL [R1+0xb48], R28 ;  /* 0x000b481c01007387 */ /* 0x0001e80000100800 */
[----:B0-----:R-:W4:Y:S01]  /*16270*/  LDL.LU R28, [R1+0x4c8] ;  /* 0x0004c800011c7983 */ /* 0x001f220000300800 */
[----:B---3--:R-:W-:-:S05]  /*16280*/  IADD3 R8, P1, R9, R2, RZ ;  /* 0x0000000209087210 */ /* 0x008fca0007f3e0ff */
[----:B------:R-:W-:-:S05]  /*16290*/  IMAD.X R9, R14, 0x1, R0, P1 ;  /* 0x000000010e097824 */ /* 0x000fca00008e0600 */
[----:B------:R4:W3:Y:S04]  /*162a0*/  @!P0 LDG.E.U16 R4, [R8.64] ;  /* 0x0000000608048981 */ /* 0x0008e8000c1e1500 */
[----:B--2---:R0:W-:Y:S04]  /*162b0*/  STL [R1+0x20], R15 ;  /* 0x0000200f01007387 */ /* 0x0041e80000100800 */
[----:B0-----:R-:W2:Y:S01]  /*162c0*/  LDL.LU R15, [R1+0x34] ;  /* 0x00003400010f7983 */ /* 0x001ea20000300800 */
[----:B----4-:R-:W-:-:S05]  /*162d0*/  IADD3 R8, P1, R29, R2, RZ ;  /* 0x000000021d087210 */ /* 0x010fca0007f3e0ff */
[----:B------:R-:W-:Y:S01]  /*162e0*/  IMAD.X R9, R28, 0x1, R0, P1 ;  /* 0x000000011c097824 */ /* 0x000fe200008e0600 */
[----:B---3--:R0:W-:Y:S04]  /*162f0*/  STL [R1+0x1c], R4 ;  /* 0x00001c0401007387 */ /* 0x0081e80000100800 */
[----:B------:R-:W3:Y:S04]  /*16300*/  LDL R11, [R1+0x3c8] ;  /* 0x0003c800010b7983 */ /* 0x000ee80000100800 */
[----:B0-----:R-:W4:Y:S04]  /*16310*/  LDL R4, [R1+0x4bc] ;  /* 0x0004bc0001047983 */ /* 0x001f280000100800 */
[----:B------:R0:W-:Y:S04]  /*16320*/  STL [R1+0xb4c], R29 ;  /* 0x000b4c1d01007387 */ /* 0x0001e80000100800 */
[----:B0-----:R-:W2:Y:S04]  /*16330*/  LDL.LU R29, [R1+0x724] ;  /* 0x00072400011d7983 */ /* 0x001ea80000300800 */
[----:B------:R0:W-:Y:S04]  /*16340*/  STL [R1+0xb50], R28 ;  /* 0x000b501c01007387 */ /* 0x0001e80000100800 */
[----:B0-----:R-:W3:Y:S04]  /*16350*/  LDL.LU R28, [R1+0x618] ;  /* 0x00061800011c7983 */ /* 0x001ee80000300800 */
[----:B------:R2:W-:Y:S01]  /*16360*/  STS.U16 [R3+0x1e800], R6 ;  /* 0x01e8000603007388 */ /* 0x0005e20000000400 */
[----:B------:R-:W-:-:S03]  /*16370*/  PRMT R12, RZ, 0x7610, R12 ;  /* 0x00007610ff0c7816 */ /* 0x000fc6000000000c */
[----:B------:R3:W-:Y:S01]  /*16380*/  STS.U16 [R3+0x1e000], R7 ;  /* 0x01e0000703007388 */ /* 0x0007e20000000400 */
[----:B------:R-:W-:-:S03]  /*16390*/  PRMT R13, RZ, 0x7610, R13 ;  /* 0x00007610ff0d7816 */ /* 0x000fc6000000000d */
[----:B------:R-:W4:Y:S04]  /*163a0*/  LDL.LU R14, [R1+0x8c] ;  /* 0x00008c00010e7983 */ /* 0x000f280000300800 */
[----:B------:R0:W4:Y:S04]  /*163b0*/  @!P0 LDG.E.U16 R13, [R8.64] ;  /* 0x00000006080d8981 */ /* 0x000128000c1e1500 */
[----:B------:R1:W-:Y:S01]  /*163c0*/  STS.U16 [R3+0x1f000], R5 ;  /* 0x01f0000503007388 */ /* 0x0003e20000000400 */
[----:B0-----:R-:W-:Y:S02]  /*163d0*/  PRMT R8, RZ, 0x7610, R8 ;  /* 0x00007610ff087816 */ /* 0x001fe40000000008 */
[----:B--2---:R-:W-:-:S05]  /*163e0*/  IADD3 R6, P1, R29, R2, RZ ;  /* 0x000000021d067210 */ /* 0x004fca0007f3e0ff */
[----:B---3--:R-:W-:-:S05]  /*163f0*/  IMAD.X R7, R28, 0x1, R0, P1 ;  /* 0x000000011c077824 */ /* 0x008fca00008e0600 */
[----:B------:R-:W2:Y:S01]  /*16400*/  @!P0 LDG.E.U16 R12, [R6.64] ;  /* 0x00000006060c8981 */ /* 0x000ea2000c1e1500 */
[----:B----4-:R-:W-:-:S03]  /*16410*/  IADD3 R4, P1, R4, R2, RZ ;  /* 0x0000000204047210 */ /* 0x010fc60007f3e0ff */
[----:B------:R0:W-:Y:S02]  /*16420*/  STL [R1+0xb54], R29 ;  /* 0x000b541d01007387 */ /* 0x0001e40000100800 */
[----:B-1----:R-:W-:-:S05]  /*16430*/  IMAD.X R5, R11, 0x1, R0, P1 ;  /* 0x000000010b057824 */ /* 0x002fca00008e0600 */
[----:B------:R1:W3:Y:S04]  /*16440*/  @!P0 LDG.E.U16 R8, [R4.64] ;  /* 0x0000000604088981 */ /* 0x0002e8000c1e1500 */
[----:B0-----:R-:W1:Y:S04]  /*16450*/  LDL.LU R29, [R1+0x60c] ;  /* 0x00060c00011d7983 */ /* 0x001e680000300800 */
[----:B------:R0:W-:Y:S04]  /*16460*/  STL [R1+0xb58], R28 ;  /* 0x000b581c01007387 */ /* 0x0001e80000100800 */
[----:B0-----:R-:W4:Y:S04]  /*16470*/  LDL.LU R28, [R1+0x4b8] ;  /* 0x0004b800011c7983 */ /* 0x001f280000300800 */
[----:B------:R-:W3:Y:S04]  /*16480*/  LDL.LU R11, [R1+0x88] ;  /* 0x00008800010b7983 */ /* 0x000ee80000300800 */
[----:B------:R0:W-:Y:S04]  /*16490*/  STS.U16 [R3+0x1f800], R15 ;  /* 0x01f8000f03007388 */ /* 0x0001e80000000400 */
[----:B------:R-:W-:Y:S04]  /*164a0*/  STS.U16 [R3+0x11000], R16 ;  /* 0x0110001003007388 */ /* 0x000fe80000000400 */
[----:B------:R-:W-:Y:S04]  /*164b0*/  STS.U16 [R3+0x12800], R18 ;  /* 0x0128001203007388 */ /* 0x000fe80000000400 */
[----:B0-----:R-:W3:Y:S04]  /*164c0*/  LDL.LU R15, [R1+0x84] ;  /* 0x00008400010f7983 */ /* 0x001ee80000300800 */
[----:B------:R-:W-:Y:S04]  /*164d0*/  STS.U16 [R3+0x13800], R20 ;  /* 0x0138001403007388 */ /* 0x000fe80000000400 */
[----:B------:R-:W-:Y:S04]  /*164e0*/  STS.U16 [R3+0x19800], R26 ;  /* 0x0198001a03007388 */ /* 0x000fe80000000400 */
[----:B------:R-:W-:Y:S04]  /*164f0*/  STS.U16 [R3+0x1a000], R25 ;  /* 0x01a0001903007388 */ /* 0x000fe80000000400 */
[----:B------:R-:W-:Y:S04]  /*16500*/  STS.U16 [R3+0x1a800], R24 ;  /* 0x01a8001803007388 */ /* 0x000fe80000000400 */
[----:B------:R0:W-:Y:S04]  /*16510*/  STL [R1+0xb5c], R3 ;  /* 0x000b5c0301007387 */ /* 0x0001e80000100800 */
[----:B0-----:R-:W3:Y:S04]  /*16520*/  LDL.LU R3, [R1+0x71c] ;  /* 0x00071c0001037983 */ /* 0x001ee80000300800 */
[----:B--2---:R0:W-:Y:S04]  /*16530*/  STL [R1+0x14], R12 ;  /* 0x0000140c01007387 */ /* 0x0041e80000100800 */
[----:B0-----:R-:W0:Y:S01]  /*16540*/  S2R R12, SR_TID.X ;  /* 0x00000000000c7919 */ /* 0x001e220000002100 */
[----:B-1----:R-:W-:-:S03]  /*16550*/  IADD3 R4, P1, R29, R2, RZ ;  /* 0x000000021d047210 */ /* 0x002fc60007f3e0ff */
[----:B------:R1:W-:Y:S04]  /*16560*/  STL [R1+0xb60], R29 ;  /* 0x000b601d01007387 */ /* 0x0003e80000100800 */
[----:B-1----:R-:W2:Y:S04]  /*16570*/  LDL.LU R29, [R1+0x608] ;  /* 0x00060800011d7983 */ /* 0x002ea80000300800 */
[----:B------:R0:W-:Y:S02]  /*16580*/  STL [R1+0x18], R13 ;  /* 0x0000180d01007387 */ /* 0x0001e40000100800 */
[C---:B0-----:R-:W-:Y:S01]  /*16590*/  IMAD.SHL.U32 R13, R12.reuse, 0x2, RZ ;  /* 0x000000020c0d7824 */ /* 0x041fe200078e00ff */
[----:B------:R-:W-:Y:S01]  /*165a0*/  LOP3.LUT R12, R12, 0x180, RZ, 0xc0, !PT ;  /* 0x000001800c0c7812 */ /* 0x000fe200078ec0ff */
[----:B----4-:R-:W-:Y:S03]  /*165b0*/  STL [R1+0xb64], R28 ;  /* 0x000b641c01007387 */ /* 0x010fe60000100800 */
[----:B------:R-:W-:Y:S01]  /*165c0*/  SHF.R.U32.HI R12, RZ, 0x3, R12 ;  /* 0x00000003ff0c7819 */ /* 0x000fe2000001160c */
[----:B---3--:R0:W-:Y:S01]  /*165d0*/  STL [R1+0x10], R8 ;  /* 0x0000100801007387 */ /* 0x0081e20000100800 */
[----:B------:R-:W-:-:S02]  /*165e0*/  IMAD.X R5, R28, 0x1, R0, P1 ;  /* 0x000000011c057824 */ /* 0x000fc400008e0600 */
[----:B------:R-:W-:Y:S01]  /*165f0*/  LOP3.LUT R12, R12, 0x3fe, R13, 0x78, !PT ;  /* 0x000003fe0c0c7812 */ /* 0x000fe200078e780d */
[----:B0-----:R-:W3:Y:S04]  /*16600*/  LDL R8, [R1+0x3c0] ;  /* 0x0003c00001087983 */ /* 0x001ee80000100800 */
[----:B------:R-:W4:Y:S04]  /*16610*/  LDL.LU R13, [R1+0x80] ;  /* 0x00008000010d7983 */ /* 0x000f280000300800 */
[----:B------:R-:W3:Y:S01]  /*16620*/  LDL.LU R28, [R1+0x4ac] ;  /* 0x0004ac00011c7983 */ /* 0x000ee20000300800 */
[----:B------:R-:W-:-:S06]  /*16630*/  PRMT R10, RZ, 0x7610, R10 ;  /* 0x00007610ff0a7816 */ /* 0x000fcc000000000a */
[----:B------:R0:W4:Y:S01]  /*16640*/  @!P0 LDG.E.U16 R10, [R4.64] ;  /* 0x00000006040a8981 */ /* 0x000122000c1e1500 */
[----:B------:R-:W-:Y:S02]  /*16650*/  PRMT R9, RZ, 0x7610, R9 ;  /* 0x00007610ff097816 */ /* 0x000fe40000000009 */
[----:B0-----:R-:W-:Y:S02]  /*16660*/  IADD3 R4, P1, R3, R2, RZ ;  /* 0x0000000203047210 */ /* 0x001fe40007f3e0ff */
[----:B------:R-:W-:Y:S02]  /*16670*/  PRMT R7, RZ, 0x7610, R7 ;  /* 0x00007610ff077816 */ /* 0x000fe40000000007 */
[----:B------:R-:W-:-:S05]  /*16680*/  LOP3.LUT R12, R12, 0x40, RZ, 0x3c, !PT ;  /* 0x000000400c0c7812 */ /* 0x000fca00078e3cff */
[----:B------:R0:W-:Y:S04]  /*16690*/  STS.U16 [R12+0x400], R14 ;  /* 0x0004000e0c007388 */ /* 0x0001e80000000400 */
[----:B0-----:R-:W4:Y:S04]  /*166a0*/  LDL.LU R14, [R1+0x7c] ;  /* 0x00007c00010e7983 */ /* 0x001f280000300800 */
[----:B------:R0:W-:Y:S04]  /*166b0*/  STL [R1+0xb68], R3 ;  /* 0x000b680301007387 */ /* 0x0001e80000100800 */
[----:B0-----:R-:W4:Y:S01]  /*166c0*/  LDL.LU R3, [R1+0x5fc] ;  /* 0x0005fc0001037983 */ /* 0x001f220000300800 */
[----:B--2---:R-:W-:-:S05]  /*166d0*/  IMAD.X R5, R29, 0x1, R0, P1 ;  /* 0x000000011d057824 */ /* 0x004fca00008e0600 */
[----:B------:R3:W2:Y:S02]  /*166e0*/  @!P0 LDG.E.U16 R9, [R4.64] ;  /* 0x0000000604098981 */ /* 0x0006a4000c1e1500 */
[----:B---3--:R-:W-:-:S05]  /*166f0*/  IADD3 R4, P1, R28, R2, RZ ;  /* 0x000000021c047210 */ /* 0x008fca0007f3e0ff */
[----:B------:R-:W-:-:S05]  /*16700*/  IMAD.X R5, R8, 0x1, R0, P1 ;  /* 0x0000000108057824 */ /* 0x000fca00008e0600 */
[----:B------:R4:W3:Y:S04]  /*16710*/  @!P0 LDG.E.U16 R7, [R4.64] ;  /* 0x0000000604078981 */ /* 0x0008e8000c1e1500 */
[----:B------:R0:W-:Y:S04]  /*16720*/  STL [R1+0xb6c], R29 ;  /* 0x000b6c1d01007387 */ /* 0x0001e80000100800 */
[----:B0-----:R-:W2:Y:S04]  /*16730*/  LDL.LU R29, [R1+0x4a8] ;  /* 0x0004a800011d7983 */ /* 0x001ea80000300800 */
[----:B------:R0:W-:Y:S04]  /*16740*/  STL [R1+0xb70], R28 ;  /* 0x000b701c01007387 */ /* 0x0001e80000100800 */
[----:B------:R-:W-:Y:S04]  /*16750*/  STS.U16 [R12+0xc00], R11 ;  /* 0x000c000b0c007388 */ /* 0x000fe80000000400 */
[----:B------:R-:W-:Y:S04]  /*16760*/  STS.U16 [R12+0x1400], R15 ;  /* 0x0014000f0c007388 */ /* 0x000fe80000000400 */
[----:B0-----:R-:W2:Y:S01]  /*16770*/  LDL.LU R28, [R1+0x714] ;  /* 0x00071400011c7983 */ /* 0x001ea20000300800 */
[----:B----4-:R-:W-:-:S03]  /*16780*/  IADD3 R4, P1, R3, R2, RZ ;  /* 0x0000000203047210 */ /* 0x010fc60007f3e0ff */
[----:B---3--:R0:W-:Y:S04]  /*16790*/  STL [R1+0x4], R7 ;  /* 0x0000040701007387 */ /* 0x0081e80000100800 */
[----:B0-----:R-:W3:Y:S04]  /*167a0*/  LDL R7, [R1+0x3b8] ;  /* 0x0003b80001077983 */ /* 0x001ee80000100800 */
[----:B------:R-:W4:Y:S04]  /*167b0*/  LDL.LU R15, [R1+0x78] ;  /* 0x00007800010f7983 */ /* 0x000f280000300800 */
[----:B------:R0:W-:Y:S04]  /*167c0*/  STL [R1+0xb74], R3 ;  /* 0x000b740301007387 */ /* 0x0001e80000100800 */
[----:B0-----:R-:W3:Y:S01]  /*167d0*/  LDL.LU R3, [R1+0x5f8] ;  /* 0x0005f80001037983 */ /* 0x001ee20000300800 */
[----:B------:R-:W-:Y:S01]  /*167e0*/  PRMT R6, RZ, 0x7610, R6 ;  /* 0x00007610ff067816 */ /* 0x000fe20000000006 */
[----:B--2---:R-:W-:-:S02]  /*167f0*/  IMAD.X R5, R29, 0x1, R0, P1 ;  /* 0x000000011d057824 */ /* 0x004fc400008e0600 */
[----:B------:R0:W-:Y:S04]  /*16800*/  STL [R1+0xb78], R29 ;  /* 0x000b781d01007387 */ /* 0x0001e80000100800 */
[----:B------:R1:W2:Y:S04]  /*16810*/  @!P0 LDG.E.U16 R6, [R4.64] ;  /* 0x0000000604068981 */ /* 0x0002a8000c1e1500 */
[----:B0-----:R-:W2:Y:S01]  /*16820*/  LDL.LU R29, [R1+0x49c] ;  /* 0x00049c00011d7983 */ /* 0x001ea20000300800 */
[----:B-1----:R-:W-:Y:S02]  /*16830*/  IADD3 R4, P1, R28, R2, RZ ;  /* 0x000000021c047210 */ /* 0x002fe40007f3e0ff */
[----:B------:R-:W-:Y:S01]  /*16840*/  PRMT R26, RZ, 0x7610, R26 ;  /* 0x00007610ff1a7816 */ /* 0x000fe2000000001a */
[----:B------:R0:W-:Y:S04]  /*16850*/  STS.U16 [R12+0x1c00], R13 ;  /* 0x001c000d0c007388 */ /* 0x0001e80000000400 */
[----:B0-----:R-:W4:Y:S04]  /*16860*/  LDL.LU R13, [R1+0x74] ;  /* 0x00007400010d7983 */ /* 0x001f280000300800 */
[----:B------:R-:W-:Y:S04]  /*16870*/  STL [R1+0xc], R10 ;  /* 0x00000c0a01007387 */ /* 0x000fe80000100800 */
[----:B------:R0:W-:Y:S04]  /*16880*/  STL [R1+0xb7c], R28 ;  /* 0x000b7c1c01007387 */ /* 0x0001e80000100800 */
[----:B0-----:R-:W4:Y:S01]  /*16890*/  LDL.LU R28, [R1+0x5ec] ;  /* 0x0005ec00011c7983 */ /* 0x001f220000300800 */
[----:B---3--:R-:W-:-:S05]  /*168a0*/  IMAD.X R5, R3, 0x1, R0, P1 ;  /* 0x0000000103057824 */ /* 0x008fca00008e0600 */
[----:B------:R2:W3:Y:S04]  /*168b0*/  @!P0 LDG.E.U16 R26, [R4.64] ;  /* 0x00000006041a8981 */ /* 0x0004e8000c1e1500 */
[----:B------:R0:W-:Y:S04]  /*168c0*/  STL [R1+0xb80], R3 ;  /* 0x000b800301007387 */ /* 0x0001e80000100800 */
[----:B0-----:R-:W3:Y:S01]  /*168d0*/  LDL.LU R3, [R1+0x498] ;  /* 0x0004980001037983 */ /* 0x001ee20000300800 */
[----:B--2---:R-:W-:Y:S02]  /*168e0*/  IADD3 R4, P1, R29, R2, RZ ;  /* 0x000000021d047210 */ /* 0x004fe40007f3e0ff */
[----:B------:R-:W-:-:S03]  /*168f0*/  PRMT R24, RZ, 0x7610, R24 ;  /* 0x00007610ff187816 */ /* 0x000fc60000000018 */
[----:B------:R-:W-:-:S05]  /*16900*/  IMAD.X R5, R7, 0x1, R0, P1 ;  /* 0x0000000107057824 */ /* 0x000fca00008e0600 */
[----:B------:R4:W2:Y:S04]  /*16910*/  @!P0 LDG.E.U16 R24, [R4.64] ;  /* 0x0000000604188981 */ /* 0x0008a8000c1e1500 */
[----:B------:R-:W-:Y:S01]  /*16920*/  STS.U16 [R12+0x2400], R14 ;  /* 0x0024000e0c007388 */ /* 0x000fe20000000400 */
[----:B------:R-:W-:Y:S02]  /*16930*/  PRMT R20, RZ, 0x7610, R20 ;  /* 0x00007610ff147816 */ /* 0x000fe40000000014 */
[----:B----4-:R-:W-:Y:S01]  /*16940*/  IADD3 R4, P1, R28, R2, RZ ;  /* 0x000000021c047210 */ /* 0x010fe20007f3e0ff */
[----:B---3--:R-:W-:Y:S04]  /*16950*/  STL [R1+0x1e58], R26 ;  /* 0x001e581a01007387 */ /* 0x008fe80000100800 */
[----:B------:R-:W-:Y:S04]  /*16960*/  STL [R1+0x8], R9 ;  /* 0x0000080901007387 */ /* 0x000fe80000100800 */
[----:B------:R0:W-:Y:S04]  /*16970*/  STL [R1], R6 ;  /* 0x0000000601007387 */ /* 0x0001e80000100800 */
[----:B0-----:R-:W3:Y:S04]  /*16980*/  LDL R6, [R1+0x5e8] ;  /* 0x0005e80001067983 */ /* 0x001ee80000100800 */
[----:B------:R-:W4:Y:S04]  /*16990*/  LDL.LU R14, [R1+0x70] ;  /* 0x00007000010e7983 */ /* 0x000f280000300800 */
[----:B------:R0:W-:Y:S04]  /*169a0*/  STL [R1+0xb84], R29 ;  /* 0x000b841d01007387 */ /* 0x0001e80000100800 */
[----:B0-----:R-:W3:Y:S01]  /*169b0*/  LDL.LU R29, [R1+0x70c] ;  /* 0x00070c00011d7983 */ /* 0x001ee20000300800 */
[----:B------:R-:W-:-:S05]  /*169c0*/  IMAD.X R5, R3, 0x1, R0, P1 ;  /* 0x0000000103057824 */ /* 0x000fca00008e0600 */
[----:B------:R3:W4:Y:S04]  /*169d0*/  @!P0 LDG.E.U16 R20, [R4.64] ;  /* 0x0000000604148981 */ /* 0x000728000c1e1500 */
[----:B------:R-:W0:Y:S04]  /*169e0*/  S2R R11, SR_TID.X ;  /* 0x00000000000b7919 */ /* 0x000e280000002100 */
[----:B--2---:R0:W-:Y:S01]  /*169f0*/  STL [R1+0x1e5c], R24 ;  /* 0x001e5c1801007387 */ /* 0x0041e20000100800 */
[----:B------:R-:W-:Y:S02]  /*16a00*/  PRMT R18, RZ, 0x7610, R18 ;  /* 0x00007610ff127816 */ /* 0x000fe40000000012 */
[C---:B0-----:R-:W-:Y:S01]  /*16a10*/  LOP3.LUT R24, R11.reuse, 0x180, RZ, 0xc0, !PT ;  /* 0x000001800b187812 */ /* 0x041fe200078ec0ff */
[----:B------:R-:W-:-:S03]  /*16a20*/  IMAD.SHL.U32 R12, R11, 0x2, RZ ;  /* 0x000000020b0c7824 */ /* 0x000fc600078e00ff */
[----:B------:R-:W-:-:S04]  /*16a30*/  SHF.R.U32.HI R24, RZ, 0x3, R24 ;  /* 0x00000003ff187819 */ /* 0x000fc80000011618 */
[----:B------:R-:W-:Y:S02]  /*16a40*/  LOP3.LUT R24, R24, 0x3fe, R12, 0x78, !PT ;  /* 0x000003fe18187812 */ /* 0x000fe400078e780c */
[----:B------:R-:W2:Y:S02]  /*16a50*/  LDL.LU R12, [R1+0x6c] ;  /* 0x00006c00010c7983 */ /* 0x000ea40000300800 */
[----:B------:R-:W-:Y:S02]  /*16a60*/  LOP3.LUT R24, R24, 0x40, RZ, 0x3c, !PT ;  /* 0x0000004018187812 */ /* 0x000fe400078e3cff */
[----:B------:R-:W2:Y:S04]  /*16a70*/  LDL R8, [R1+0x488] ;  /* 0x0004880001087983 */ /* 0x000ea80000100800 */
[----:B------:R0:W-:Y:S04]  /*16a80*/  STS.U16 [R24+0x2c00], R15 ;  /* 0x002c000f18007388 */ /* 0x0001e80000000400 */
[----:B0-----:R-:W2:Y:S04]  /*16a90*/  LDL.LU R15, [R1+0x68] ;  /* 0x00006800010f7983 */ /* 0x001ea80000300800 */
[----:B------:R0:W-:Y:S04]  /*16aa0*/  STL [R1+0xb88], R28 ;  /* 0x000b881c01007387 */ /* 0x0001e80000100800 */
[----:B0-----:R-:W2:Y:S04]  /*16ab0*/  LDL.LU R28, [R1+0x48c] ;  /* 0x00048c00011c7983 */ /* 0x001ea80000300800 */
[----:B------:R0:W-:Y:S04]  /*16ac0*/  STL [R1+0xb8c], R3 ;  /* 0x000b8c0301007387 */ /* 0x0001e80000100800 */
[----:B0-----:R-:W2:Y:S01]  /*16ad0*/  LDL.LU R3, [R1+0x3b0] ;  /* 0x0003b00001037983 */ /* 0x001ea20000300800 */
[----:B---3--:R-:W-:-:S05]  /*16ae0*/  IADD3 R4, P1, R29, R2, RZ ;  /* 0x000000021d047210 */ /* 0x008fca0007f3e0ff */
[----:B------:R-:W-:-:S05]  /*16af0*/  IMAD.X R5, R6, 0x1, R0, P1 ;  /* 0x0000000106057824 */ /* 0x000fca00008e0600 */
[----:B------:R2:W3:Y:S04]  /*16b00*/  @!P0 LDG.E.U16 R18, [R4.64] ;  /* 0x0000000604128981 */ /* 0x0004e8000c1e1500 */
[----:B----4-:R-:W-:Y:S04]  /*16b10*/  STL [R1+0x1e60], R20 ;  /* 0x001e601401007387 */ /* 0x010fe80000100800 */
[----:B------:R0:W-:Y:S04]  /*16b20*/  STL [R1+0xb90], R29 ;  /* 0x000b901d01007387 */ /* 0x0001e80000100800 */
[----:B0-----:R-:W4:Y:S04]  /*16b30*/  LDL.LU R29, [R1+0x5dc] ;  /* 0x0005dc00011d7983 */ /* 0x001f280000300800 */
[----:B------:R0:W-:Y:S04]  /*16b40*/  STS.U16 [R24+0x3400], R13 ;  /* 0x0034000d18007388 */ /* 0x0001e80000000400 */
[----:B------:R1:W-:Y:S01]  /*16b50*/  STS.U16 [R24+0x3c00], R14 ;  /* 0x003c000e18007388 */ /* 0x0003e20000000400 */
[----:B------:R-:W-:-:S02]  /*16b60*/  PRMT R16, RZ, 0x7610, R16 ;  /* 0x00007610ff107816 */ /* 0x000fc40000000010 */
[----:B--2---:R-:W-:-:S05]  /*16b70*/  IADD3 R4, P1, R28, R2, RZ ;  /* 0x000000021c047210 */ /* 0x004fca0007f3e0ff */
[----:B------:R-:W-:-:S05]  /*16b80*/  IMAD.X R5, R3, 0x1, R0, P1 ;  /* 0x0000000103057824 */ /* 0x000fca00008e0600 */
[----:B------:R2:W4:Y:S02]  /*16b90*/  @!P0 LDG.E.U16 R16, [R4.64] ;  /* 0x0000000604108981 */ /* 0x000524000c1e1500 */
[----:B--2---:R-:W-:Y:S02]  /*16ba0*/  PRMT R4, RZ, 0x7610, R4 ;  /* 0x00007610ff047816 */ /* 0x004fe40000000004 */
[----:B---3--:R-:W-:Y:S04]  /*16bb0*/  STL [R1+0x1e64], R18 ;  /* 0x001e641201007387 */ /* 0x008fe80000100800 */
[----:B0-----:R-:W2:Y:S04]  /*16bc0*/  LDL.LU R13, [R1+0x64] ;  /* 0x00006400010d7983 */ /* 0x001ea80000300800 */
[----:B------:R-:W3:Y:S04]  /*16bd0*/  LDL R10, [R1+0x3a8] ;  /* 0x0003a800010a7983 */ /* 0x000ee80000100800 */
[----:B-1----:R-:W2:Y:S04]  /*16be0*/  LDL.LU R14, [R1+0x60] ;  /* 0x00006000010e7983 */ /* 0x002ea80000300800 */
[----:B------:R0:W-:Y:S04]  /*16bf0*/  STL [R1+0xb94], R28 ;  /* 0x000b941c01007387 */ /* 0x0001e80000100800 */
[----:B0-----:R-:W2:Y:S04]  /*16c00*/  LDL.LU R28, [R1+0x704] ;  /* 0x00070400011c7983 */ /* 0x001ea80000300800 */
[----:B------:R0:W-:Y:S04]  /*16c10*/  STL [R1+0xb98], R3 ;  /* 0x000b980301007387 */ /* 0x0001e80000100800 */
[----:B0-----:R-:W3:Y:S01]  /*16c20*/  LDL.LU R3, [R1+0x5d8] ;  /* 0x0005d80001037983 */ /* 0x001ee20000300800 */
[----:B----4-:R-:W-:-:S05]  /*16c30*/  IADD3 R6, P1, R29, R2, RZ ;  /* 0x000000021d067210 */ /* 0x010fca0007f3e0ff */
[----:B------:R-:W-:-:S05]  /*16c40*/  IMAD.X R7, R8, 0x1, R0, P1 ;  /* 0x0000000108077824 */ /* 0x000fca00008e0600 */
[----:B------:R2:W4:Y:S01]  /*16c50*/  @!P0 LDG.E.U16 R4, [R6.64] ;  /* 0x0000000606048981 */ /* 0x000522000c1e1500 */
[----:B------:R-:W-:-:S03]  /*16c60*/  PRMT R5, RZ, 0x7610, R5 ;  /* 0x00007610ff057816 */ /* 0x000fc60000000005 */
[----:B------:R-:W-:Y:S04]  /*16c70*/  STS.U16 [R24+0x4400], R12 ;  /* 0x0044000c18007388 */ /* 0x000fe80000000400 */
[----:B------:R-:W-:Y:S04]  /*16c80*/  STL [R1+0x1e68], R16 ;  /* 0x001e681001007387 */ /* 0x000fe80000100800 */
[----:B------:R0:W-:Y:S04]  /*16c90*/  STL [R1+0xb9c], R29 ;  /* 0x000b9c1d01007387 */ /* 0x0001e80000100800 */
[----:B0-----:R-:W4:Y:S04]  /*16ca0*/  LDL.LU R29, [R1+0x47c] ;  /* 0x00047c00011d7983 */ /* 0x001f280000300800 */
[----:B------:R0:W-:Y:S01]  /*16cb0*/  STS.U16 [R24+0x4c00], R15 ;  /* 0x004c000f18007388 */ /* 0x0001e20000000400 */
[----:B--2---:R-:W-:-:S05]  /*16cc0*/  IADD3 R6, P1, R28, R2, RZ ;  /* 0x000000021c067210 */ /* 0x004fca0007f3e0ff */
[----:B---3--:R-:W-:-:S05]  /*16cd0*/  IMAD.X R7, R3, 0x1, R0, P1 ;  /* 0x0000000103077824 */ /* 0x008fca00008e0600 */
[----:B------:R1:W2:Y:S04]  /*16ce0*/  @!P0 LDG.E.U16 R5, [R6.64] ;  /* 0x0000000606058981 */ /* 0x0002a8000c1e1500 */
[----:B----4-:R-:W-:Y:S04]  /*16cf0*/  STL [R1+0x1e6c], R4 ;  /* 0x001e6c0401007387 */ /* 0x010fe80000100800 */
[----:B------:R-:W3:Y:S04]  /*16d00*/  LDL.LU R11, [R1+0x5c] ;  /* 0x00005c00010b7983 */ /* 0x000ee80000300800 */
[----:B------:R-:W4:Y:S04]  /*16d10*/  LDL R12, [R1+0x5c8] ;  /* 0x0005c800010c7983 */ /* 0x000f280000100800 */
[----:B0-----:R-:W3:Y:S04]  /*16d20*/  LDL.LU R15, [R1+0x58] ;  /* 0x00005800010f7983 */ /* 0x001ee80000300800 */
[----:B------:R0:W-:Y:S04]  /*16d30*/  STL [R1+0xba0], R28 ;  /* 0x000ba01c01007387 */ /* 0x0001e80000100800 */
[----:B0-----:R-:W3:Y:S04]  /*16d40*/  LDL.LU R28, [R1+0x5cc] ;  /* 0x0005cc00011c7983 */ /* 0x001ee80000300800 */
[----:B------:R0:W-:Y:S04]  /*16d50*/  STL [R1+0xba4], R3 ;  /* 0x000ba40301007387 */ /* 0x0001e80000100800 */
[----:B0-----:R-:W4:Y:S01]  /*16d60*/  LDL.LU R3, [R1+0x478] ;  /* 0x0004780001037983 */ /* 0x001f220000300800 */
[----:B-1----:R-:W-:-:S02]  /*16d70*/  PRMT R6, RZ, 0x7610, R6 ;  /* 0x00007610ff067816 */ /* 0x002fc40000000006 */
[----:B------:R-:W-:-:S05]  /*16d80*/  IADD3 R8, P1, R29, R2, RZ ;  /* 0x000000021d087210 */ /* 0x000fca0007f3e0ff */
[----:B------:R-:W-:-:S05]  /*16d90*/  IMAD.X R9, R10, 0x1, R0, P1 ;  /* 0x000000010a097824 */ /* 0x000fca00008e0600 */
[----:B------:R3:W4:Y:S01]  /*16da0*/  @!P0 LDG.E.U16 R6, [R8.64] ;  /* 0x0000000608068981 */ /* 0x000722000c1e1500 */
[----:B------:R-:W-:-:S03]  /*16db0*/  PRMT R7, RZ, 0x7610, R7 ;  /* 0x00007610ff077816 */ /* 0x000fc60000000007 */
[----:B--2---:R-:W-:Y:S04]  /*16dc0*/  STL [R1+0x1e70], R5 ;  /* 0x001e700501007387 */ /* 0x004fe80000100800 */
[----:B------:R0:W-:Y:S04]  /*16dd0*/  STL [R1+0xba8], R29 ;  /* 0x000ba81d01007387 */ /* 0x0001e80000100800 */
[----:B0-----:R-:W2:Y:S01]  /*16de0*/  LDL.LU R29, [R1+0x6fc] ;  /* 0x0006fc00011d7983 */ /* 0x001ea20000300800 */
[----:B---3--:R-:W-:-:S05]  /*16df0*/  IADD3 R8, P1, R28, R2, RZ ;  /* 0x000000021c087210 */ /* 0x008fca0007f3e0ff */
[----:B----4-:R-:W-:-:S05]  /*16e00*/  IMAD.X R9, R3, 0x1, R0, P1 ;  /* 0x0000000103097824 */ /* 0x010fca00008e0600 */
[----:B------:R0:W3:Y:S04]  /*16e10*/  @!P0 LDG.E.U16 R7, [R8.64] ;  /* 0x0000000608078981 */ /* 0x0000e8000c1e1500 */
[----:B------:R1:W-:Y:S04]  /*16e20*/  STS.U16 [R24+0x5400], R13 ;  /* 0x0054000d18007388 */ /* 0x0003e80000000400 */
[----:B------:R4:W-:Y:S01]  /*16e30*/  STS.U16 [R24+0x5c00], R14 ;  /* 0x005c000e18007388 */ /* 0x0009e20000000400 */
[----:B0-----:R-:W-:-:S03]  /*16e40*/  PRMT R8, RZ, 0x7610, R8 ;  /* 0x00007610ff087816 */ /* 0x001fc60000000008 */
[----:B------:R-:W-:Y:S04]  /*16e50*/  STS.U16 [R24+0x6400], R11 ;  /* 0x0064000b18007388 */ /* 0x000fe80000000400 */
[----:B------:R-:W-:Y:S04]  /*16e60*/  STL [R1+0x1e74], R6 ;  /* 0x001e740601007387 */ /* 0x000fe80000100800 */
[----:B-1----:R-:W3:Y:S04]  /*16e70*/  LDL.LU R13, [R1+0x54] ;  /* 0x00005400010d7983 */ /* 0x002ee80000300800 */
[----:B------:R-:W3:Y:S04]  /*16e80*/  LDL R4, [R1+0x468] ;  /* 0x0004680001047983 */ /* 0x000ee80000100800 */
[----:B----4-:R-:W4:Y:S04]  /*16e90*/  LDL.LU R14, [R1+0x50] ;  /* 0x00005000010e7983 */ /* 0x010f280000300800 */
[----:B------:R0:W-:Y:S04]  /*16ea0*/  STL [R1+0xbac], R28 ;  /* 0x000bac1c01007387 */ /* 0x0001e80000100800 */
[----:B0-----:R-:W4:Y:S04]  /*16eb0*/  LDL.LU R28, [R1+0x46c] ;  /* 0x00046c00011c7983 */ /* 0x001f280000300800 */
[----:B------:R0:W-:Y:S04]  /*16ec0*/  STL [R1+0xbb0], R3 ;  /* 0x000bb00301007387 */ /* 0x0001e80000100800 */
[----:B0-----:R-:W4:Y:S01]  /*16ed0*/  LDL.LU R3, [R1+0x3a0] ;  /* 0x0003a00001037983 */ /* 0x001f220000300800 */
[----:B--2---:R-:W-:-:S05]  /*16ee0*/  IADD3 R10, P1, R29, R2, RZ ;  /* 0x000000021d0a7210 */ /* 0x004fca0007f3e0ff */
[----:B------:R-:W-:-:S05]  /*16ef0*/  IMAD.X R11, R12, 0x1, R0, P1 ;  /* 0x000000010c0b7824 */ /* 0x000fca00008e0600 */
[----:B------:R4:W2:Y:S04]  /*16f00*/  @!P0 LDG.E.U16 R8, [R10.64] ;  /* 0x000000060a088981 */ /* 0x0008a8000c1e1500 */
[----:B---3--:R-:W-:Y:S04]  /*16f10*/  STL [R1+0x1e78], R7 ;  /* 0x001e780701007387 */ /* 0x008fe80000100800 */
[----:B------:R0:W-:Y:S04]  /*16f20*/  STL [R1+0xbb4], R29 ;  /* 0x000bb41d01007387 */ /* 0x0001e80000100800 */
[----:B0-----:R-:W3:Y:S04]  /*16f30*/  LDL.LU R29, [R1+0x5bc] ;  /* 0x0005bc00011d7983 */ /* 0x001ee80000300800 */
[----:B------:R0:W-:Y:S01]  /*16f40*/  STS.U16 [R24+0x6c00], R15 ;  /* 0x006c000f18007388 */ /* 0x0001e20000000400 */
[----:B------:R-:W-:-:S02]  /*16f50*/  PRMT R9, RZ, 0x7610, R9 ;  /* 0x00007610ff097816 */ /* 0x000fc40000000009 */
[----:B----4-:R-:W-:-:S05]  /*16f60*/  IADD3 R10, P1, R28, R2, RZ ;  /* 0x000000021c0a7210 */ /* 0x010fca0007f3e0ff */
[----:B------:R-:W-:-:S05]  /*16f70*/  IMAD.X R11, R3, 0x1, R0, P1 ;  /* 0x00000001030b7824 */ /* 0x000fca00008e0600 */
[----:B------:R1:W4:Y:S04]  /*16f80*/  @!P0 LDG.E.U16 R9, [R10.64] ;  /* 0x000000060a098981 */ /* 0x000328000c1e1500 */
[----:B------:R-:W-:Y:S01]  /*16f90*/  STS.U16 [R24+0x7400], R13 ;  /* 0x0074000d18007388 */ /* 0x000fe20000000400 */
[----:B-1----:R-:W-:-:S03]  /*16fa0*/  PRMT R10, RZ, 0x7610, R10 ;  /* 0x00007610ff0a7816 */ /* 0x002fc6000000000a */
[----:B--2---:R-:W-:Y:S04]  /*16fb0*/  STL [R1+0x1e7c], R8 ;  /* 0x001e7c0801007387 */ /* 0x004fe80000100800 */
[----:B0-----:R-:W2:Y:S04]  /*16fc0*/  LDL.LU R15, [R1+0x4c] ;  /* 0x00004c00010f7983 */ /* 0x001ea80000300800 */
[----:B------:R-:W2:Y:S04]  /*16fd0*/  LDL.LU R26, [R1+0x48] ;  /* 0x00004800011a7983 */ /* 0x000ea80000300800 */
[----:B------:R0:W-:Y:S04]  /*16fe0*/  STL [R1+0xbb8], R28 ;  /* 0x000bb81c01007387 */ /* 0x0001e80000100800 */
[----:B0-----:R-:W2:Y:S04]  /*16ff0*/  LDL.LU R28, [R1+0x6f4] ;  /* 0x0006f400011c7983 */ /* 0x001ea80000300800 */
[----:B------:R0:W-:Y:S04]  /*17000*/  STL [R1+0xbbc], R3 ;  /* 0x000bbc0301007387 */ /* 0x0001e80000100800 */
[----:B0-----:R-:W2:Y:S01]  /*17010*/  LDL.LU R3, [R1+0x5b8] ;  /* 0x0005b80001037983 */ /* 0x001ea20000300800 */
[----:B---3--:R-:W-:-:S05]  /*17020*/  IADD3 R12, P1, R29, R2, RZ ;  /* 0x000000021d0c7210 */ /* 0x008fca0007f3e0ff */
[----:B------:R-:W-:-:S05]  /*17030*/  IMAD.X R13, R4, 0x1, R0, P1 ;  /* 0x00000001040d7824 */ /* 0x000fca00008e0600 */
[----:B------:R2:W3:Y:S01]  /*17040*/  @!P0 LDG.E.U16 R10, [R12.64] ;  /* 0x000000060c0a8981 */ /* 0x0004e2000c1e1500 */
[----:B------:R-:W-:-:S03]  /*17050*/  PRMT R11, RZ, 0x7610, R11 ;  /* 0x00007610ff0b7816 */ /* 0x000fc6000000000b */
[----:B----4-:R-:W-:Y:S04]  /*17060*/  STL [R1+0x1e80], R9 ;  /* 0x001e800901007387 */ /* 0x010fe80000100800 */
[----:B------:R0:W-:Y:S04]  /*17070*/  STL [R1+0xbc0], R29 ;  /* 0x000bc01d01007387 */ /* 0x0001e80000100800 */
[----:B0-----:R-:W4:Y:S01]  /*17080*/  LDL.LU R29, [R1+0x45c] ;  /* 0x00045c00011d7983 */ /* 0x001f220000300800 */
[----:B--2---:R-:W-:-:S05]  /*17090*/  IADD3 R12, P1, R28, R2, RZ ;  /* 0x000000021c0c7210 */ /* 0x004fca0007f3e0ff */
[----:B------:R-:W-:-:S05]  /*170a0*/  IMAD.X R13, R3, 0x1, R0, P1 ;  /* 0x00000001030d7824 */ /* 0x000fca00008e0600 */
[----:B------:R0:W2:Y:S04]  /*170b0*/  @!P0 LDG.E.U16 R11, [R12.64] ;  /* 0x000000060c0b8981 */ /* 0x0000a8000c1e1500 */
[----:B---3--:R-:W-:Y:S04]  /*170c0*/  STL [R1+0x1e84], R10 ;  /* 0x001e840a01007387 */ /* 0x008fe80000100800 */
[----:B------:R-:W3:Y:S04]  /*170d0*/  LDL R5, [R1+0x398] ;  /* 0x0003980001057983 */ /* 0x000ee80000100800 */
[----:B------:R-:W3:Y:S04]  /*170e0*/  LDL R4, [R1+0x5a8] ;  /* 0x0005a80001047983 */ /* 0x000ee80000100800 */
[----:B------:R1:W-:Y:S04]  /*170f0*/  STL [R1+0xbc4], R28 ;  /* 0x000bc41c01007387 */ /* 0x0003e80000100800 */
[----:B-1----:R-:W3:Y:S04]  /*17100*/  LDL.LU R28, [R1+0x5ac] ;  /* 0x0005ac00011c7983 */ /* 0x002ee80000300800 */
[----:B------:R1:W-:Y:S04]  /*17110*/  STL [R1+0xbc8], R3 ;  /* 0x000bc80301007387 */ /* 0x0003e80000100800 */
[----:B-1----:R-:W3:Y:S04]  /*17120*/  LDL.LU R3, [R1+0x458] ;  /* 0x0004580001037983 */ /* 0x002ee80000300800 */
[----:B------:R1:W-:Y:S04]  /*17130*/  STS.U16 [R24+0x7c00], R14 ;  /* 0x007c000e18007388 */ /* 0x0003e80000000400 */
[----:B-1----:R-:W1:Y:S01]  /*17140*/  S2R R24, SR_TID.X ;  /* 0x0000000000187919 */ /* 0x002e620000002100 */
[----:B0-----:R-:W-:Y:S01]  /*17150*/  PRMT R12, RZ, 0x7610, R12 ;  /* 0x00007610ff0c7816 */ /* 0x001fe2000000000c */
[----:B-1----:R-:W-:-:S02]  /*17160*/  IMAD.SHL.U32 R14, R24, 0x2, RZ ;  /* 0x00000002180e7824 */ /* 0x002fc400078e00ff */
[----:B--2---:R0:W-:Y:S02]  /*17170*/  STL [R1+0x1e88], R11 ;  /* 0x001e880b01007387 */ /* 0x0041e40000100800 */
[----:B0-----:R-:W-:-:S04]  /*17180*/  LOP3.LUT R11, R24, 0x180, RZ, 0xc0, !PT ;  /* 0x00000180180b7812 */ /* 0x001fc800078ec0ff */
[----:B------:R-:W-:Y:S01]  /*17190*/  SHF.R.U32.HI R11, RZ, 0x3, R11 ;  /* 0x00000003ff0b7819 */ /* 0x000fe2000001160b */
[----:B----4-:R0:W-:Y:S03]  /*171a0*/  STL [R1+0xbcc], R29 ;  /* 0x000bcc1d01007387 */ /* 0x0101e60000100800 */
[----:B------:R-:W-:Y:S02]  /*171b0*/  LOP3.LUT R11, R11, 0x3fe, R14, 0x78, !PT ;  /* 0x000003fe0b0b7812 */ /* 0x000fe400078e780e */
[----:B------:R-:W-:Y:S02]  /*171c0*/  IADD3 R14, P1, R29, R2, RZ ;  /* 0x000000021d0e7210 */ /* 0x000fe40007f3e0ff */
[----:B0-----:R-:W2:Y:S01]  /*171d0*/  LDL.LU R29, [R1+0x6ec] ;  /* 0x0006ec00011d7983 */ /* 0x001ea20000300800 */
[----:B------:R-:W-:-:S05]  /*171e0*/  LOP3.LUT R11, R11, 0x40, RZ, 0x3c, !PT ;  /* 0x000000400b0b7812 */ /* 0x000fca00078e3cff */
[----:B------:R3:W-:Y:S02]  /*171f0*/  STS.U16 [R11+0x8400], R15 ;  /* 0x0084000f0b007388 */ /* 0x0007e40000000400 */
[----:B---3--:R-:W-:Y:S02]  /*17200*/  IMAD.X R15, R5, 0x1, R0, P1 ;  /* 0x00000001050f7824 */ /* 0x008fe400008e0600 */
[----:B------:R-:W3:Y:S04]  /*17210*/  LDL R5, [R1+0x448] ;  /* 0x0004480001057983 */ /* 0x000ee80000100800 */
[----:B------:R0:W4:Y:S04]  /*17220*/  @!P0 LDG.E.U16 R12, [R14.64] ;  /* 0x000000060e0c8981 */ /* 0x000128000c1e1500 */
[----:B------:R1:W-:Y:S01]  /*17230*/  STL [R1+0xbd0], R28 ;  /* 0x000bd01c01007387 */ /* 0x0003e20000100800 */
[----:B0-----:R-:W-:-:S03]  /*17240*/  IADD3 R14, P1, R28, R2, RZ ;  /* 0x000000021c0e7210 */ /* 0x001fc60007f3e0ff */
[----:B-1----:R-:W3:Y:S02]  /*17250*/  LDL.LU R28, [R1+0x44c] ;  /* 0x00044c00011c7983 */ /* 0x002ee40000300800 */
[----:B------:R-:W-:Y:S02]  /*17260*/  IMAD.X R15, R3, 0x1, R0, P1 ;  /* 0x00000001030f7824 */ /* 0x000fe400008e0600 */
[----:B------:R0:W-:Y:S04]  /*17270*/  STL [R1+0xbd4], R3 ;  /* 0x000bd40301007387 */ /* 0x0001e80000100800 */
[----:B0-----:R-:W4:Y:S01]  /*17280*/  LDL.LU R3, [R1+0x390] ;  /* 0x0003900001037983 */ /* 0x001f220000300800 */
[----:B------:R-:W-:-:S06]  /*17290*/  PRMT R13, RZ, 0x7610, R13 ;  /* 0x00007610ff0d7816 */ /* 0x000fcc000000000d */
[----:B------:R2:W4:Y:S04]  /*172a0*/  @!P0 LDG.E.U16 R13, [R14.64] ;  /* 0x000000060e0d8981 */ /* 0x000528000c1e1500 */
[----:B------:R-:W-:Y:S04]  /*172b0*/  STS.U16 [R11+0x8c00], R26 ;  /* 0x008c001a0b007388 */ /* 0x000fe80000000400 */
[----:B------:R0:W-:Y:S02]  /*172c0*/  STS.U16 [R11+0x9400], R17 ;  /* 0x009400110b007388 */ /* 0x0001e40000000400 */
[----:B0-----:R-:W-:-:S02]  /*172d0*/  PRMT R17, RZ, 0x7610, R17 ;  /* 0x00007610ff117816 */ /* 0x001fc40000000011 */
[----:B--2---:R-:W-:Y:S01]  /*172e0*/  IADD3 R14, P1, R29, R2, RZ ;  /* 0x000000021d0e7210 */ /* 0x004fe20007f3e0ff */
[----:B------:R0:W-:Y:S04]  /*172f0*/  STL [R1+0xbd8], R29 ;  /* 0x000bd81d01007387 */ /* 0x0001e80000100800 */
[----:B0-----:R-:W2:Y:S01]  /*17300*/  LDL.LU R29, [R1+0x59c] ;  /* 0x00059c00011d7983 */ /* 0x001ea20000300800 */
[----:B------:R-:W-:-:S03]  /*17310*/  IMAD.X R15, R4, 0x1, R0, P1 ;  /* 0x00000001040f7824 */ /* 0x000fc600008e0600 */
[----:B------:R-:W2:Y:S04]  /*17320*/  LDL R4, [R1+0x388] ;  /* 0x0003880001047983 */ /* 0x000ea80000100800 */
[----:B------:R-:W2:Y:S04]  /*17330*/  LDL.LU R26, [R1+0x44] ;  /* 0x00004400011a7983 */ /* 0x000ea80000300800 */
[----:B------:R3:W2:Y:S02]  /*17340*/  @!P0 LDG.E.U16 R17, [R14.64] ;  /* 0x000000060e118981 */ /* 0x0006a4000c1e1500 */
[----:B---3--:R-:W-:-:S02]  /*17350*/  IADD3 R14, P1, R28, R2, RZ ;  /* 0x000000021c0e7210 */ /* 0x008fc40007f3e0ff */
[----:B------:R0:W-:Y:S04]  /*17360*/  STL [R1+0xbdc], R28 ;  /* 0x000bdc1c01007387 */ /* 0x0001e80000100800 */
[----:B0-----:R-:W3:Y:S01]  /*17370*/  LDL.LU R28, [R1+0x6e4] ;  /* 0x0006e400011c7983 */ /* 0x001ee20000300800 */
[----:B----4-:R-:W-:-:S03]  /*17380*/  IMAD.X R15, R3, 0x1, R0, P1 ;  /* 0x00000001030f7824 */ /* 0x010fc600008e0600 */
[----:B------:R0:W-:Y:S04]  /*17390*/  STL [R1+0xbe0], R3 ;  /* 0x000be00301007387 */ /* 0x0001e80000100800 */
[----:B0-----:R-:W4:Y:S04]  /*173a0*/  LDL.LU R3, [R1+0x598] ;  /* 0x0005980001037983 */ /* 0x001f280000300800 */
[----:B------:R0:W-:Y:S02]  /*173b0*/  STS.U16 [R11+0x9c00], R19 ;  /* 0x009c00130b007388 */ /* 0x0001e40000000400 */
[----:B0-----:R-:W-:-:S06]  /*173c0*/  PRMT R19, RZ, 0x7610, R19 ;  /* 0x00007610ff137816 */ /* 0x001fcc0000000013 */
[----:B------:R2:W4:Y:S04]  /*173d0*/  @!P0 LDG.E.U16 R19, [R14.64] ;  /* 0x000000060e138981 */ /* 0x000528000c1e1500 */
[----:B------:R0:W-:Y:S02]  /*173e0*/  STS.U16 [R11+0xa400], R21 ;  /* 0x00a400150b007388 */ /* 0x0001e40000000400 */
[----:B0-----:R-:W-:Y:S02]  /*173f0*/  PRMT R21, RZ, 0x7610, R21 ;  /* 0x00007610ff157816 */ /* 0x001fe40000000015 */
[----:B--2---:R-:W-:Y:S01]  /*17400*/  IADD3 R14, P1, R29, R2, RZ ;  /* 0x000000021d0e7210 */ /* 0x004fe20007f3e0ff */
[----:B------:R0:W-:Y:S04]  /*17410*/  STL [R1+0xbe4], R29 ;  /* 0x000be41d01007387 */ /* 0x0001e80000100800 */
[----:B0-----:R-:W2:Y:S01]  /*17420*/  LDL.LU R29, [R1+0x43c] ;  /* 0x00043c00011d7983 */ /* 0x001ea20000300800 */
[----:B------:R-:W-:-:S05]  /*17430*/  IMAD.X R15, R5, 0x1, R0, P1 ;  /* 0x00000001050f7824 */ /* 0x000fca00008e0600 */
[----:B------:R3:W2:Y:S02]  /*17440*/  @!P0 LDG.E.U16 R21, [R14.64] ;  /* 0x000000060e158981 */ /* 0x0006a4000c1e1500 */
[----:B---3--:R-:W-:Y:S02]  /*17450*/  IADD3 R14, P1, R28, R2, RZ ;  /* 0x000000021c0e7210 */ /* 0x008fe40007f3e0ff */
        /* <DEDUP_REMOVED lines=10> */
[----:B------:R-:W-:Y:S01]  /*17500*/  STS.U16 [R11+0xbc00], R26 ;  /* 0x00bc001a0b007388 */ /* 0x000fe20000000400 */
[----:B------:R-:W-:Y:S02]  /*17510*/  PRMT R25, RZ, 0x7610, R25 ;  /* 0x00007610ff197816 */ /* 0x000fe40000000019 */
[----:B--2---:R-:W-:Y:S01]  /*17520*/  IADD3 R14, P1, R29, R2, RZ ;  /* 0x000000021d0e7210 */ /* 0x004fe20007f3e0ff */
[----:B------:R0:W-:Y:S04]  /*17530*/  STL [R1+0xbf0], R29 ;  /* 0x000bf01d01007387 */ /* 0x0001e80000100800 */
[----:B0-----:R-:W2:Y:S01]  /*17540*/  LDL.LU R29, [R1+0x784] ;  /* 0x00078400011d7983 */ /* 0x001ea20000300800 */
[----:B------:R-:W-:-:S03]  /*17550*/  IMAD.X R15, R4, 0x1, R0, P1 ;  /* 0x00000001040f7824 */ /* 0x000fc600008e0600 */
[----:B------:R-:W2:Y:S04]  /*17560*/  LDL.LU R10, [R1+0x90] ;  /* 0x00009000010a7983 */ /* 0x000ea80000300800 */
[----:B------:R-:W2:Y:S04]  /*17570*/  LDL.LU R9, [R1+0x40] ;  /* 0x0000400001097983 */ /* 0x000ea80000300800 */
[----:B------:R-:W2:Y:S04]  /*17580*/  LDL.LU R8, [R1+0x3c] ;  /* 0x00003c0001087983 */ /* 0x000ea80000300800 */
[----:B------:R-:W2:Y:S04]  /*17590*/  LDL.LU R7, [R1+0x38] ;  /* 0x0000380001077983 */ /* 0x000ea80000300800 */
[----:B------:R3:W2:Y:S04]  /*175a0*/  @!P0 LDG.E.U16 R23, [R14.64] ;  /* 0x000000060e178981 */ /* 0x0006a8000c1e1500 */
[----:B------:R-:W2:Y:S04]  /*175b0*/  LDL.LU R6, [R1+0x30] ;  /* 0x0000300001067983 */ /* 0x000ea80000300800 */
[----:B------:R-:W2:Y:S01]  /*175c0*/  LDL.LU R5, [R1+0x2c] ;  /* 0x00002c0001057983 */ /* 0x000ea20000300800 */
[----:B---3--:R-:W-:-:S03]  /*175d0*/  IADD3 R14, P1, R28, R2, RZ ;  /* 0x000000021c0e7210 */ /* 0x008fc60007f3e0ff */
[----:B------:R-:W3:Y:S04]  /*175e0*/  LDL.LU R4, [R1+0x28] ;  /* 0x0000280001047983 */ /* 0x000ee80000300800 */
[----:B------:R-:W3:Y:S04]  /*175f0*/  LDL.LU R16, [R1+0x24] ;  /* 0x0000240001107983 */ /* 0x000ee80000300800 */
[----:B------:R-:W3:Y:S01]  /*17600*/  LDL.LU R18, [R1+0x20] ;  /* 0x0000200001127983 */ /* 0x000ee20000300800 */
[----:B----4-:R-:W-:-:S03]  /*17610*/  IMAD.X R15, R3, 0x1, R0, P1 ;  /* 0x00000001030f7824 */ /* 0x010fc600008e0600 */
[----:B------:R-:W4:Y:S04]  /*17620*/  LDL.LU R20, [R1+0x1c] ;  /* 0x00001c0001147983 */ /* 0x000f280000300800 */
[----:B------:R-:W3:Y:S04]  /*17630*/  LDL.LU R24, [R1+0x18] ;  /* 0x0000180001187983 */ /* 0x000ee80000300800 */
[----:B------:R-:W3:Y:S04]  /*17640*/  LDL.LU R26, [R1+0x14] ;  /* 0x00001400011a7983 */ /* 0x000ee80000300800 */
[----:B------:R0:W-:Y:S04]  /*17650*/  STL [R1+0xcb8], R28 ;  /* 0x000cb81c01007387 */ /* 0x0001e80000100800 */
[----:B------:R1:W3:Y:S04]  /*17660*/  @!P0 LDG.E.U16 R25, [R14.64] ;  /* 0x000000060e198981 */ /* 0x0002e8000c1e1500 */
[----:B0-----:R-:W3:Y:S04]  /*17670*/  LDL.LU R28, [R1] ;  /* 0x00000000011c7983 */ /* 0x001ee80000300800 */
[----:B------:R0:W-:Y:S04]  /*17680*/  STL [R1+0xcbc], R3 ;  /* 0x000cbc0301007387 */ /* 0x0001e80000100800 */
[----:B0-----:R-:W3:Y:S04]  /*17690*/  LDL.LU R3, [R1+0x4] ;  /* 0x0000040001037983 */ /* 0x001ee80000300800 */
[----:B-1----:R-:W3:Y:S04]  /*176a0*/  LDL R15, [R1+0x58c] ;  /* 0x00058c00010f7983 */ /* 0x002ee80000100800 */
[----:B------:R0:W-:Y:S04]  /*176b0*/  STS.U16 [R11+0xc400], R27 ;  /* 0x00c4001b0b007388 */ /* 0x0001e80000000400 */
[----:B0-----:R-:W0:Y:S01]  /*176c0*/  S2R R11, SR_TID.X ;  /* 0x00000000000b7919 */ /* 0x001e220000002100 */
[----:B------:R-:W-:Y:S01]  /*176d0*/  PRMT R27, RZ, 0x7610, R27 ;  /* 0x00007610ff1b7816 */ /* 0x000fe2000000001b */
[----:B0-----:R-:W-:-:S02]  /*176e0*/  IMAD.SHL.U32 R11, R11, 0x2, RZ ;  /* 0x000000020b0b7824 */ /* 0x001fc400078e00ff */
[----:B--2---:R-:W-:Y:S01]  /*176f0*/  STL [R1+0xcc4], R29 ;  /* 0x000cc41d01007387 */ /* 0x004fe20000100800 */
[----:B------:R-:W-:-:S03]  /*17700*/  IADD3 R14, P1, R29, R2, RZ ;  /* 0x000000021d0e7210 */ /* 0x000fc60007f3e0ff */
[----:B------:R0:W-:Y:S04]  /*17710*/  STL [R1+0xcc0], R2 ;  /* 0x000cc00201007387 */ /* 0x0001e80000100800 */
[----:B0-----:R-:W0:Y:S02]  /*17720*/  S2R R2, SR_TID.X ;  /* 0x0000000000027919 */ /* 0x001e240000002100 */
[----:B0-----:R-:W-:-:S04]  /*17730*/  LOP3.LUT R29, R2, 0x180, RZ, 0xc0, !PT ;  /* 0x00000180021d7812 */ /* 0x001fc800078ec0ff */
[----:B------:R-:W-:-:S04]  /*17740*/  SHF.R.U32.HI R29, RZ, 0x3, R29 ;  /* 0x00000003ff1d7819 */ /* 0x000fc8000001161d */
[----:B------:R-:W-:Y:S02]  /*17750*/  LOP3.LUT R29, R29, 0x3fe, R11, 0x78, !PT ;  /* 0x000003fe1d1d7812 */ /* 0x000fe400078e780b */
[----:B------:R-:W2:Y:S04]  /*17760*/  LDL.LU R11, [R1+0x1e88] ;  /* 0x001e8800010b7983 */ /* 0x000ea80000300800 */
[----:B------:R0:W-:Y:S01]  /*17770*/  STL [R1+0xcc8], R0 ;  /* 0x000cc80001007387 */ /* 0x0001e20000100800 */
[----:B---3--:R-:W-:-:S03]  /*17780*/  IMAD.X R15, R15, 0x1, R0, P1 ;  /* 0x000000010f0f7824 */ /* 0x008fc600008e0600 */
[----:B0-----:R-:W3:Y:S04]  /*17790*/  LDL.LU R0, [R1+0x8] ;  /* 0x0000080001007983 */ /* 0x001ee80000300800 */
[----:B------:R0:W2:Y:S04]  /*177a0*/  @!P0 LDG.E.U16 R27, [R14.64] ;  /* 0x000000060e1b8981 */ /* 0x0000a8000c1e1500 */
[----:B0-----:R-:W2:Y:S04]  /*177b0*/  LDL.LU R14, [R1+0x10] ;  /* 0x00001000010e7983 */ /* 0x001ea80000300800 */
[----:B------:R-:W3:Y:S01]  /*177c0*/  LDL.LU R15, [R1+0xc] ;  /* 0x00000c00010f7983 */ /* 0x000ee20000300800 */
[----:B------:R-:W-:-:S05]  /*177d0*/  LOP3.LUT R29, R29, 0x40, RZ, 0x3c, !PT ;  /* 0x000000401d1d7812 */ /* 0x000fca00078e3cff */
[----:B------:R0:W-:Y:S04]  /*177e0*/  STS.U16 [R29+0x1fc00], R10 ;  /* 0x01fc000a1d007388 */ /* 0x0001e80000000400 */
[----:B------:R1:W-:Y:S04]  /*177f0*/  STS.U16 [R29+0xcc00], R9 ;  /* 0x00cc00091d007388 */ /* 0x0003e80000000400 */
[----:B------:R4:W-:Y:S04]  /*17800*/  STS.U16 [R29+0xd400], R8 ;  /* 0x00d400081d007388 */ /* 0x0009e80000000400 */
[----:B0-----:R-:W3:Y:S04]  /*17810*/  LDL.LU R10, [R1+0x1e84] ;  /* 0x001e8400010a7983 */ /* 0x001ee80000300800 */
[----:B-1----:R-:W3:Y:S04]  /*17820*/  LDL.LU R9, [R1+0x1e80] ;  /* 0x001e800001097983 */ /* 0x002ee80000300800 */
[----:B----4-:R-:W4:Y:S04]  /*17830*/  LDL.LU R8, [R1+0x1e7c] ;  /* 0x001e7c0001087983 */ /* 0x010f280000300800 */
[----:B------:R0:W-:Y:S04]  /*17840*/  STS.U16 [R29+0xdc00], R7 ;  /* 0x00dc00071d007388 */ /* 0x0001e80000000400 */
[----:B------:R1:W-:Y:S04]  /*17850*/  STS.U16 [R29+0xe400], R6 ;  /* 0x00e400061d007388 */ /* 0x0003e80000000400 */
[----:B------:R1:W-:Y:S04]  /*17860*/  STS.U16 [R29+0xec00], R5 ;  /* 0x00ec00051d007388 */ /* 0x0003e80000000400 */
[----:B0-----:R-:W4:Y:S04]  /*17870*/  LDL.LU R7, [R1+0x1e78] ;  /* 0x001e780001077983 */ /* 0x001f280000300800 */
[----:B-1----:R-:W4:Y:S04]  /*17880*/  LDL.LU R6, [R1+0x1e74] ;  /* 0x001e740001067983 */ /* 0x002f280000300800 */
[----:B------:R-:W4:Y:S04]  /*17890*/  LDL.LU R5, [R1+0x1e70] ;  /* 0x001e700001057983 */ /* 0x000f280000300800 */
        /* <DEDUP_REMOVED lines=12> */
[----:B--2---:R-:W-:Y:S04]  /*17960*/  STS.U16 [R29+0x12400], R14 ;  /* 0x0124000e1d007388 */ /* 0x004fe80000000400 */
[----:B---3--:R-:W-:Y:S04]  /*17970*/  STS.U16 [R29+0x12c00], R15 ;  /* 0x012c000f1d007388 */ /* 0x008fe80000000400 */
[----:B------:R-:W-:Y:S04]  /*17980*/  STS.U16 [R29+0x13400], R0 ;  /* 0x013400001d007388 */ /* 0x000fe80000000400 */
[----:B------:R0:W-:Y:S04]  /*17990*/  STS.U16 [R29+0x13c00], R3 ;  /* 0x013c00031d007388 */ /* 0x0001e80000000400 */
[----:B------:R1:W-:Y:S04]  /*179a0*/  STS.U16 [R29+0x14400], R28 ;  /* 0x0144001c1d007388 */ /* 0x0003e80000000400 */
[----:B0-----:R-:W2:Y:S04]  /*179b0*/  LDL R3, [R1+0x370] ;  /* 0x0003700001037983 */ /* 0x001ea80000100800 */
[----:B-1----:R-:W3:Y:S04]  /*179c0*/  LDL R28, [R1+0x374] ;  /* 0x00037400011c7983 */ /* 0x002ee80000100800 */
[----:B------:R-:W0:Y:S01]  /*179d0*/  S2R R0, SR_TID.X ;  /* 0x0000000000007919 */ /* 0x000e220000002100 */
[----:B------:R-:W-:-:S02]  /*179e0*/  IMAD.SHL.U32 R14, R2, 0x2, RZ ;  /* 0x00000002020e7824 */ /* 0x000fc400078e00ff */
[----:B------:R-:W-:Y:S01]  /*179f0*/  IMAD.SHL.U32 R2, R2, 0x40, RZ ;  /* 0x0000004002027824 */ /* 0x000fe200078e00ff */
[----:B0-----:R-:W-:-:S05]  /*17a00*/  LOP3.LUT R15, R0, 0x7, RZ, 0xc0, !PT ;  /* 0x00000007000f7812 */ /* 0x001fca00078ec0ff */
[C---:B------:R-:W-:Y:S02]  /*17a10*/  IMAD.SHL.U32 R0, R15.reuse, 0x10, RZ ;  /* 0x000000100f007824 */ /* 0x040fe400078e00ff */
[----:B------:R-:W-:-:S03]  /*17a20*/  IMAD.SHL.U32 R15, R15, 0x100, RZ ;  /* 0x000001000f0f7824 */ /* 0x000fc600078e00ff */
[----:B------:R-:W-:Y:S01]  /*17a30*/  LOP3.LUT R0, R0, 0x30, R14, 0x78, !PT ;  /* 0x0000003000007812 */ /* 0x000fe200078e780e */
[----:B----4-:R-:W-:Y:S04]  /*17a40*/  STS.U16 [R29+0x14c00], R26 ;  /* 0x014c001a1d007388 */ /* 0x010fe80000000400 */
[----:B------:R-:W-:Y:S04]  /*17a50*/  STS.U16 [R29+0x15400], R24 ;  /* 0x015400181d007388 */ /* 0x000fe80000000400 */
        /* <DEDUP_REMOVED lines=12> */
[----:B------:R0:W-:Y:S04]  /*17b20*/  STS.U16 [R29+0x1bc00], R13 ;  /* 0x01bc000d1d007388 */ /* 0x0001e80000000400 */
[----:B------:R-:W-:Y:S04]  /*17b30*/  STS.U16 [R29+0x1c400], R17 ;  /* 0x01c400111d007388 */ /* 0x000fe80000000400 */
[----:B------:R-:W-:Y:S04]  /*17b40*/  STS.U16 [R29+0x1cc00], R19 ;  /* 0x01cc00131d007388 */ /* 0x000fe80000000400 */
[----:B------:R-:W-:Y:S04]  /*17b50*/  STS.U16 [R29+0x1d400], R21 ;  /* 0x01d400151d007388 */ /* 0x000fe80000000400 */
[----:B------:R-:W-:Y:S04]  /*17b60*/  STS.U16 [R29+0x1dc00], R22 ;  /* 0x01dc00161d007388 */ /* 0x000fe80000000400 */
[----:B------:R-:W-:Y:S04]  /*17b70*/  STS.U16 [R29+0x1e400], R23 ;  /* 0x01e400171d007388 */ /* 0x000fe80000000400 */
[----:B------:R-:W-:Y:S04]  /*17b80*/  STS.U16 [R29+0x1ec00], R25 ;  /* 0x01ec00191d007388 */ /* 0x000fe80000000400 */
[----:B------:R-:W-:Y:S04]  /*17b90*/  STS.U16 [R29+0x1f400], R27 ;  /* 0x01f4001b1d007388 */ /* 0x000fe80000000400 */
[----:B------:R-:W-:Y:S01]  /*17ba0*/  BAR.SYNC.DEFER_BLOCKING 0x0 ;  /* 0x0000000000007b1d */ /* 0x000fe20000010000 */
[----:B------:R-:W-:-:S04]  /*17bb0*/  LOP3.LUT R0, R0, 0x3800, R2, 0xf8, !PT ;  /* 0x0000380000007812 */ /* 0x000fc800078ef802 */
[----:B------:R-:W-:Y:S01]  /*17bc0*/  LOP3.LUT R0, R0, R15, RZ, 0xfc, !PT ;  /* 0x0000000f00007212 */ /* 0x000fe200078efcff */
[----:B0-----:R-:W4:Y:S04]  /*17bd0*/  LDL.LU.64 R12, [R1+0x240] ;  /* 0x00024000010c7983 */ /* 0x001f280000300a00 */
[----:B------:R-:W4:Y:S04]  /*17be0*/  LDL.LU.64 R14, [R1+0x248] ;  /* 0x00024800010e7983 */ /* 0x000f280000300a00 */
[----:B------:R-:W0:Y:S04]  /*17bf0*/  LDSM.16.M88.4 R4, [R0] ;  /* 0x000000000004783b */ /* 0x000e280000000200 */
[----:B------:R-:W-:Y:S04]  /*17c00*/  LDSM.16.M88.4 R8, [R0+0x4000] ;  /* 0x004000000008783b */ /* 0x000fe80000000200 */
[----:B0-----:R-:W-:Y:S04]  /*17c10*/  STL.64 [R1+0x50], R4 ;  /* 0x0000500401007387 */ /* 0x001fe80000100a00 */
[----:B------:R-:W-:Y:S04]  /*17c20*/  STL.64 [R1+0x58], R6 ;  /* 0x0000580601007387 */ /* 0x000fe80000100a00 */
[----:B--2---:R-:W0:Y:S04]  /*17c30*/  LDSM.16.MT88.4 R16, [R3+0x20080] ;  /* 0x020080000310783b */ /* 0x004e280000004200 */
[----:B---3--:R-:W1:Y:S04]  /*17c40*/  LDSM.16.MT88.4 R4, [R28+0x20080] ;  /* 0x020080001c04783b */ /* 0x008e680000004200 */
[----:B------:R-:W-:Y:S04]  /*17c50*/  LDSM.16.MT88.4 R24, [R3+0x20000] ;  /* 0x020000000318783b */ /* 0x000fe80000004200 */
[----:B------:R-:W-:Y:S04]  /*17c60*/  LDSM.16.MT88.4 R20, [R28+0x20000] ;  /* 0x020000001c14783b */ /* 0x000fe80000004200 */
[----:B0-----:R-:W-:Y:S04]  /*17c70*/  STL.64 [R1+0x1e50], R18 ;  /* 0x001e501201007387 */ /* 0x001fe80000100a00 */
[----:B------:R0:W-:Y:S04]  /*17c80*/  STL.64 [R1+0x1e48], R16 ;  /* 0x001e481001007387 */ /* 0x0001e80000100a00 */
[----:B0-----:R-:W2:Y:S04]  /*17c90*/  LDL.LU.64 R16, [R1+0xd0] ;  /* 0x0000d00001107983 */ /* 0x001ea80000300a00 */
[----:B------:R-:W2:Y:S04]  /*17ca0*/  LDL.LU.64 R18, [R1+0xd8] ;  /* 0x0000d80001127983 */ /* 0x000ea80000300a00 */
[----:B-1----:R-:W-:Y:S04]  /*17cb0*/  STL.64 [R1+0x1e30], R6 ;  /* 0x001e300601007387 */ /* 0x002fe80000100a00 */
[----:B------:R0:W-:Y:S04]  /*17cc0*/  STL.64 [R1+0x1e28], R4 ;  /* 0x001e280401007387 */ /* 0x0001e80000100a00 */
[----:B0-----:R-:W4:Y:S01]  /*17cd0*/  LDL.LU.64 R4, [R1+0x50] ;  /* 0x0000500001047983 */ /* 0x001f220000300a00 */
[----:B------:R-:W-:-:S02]  /*17ce0*/  IMAD.MOV.U32 R6, RZ, RZ, R8 ;  /* 0x000000ffff067224 */ /* 0x000fc400078e0008 */
[----:B------:R-:W-:Y:S01]  /*17cf0*/  IMAD.MOV.U32 R2, RZ, RZ, R9 ;  /* 0x000000ffff027224 */ /* 0x000fe200078e0009 */
[----:B------:R-:W-:Y:S04]  /*17d00*/  STL.64 [R1+0x48], R10 ;  /* 0x0000480a01007387 */ /* 0x000fe80000100a00 */
[----:B------:R-:W0:Y:S04]  /*17d10*/  LDSM.16.M88.4 R8, [R0+0x8000] ;  /* 0x008000000008783b */ /* 0x000e280000000200 */
[----:B0-----:R-:W-:Y:S04]  /*17d20*/  STL.64 [R1+0x38], R10 ;  /* 0x0000380a01007387 */ /* 0x001fe80000100a00 */
[----:B------:R-:W-:Y:S04]  /*17d30*/  STL.64 [R1+0x1e20], R26 ;  /* 0x001e201a01007387 */ /* 0x000fe80000100a00 */
[----:B------:R0:W-:Y:S01]  /*17d40*/  STL.64 [R1+0x1e18], R24 ;  /* 0x001e181801007387 */ /* 0x0001e20000100a00 */
[-C--:B----4-:R-:W-:Y:S11]  /*17d50*/  HMMA.16816.F32.BF16 R12, R24, R4.reuse, R12 ;  /* 0x00000004180c723c */ /* 0x090ff6000004180c */
[----:B------:R-:W-:Y:S11]  /*17d60*/  @!UPT UIADD3 URZ, URZ, URZ, URZ ;  /* 0x0000003f3f3ff290 */ /* 0x000ff6000fffe03f */
[----:B------:R-:W-:Y:S01]  /*17d70*/  @!UPT UIADD3 URZ, URZ, URZ, URZ ;  /* 0x0000003f3f3ff290 */ /* 0x000fe2000fffe03f */
[----:B------:R-:W-:Y:S04]  /*17d80*/  STL.64 [R1+0xe0], R12 ;  /* 0x0000e00c01007387 */ /* 0x000fe80000100a00 */
[----:B------:R-:W-:Y:S04]  /*17d90*/  STL.64 [R1+0xe8], R14 ;  /* 0x0000e80e01007387 */ /* 0x000fe80000100a00 */
[----:B0-----:R-:W3:Y:S04]  /*17da0*/  LDL.LU.64 R24, [R1+0xb0] ;  /* 0x0000b00001187983 */ /* 0x001ee80000300a00 */
[----:B------:R-:W4:Y:S01]  /*17db0*/  LDL.LU.64 R26, [R1+0xb8] ;  /* 0x0000b800011a7983 */ /* 0x000f220000300a00 */
[----:B--2---:R-:W-:Y:S11]  /*17dc0*/  HMMA.16816.F32.BF16 R16, R20, R4, R16 ;  /* 0x000000041410723c */ /* 0x004ff60000041810 */
[----:B------:R-:W-:Y:S11]  /*17dd0*/  @!UPT UIADD3 URZ, URZ, URZ, URZ ;  /* 0x0000003f3f3ff290 */ /* 0x000ff6000fffe03f */
[----:B------:R-:W-:Y:S02]  /*17de0*/  @!UPT UIADD3 URZ, URZ, URZ, URZ ;  /* 0x0000003f3f3ff290 */ /* 0x000fe4000fffe03f */
[----:B------:R-:W-:Y:S01]  /*17df0*/  IMAD.MOV.U32 R29, RZ, RZ, R19 ;  /* 0x000000ffff1d7224 */ /* 0x000fe200078e0013 */
[----:B----4-:R-:W-:Y:S04]  /*17e00*/  STL.64 [R1+0x1e40], R26 ;  /* 0x001e401a01007387 */ /* 0x010fe80000100a00 */
[----:B---3--:R0:W-:Y:S04]  /*17e10*/  STL.64 [R1+0x1e38], R24 ;  /* 0x001e381801007387 */ /* 0x0081e80000100a00 */
[----:B0-----:R-:W2:Y:S04]  /*17e20*/  LDL.LU.64 R24, [R1+0x1b0] ;  /* 0x0001b00001187983 */ /* 0x001ea80000300a00 */
[----:B------:R-:W2:Y:S04]  /*17e30*/  LDL.LU.64 R26, [R1+0x1b8] ;  /* 0x0001b800011a7983 */ /* 0x000ea80000300a00 */
[----:B------:R-:W3:Y:S04]  /*17e40*/  LDL.LU.64 R12, [R1+0x2a0] ;  /* 0x0002a000010c7983 */ /* 0x000ee80000300a00 */
[----:B------:R-:W3:Y:S04]  /*17e50*/  LDL.LU.64 R14, [R1+0x2a8] ;  /* 0x0002a800010e7983 */ /* 0x000ee80000300a00 */
[----:B------:R-:W-:Y:S04]  /*17e60*/  STL.64 [R1+0x160], R16 ;  /* 0x0001601001007387 */ /* 0x000fe80000100a00 */
[----:B------:R0:W-:Y:S04]  /*17e70*/  STL [R1+0x168], R18 ;  /* 0x0001681201007387 */ /* 0x0001e80000100800 */
[----:B0-----:R-:W2:Y:S04]  /*17e80*/  LDL.LU.64 R18, [R1+0x1e50] ;  /* 0x001e500001127983 */ /* 0x001ea80000300a00 */
[----:B------:R-:W2:Y:S01]  /*17e90*/  LDL.LU.64 R16, [R1+0x1e48] ;  /* 0x001e480001107983 */ /* 0x000ea20000300a00 */
[----:B------:R-:W-:-:S02]  /*17ea0*/  IMAD.MOV.U32 R28, RZ, RZ, R8 ;  /* 0x000000ffff1c7224 */ /* 0x000fc400078e0008 */
[----:B------:R-:W-:Y:S02]  /*17eb0*/  IMAD.MOV.U32 R7, RZ, RZ, R9 ;  /* 0x000000ffff077224 */ /* 0x000fe400078e0009 */
[----:B------:R-:W0:Y:S04]  /*17ec0*/  LDSM.16.M88.4 R8, [R0+0xc000] ;  /* 0x00c000000008783b */ /* 0x000e280000000200 */
[----:B0-----:R-:W-:Y:S04]  /*17ed0*/  STL.64 [R1+0x28], R10 ;  /* 0x0000280a01007387 */ /* 0x001fe80000100a00 */
[----:B------:R0:W-:Y:S02]  /*17ee0*/  STL.64 [R1+0x1d98], R8 ;  /* 0x001d980801007387 */ /* 0x0001e40000100a00 */
[----:B0-----:R-:W-:Y:S01]  /*17ef0*/  MOV R8, R28 ;  /* 0x0000001c00087202 */ /* 0x001fe20000000f00 */
[----:B------:R-:W-:-:S05]  /*17f00*/  IMAD.MOV.U32 R9, RZ, RZ, R7 ;  /* 0x000000ffff097224 */ /* 0x000fca00078e0007 */
[----:B------:R0:W-:Y:S04]  /*17f10*/  STL.64 [R1+0x1de0], R8 ;  /* 0x001de00801007387 */ /* 0x0001e80000100a00 */
[----:B------:R-:W-:Y:S01]  /*17f20*/  STL [R1+0x1bb0], R29 ;  /* 0x001bb01d01007387 */ /* 0x000fe20000100800 */
[----:B------:R-:W-:Y:S02]  /*17f30*/  IMAD.MOV.U32 R10, RZ, RZ, R4 ;  /* 0x000000ffff0a7224 */ /* 0x000fe400078e0004 */
[----:B0-----:R-:W-:Y:S02]  /*17f40*/  IMAD.MOV.U32 R8, RZ, RZ, R6 ;  /* 0x000000ffff087224 */ /* 0x001fe400078e0006 */
[----:B------:R-:W-:Y:S02]  /*17f50*/  IMAD.MOV.U32 R9, RZ, RZ, R2 ;  /* 0x000000ffff097224 */ /* 0x000fe400078e0002 */
[----:B------:R-:W-:Y:S01]  /*17f60*/  IMAD.MOV.U32 R2, RZ, RZ, R5 ;  /* 0x000000ffff027224 */ /* 0x000fe200078e0005 */
[----:B--2---:R-:W-:Y:S11]  /*17f70*/  HMMA.16816.F32.BF16 R24, R16, R4, R24 ;  /* 0x000000041018723c */ /* 0x004ff60000041818 */
[----:B------:R-:W-:Y:S11]  /*17f80*/  @!UPT UIADD3 URZ, URZ, URZ, URZ ;  /* 0x0000003f3f3ff290 */ /* 0x000ff6000fffe03f */
[----:B------:R-:W-:Y:S01]  /*17f90*/  @!UPT UIADD3 URZ, URZ, URZ, URZ ;  /* 0x0000003f3f3ff290 */ /* 0x000fe2000fffe03f */
[----:B------:R-:W-:Y:S04]  /*17fa0*/  STL.64 [R1+0x150], R24 ;  /* 0x0001501801007387 */ /* 0x000fe80000100a00 */
[----:B------:R0:W-:Y:S04]  /*17fb0*/  STL.64 [R1+0x158], R26 ;  /* 0x0001581a01007387 */ /* 0x0001e80000100a00 */
[----:B0-----:R-:W2:Y:S04]  /*17fc0*/  LDL.LU.64 R26, [R1+0x1e40] ;  /* 0x001e4000011a7983 */ /* 0x001ea80000300a00 */
[----:B------:R-:W2:Y:S04]  /*17fd0*/  LDL.LU.64 R24, [R1+0x1e38] ;  /* 0x001e380001187983 */ /* 0x000ea80000300a00 */
[----:B------:R-:W2:Y:S04]  /*17fe0*/  LDL.LU.64 R6, [R1+0x1e30] ;  /* 0x001e300001067983 */ /* 0x000ea80000300a00 */
[----:B------:R-:W2:Y:S04]  /*17ff0*/  LDL.LU.64 R4, [R1+0x1e28] ;  /* 0x001e280001047983 */ /* 0x000ea80000300a00 */
[----:B------:R-:W-:Y:S04]  /*18000*/  STL.64 [R1+0x1e10], R18 ;  /* 0x001e101201007387 */ /* 0x000fe80000100a00 */
[----:B------:R0:W-:Y:S02]  /*18010*/  STL.64 [R1+0x1e08], R16 ;  /* 0x001e081001007387 */ /* 0x0001e40000100a00 */
[----:B0-----:R-:W-:-:S02]  /*18020*/  IMAD.MOV.U32 R16, RZ, RZ, R10 ;  /* 0x000000ffff107224 */ /* 0x001fc400078e000a */
[----:B------:R-:W-:-:S07]  /*18030*/  IMAD.MOV.U32 R17, RZ, RZ, R2 ;  /* 0x000000ffff117224 */ /* 0x000fce00078e0002 */
[----:B--2---:R-:W-:Y:S01]  /*18040*/  HMMA.16816.F32.BF16 R16, R4, R16, R24 ;  /* 0x000000100410723c */ /* 0x004fe20000041818 */
[----:B------:R-:W3:Y:S04]  /*18050*/  LDL.LU.64 R26, [R1+0x1e20] ;  /* 0x001e2000011a7983 */ /* 0x000ee80000300a00 */
[----:B------:R-:W3:Y:S04]  /*18060*/  LDL.LU.64 R24, [R1+0x1e18] ;  /* 0x001e180001187983 */ /* 0x000ee80000300a00 */
[----:B------:R-:W-:Y:S04]  /*18070*/  STL.64 [R1+0x1e00], R6 ;  /* 0x001e000601007387 */ /* 0x000fe80000100a00 */
[----:B------:R-:W-:Y:S10]  /*18080*/  STL.64 [R1+0x1df8], R4 ;  /* 0x001df80401007387 */ /* 0x000ff40000100a00 */
[----:B------:R0:W-:Y:S04]  /*18090*/  STL.64 [R1+0x1e0], R16 ;  /* 0x0001e01001007387 */ /* 0x0001e80000100a00 */
[----:B------:R1:W-:Y:S04]  /*180a0*/  STL.64 [R1+0x1e8], R18 ;  /* 0x0001e81201007387 */ /* 0x0003e80000100a00 */
[----:B0-----:R-:W2:Y:S04]  /*180b0*/  LDL.LU.64 R16, [R1+0x110] ;  /* 0x0001100001107983 */ /* 0x001ea80000300a00 */
[----:B-1----:R-:W2:Y:S01]  /*180c0*/  LDL.LU.64 R18, [R1+0x118] ;  /* 0x0001180001127983 */ /* 0x002ea20000300a00 */
[-C--:B---3--:R-:W-:Y:S11]  /*180d0*/  HMMA.16816.F32.BF16 R4, R24, R8.reuse, R12 ;  /* 0x000000081804723c */ /* 0x088ff6000004180c */
[----:B------:R-:W-:Y:S11]  /*180e0*/  @!UPT UIADD3 URZ, URZ, URZ, URZ ;  /* 0x0000003f3f3ff290 */ /* 0x000ff6000fffe03f */
[----:B------:R-:W-:Y:S01]  /*180f0*/  @!UPT UIADD3 URZ, URZ, URZ, URZ ;  /* 0x0000003f3f3ff290 */ /* 0x000fe2000fffe03f */
[----:B------:R0:W-:Y:S04]  /*18100*/  STL.64 [R1+0xd0], R4 ;  /* 0x0000d00401007387 */ /* 0x0001e80000100a00 */
[----:B------:R1:W-:Y:S04]  /*18110*/  STL.64 [R1+0xd8], R6 ;  /* 0x0000d80601007387 */ /* 0x0003e80000100a00 */
[----:B0-----:R-:W3:Y:S04]  /*18120*/  LDL.LU.64 R4, [R1+0x210] ;  /* 0x0002100001047983 */ /* 0x001ee80000300a00 */
[----:B-1----:R-:W3:Y:S04]  /*18130*/  LDL.LU.64 R6, [R1+0x218] ;  /* 0x0002180001067983 */ /* 0x002ee80000300a00 */
[----:B------:R-:W-:Y:S04]  /*18140*/  STL.64 [R1+0x1df0], R26 ;  /* 0x001df01a01007387 */ /* 0x000fe80000100a00 */
[----:B------:R0:W-:Y:S04]  /*18150*/  STL.64 [R1+0x1de8], R24 ;  /* 0x001de81801007387 */ /* 0x0001e80000100a00 */
[----:B0-----:R-:W4:Y:S04]  /*18160*/  LDL.LU.64 R24, [R1+0xc0] ;  /* 0x0000c00001187983 */ /* 0x001f280000300a00 */
[----:B------:R-:W4:Y:S04]  /*18170*/  LDL.LU.64 R26, [R1+0xc8] ;  /* 0x0000c800011a7983 */ /* 0x000f280000300a00 */
[----:B------:R-:W2:Y:S04]  /*18180*/  LDL.LU.64 R12, [R1+0x100] ;  /* 0x00010000010c7983 */ /* 0x000ea80000300a00 */
[----:B------:R-:W2:Y:S04]  /*18190*/  LDL.LU.64 R14, [R1+0x108] ;  /* 0x00010800010e7983 */ /* 0x000ea80000300a00 */
[----:B--2---:R-:W-:Y:S04]  /*181a0*/  STL.64 [R1+0x1d80], R14 ;  /* 0x001d800e01007387 */ /* 0x004fe80000100a00 */
[----:B------:R0:W-:Y:S04]  /*181b0*/  STL.64 [R1+0x1d78], R12 ;  /* 0x001d780c01007387 */ /* 0x0001e80000100a00 */
[----:B0-----:R-:W2:Y:S04]  /*181c0*/  LDL.LU.64 R12, [R1+0x180] ;  /* 0x00018000010c7983 */ /* 0x001ea80000300a00 */
        /* <DEDUP_REMOVED lines=12> */
[----:B------:R-:W2:Y:S01]  /*18290*/  LDL.LU.64 R14, [R1+0x1d8] ;  /* 0x0001d800010e7983 */ /* 0x000ea20000300a00 */
[-C--:B------:R-:W-:Y:S03]  /*182a0*/  HMMA.16816.F32.BF16 R16, R20, R8.reuse, R16 ;  /* 0x000000081410723c */ /* 0x080fe60000041810 */
[----:B--2---:R-:W-:Y:S04]  /*182b0*/  STL.64 [R1+0x1dc8], R14 ;  /* 0x001dc80e01007387 */ /* 0x004fe80000100a00 */
[----:B------:R0:W-:Y:S04]  /*182c0*/  STL.64 [R1+0x1dc0], R12 ;  /* 0x001dc00c01007387 */ /* 0x0001e80000100a00 */
[----:B0-----:R-:W2:Y:S04]  /*182d0*/  LDL.LU.64 R12, [R1+0x1a0] ;  /* 0x0001a000010c7983 */ /* 0x001ea80000300a00 */
[----:B------:R-:W2:Y:S09]  /*182e0*/  LDL.LU.64 R14, [R1+0x1a8] ;  /* 0x0001a800010e7983 */ /* 0x000eb20000300a00 */
[----:B------:R-:W-:Y:S01]  /*182f0*/  IMAD.MOV.U32 R29, RZ, RZ, R19 ;  /* 0x000000ffff1d7224 */ /* 0x000fe200078e0013 */
[----:B--2---:R-:W-:Y:S04]  /*18300*/  STL.64 [R1+0x1dd8], R14 ;  /* 0x001dd80e01007387 */ /* 0x004fe80000100a00 */
[----:B------:R0:W-:Y:S04]  /*18310*/  STL.64 [R1+0x1dd0], R12 ;  /* 0x001dd00c01007387 */ /* 0x0001e80000100a00 */
[----:B0-----:R-:W2:Y:S04]  /*18320*/  LDL.LU.64 R12, [R1+0x2b0] ;  /* 0x0002b000010c7983 */ /* 0x001ea80000300a00 */
[----:B------:R-:W2:Y:S04]  /*18330*/  LDL.LU.64 R14, [R1+0x2b8] ;  /* 0x0002b800010e7983 */ /* 0x000ea80000300a00 */
[----:B------:R-:W-:Y:S04]  /*18340*/  STL.64 [R1+0x170], R16 ;  /* 0x0001701001007387 */ /* 0x000fe80000100a00 */
[----:B------:R0:W-:Y:S04]  /*18350*/  STL [R1+0x178], R18 ;  /* 0x0001781201007387 */ /* 0x0001e80000100800 */
[----:B0-----:R-:W3:Y:S04]  /*18360*/  LDL.LU.64 R18, [R1+0x1e10] ;  /* 0x001e100001127983 */ /* 0x001ee80000300a00 */
[----:B------:R-:W3:Y:S04]  /*18370*/  LDL.LU.64 R16, [R1+0x1e08] ;  /* 0x001e080001107983 */ /* 0x000ee80000300a00 */
[----:B------:R-:W-:Y:S01]  /*18380*/  STL [R1+0x1be8], R29 ;  /* 0x001be81d01007387 */ /* 0x000fe20000100800 */
[-C--:B---3--:R-:W-:Y:S11]  /*18390*/  HMMA.16816.F32.BF16 R4, R16, R8.reuse, R4 ;  /* 0x000000081004723c */ /* 0x088ff60000041804 */
[----:B------:R-:W-:Y:S11]  /*183a0*/  @!UPT UIADD3 URZ, URZ, URZ, URZ ;  /* 0x0000003f3f3ff290 */ /* 0x000ff6000fffe03f */
[----:B------:R-:W-:Y:S01]  /*183b0*/  @!UPT UIADD3 URZ, URZ, URZ, URZ ;  /* 0x0000003f3f3ff290 */ /* 0x000fe2000fffe03f */
[----:B------:R-:W-:Y:S04]  /*183c0*/  STL.64 [R1+0x140], R4 ;  /* 0x0001400401007387 */ /* 0x000fe80000100a00 */
[----:B------:R0:W-:Y:S04]  /*183d0*/  STL.64 [R1+0x148], R6 ;  /* 0x0001480601007387 */ /* 0x0001e80000100a00 */
[----:B0-----:R-:W4:Y:S04]  /*183e0*/  LDL.LU.64 R6, [R1+0x1e00] ;  /* 0x001e000001067983 */ /* 0x001f280000300a00 */
[----:B------:R-:W4:Y:S02]  /*183f0*/  LDL.LU.64 R4, [R1+0x1df8] ;  /* 0x001df80001047983 */ /* 0x000f240000300a00 */
[----:B----4-:R-:W-:Y:S02]  /*18400*/  HMMA.16816.F32.BF16 R8, R4, R8, R24 ;  /* 0x000000080408723c */ /* 0x010fe40000041818 */
[----:B------:R-:W2:Y:S04]  /*18410*/  LDL.LU.64 R26, [R1+0x1df0] ;  /* 0x001df000011a7983 */ /* 0x000ea80000300a00 */
[----:B------:R-:W2:Y:S11]  /*18420*/  LDL.LU.64 R24, [R1+0x1de8] ;  /* 0x001de80001187983 */ /* 0x000eb60000300a00 */
[----:B------:R-:W-:Y:S06]  /*18430*/  @!UPT UIADD3 URZ, URZ, URZ, URZ ;  /* 0x0000003f3f3ff290 */ /* 0x000fec000fffe03f */
[----:B------:R0:W-:Y:S04]  /*18440*/  STL.64 [R1+0x210], R8 ;  /* 0x0002100801007387 */ /* 0x0001e80000100a00 */
[----:B------:R-:W-:Y:S04]  /*18450*/  STL.64 [R1+0x218], R10 ;  /* 0x0002180a01007387 */ /* 0x000fe80000100a00 */
[----:B0-----:R-:W2:Y:S02]  /*18460*/  LDL.LU.64 R8, [R1+0x1de0] ;  /* 0x001de00001087983 */ /* 0x001ea40000300a00 */
[-C--:B--2---:R-:W-:Y:S11]  /*18470*/  HMMA.16816.F32.BF16 R12, R24, R8.reuse, R12 ;  /* 0x00000008180c723c */ /* 0x084ff6000004180c */
[----:B------:R-:W-:Y:S11]  /*18480*/  @!UPT UIADD3 URZ, URZ, URZ, URZ ;  /* 0x0000003f3f3ff290 */ /* 0x000ff6000fffe03f */
[----:B------:R-:W-:Y:S01]  /*18490*/  @!UPT UIADD3 URZ, URZ, URZ, URZ ;  /* 0x0000003f3f3ff290 */ /* 0x000fe2000fffe03f */
[----:B------:R-:W-:Y:S04]  /*184a0*/  STL.64 [R1+0xc0], R12 ;  /* 0x0000c00c01007387 */ /* 0x000fe80000100a00 */
[----:B------:R0:W-:Y:S04]  /*184b0*/  STL.64 [R1+0xc8], R14 ;  /* 0x0000c80e01007387 */ /* 0x0001e80000100a00 */
[----:B0-----:R-:W2:Y:S04]  /*184c0*/  LDL.LU.64 R14, [R1+0x1dd8] ;  /* 0x001dd800010e7983 */ /* 0x001ea80000300a00 */
[----:B------:R-:W2:Y:S02]  /*184d0*/  LDL.LU.64 R12, [R1+0x1dd0] ;  /* 0x001dd000010c7983 */ /* 0x000ea40000300a00 */
        /* <DEDUP_REMOVED lines=14> */
[----:B--2---:R-:W-:Y:S02]  /*185c0*/  HMMA.16816.F32.BF16 R8, R4, R8, R12 ;  /* 0x000000080408723c */ /* 0x004fe4000004180c */
        /* <DEDUP_REMOVED lines=19> */
[----:B------:R-:W2:Y:S04]  /*18700*/  LDL.LU.64 R12, [R1+0x1d78] ;  /* 0x001d7800010c7983 */ /* 0x000ea80000300a00 */
[----:B------:R-:W-:Y:S04]  /*18710*/  STL.64 [R1+0x1d50], R22 ;  /* 0x001d501601007387 */ /* 0x000fe80000100a00 */
[----:B------:R0:W-:Y:S04]  /*18720*/  STL.64 [R1+0x1d48], R20 ;  /* 0x001d481401007387 */ /* 0x0001e80000100a00 */
[----:B0-----:R-:W3:Y:S04]  /*18730*/  LDL.LU.64 R20, [R1+0x260] ;  /* 0x0002600001147983 */ /* 0x001ee80000300a00 */
[----:B------:R-:W3:Y:S04]  /*18740*/  LDL.LU.64 R22, [R1+0x268] ;  /* 0x0002680001167983 */ /* 0x000ee80000300a00 */
[----:B------:R-:W-:Y:S04]  /*18750*/  STL.64 [R1+0x1d10], R18 ;  /* 0x001d101201007387 */ /* 0x000fe80000100a00 */
[----:B------:R-:W-:Y:S01]  /*18760*/  STL.64 [R1+0x1d08], R16 ;  /* 0x001d081001007387 */ /* 0x000fe20000100a00 */
[-C--:B---3--:R-:W-:Y:S03]  /*18770*/  HMMA.16816.F32.BF16 R20, R16, R8.reuse, R20 ;  /* 0x000000081014723c */ /* 0x088fe60000041814 */
[----:B------:R-:W-:Y:S05]  /*18780*/  LDSM.16.M88.4 R16, [R0+0x10000] ;  /* 0x010000000010783b */ /* 0x000fea0000000200 */
[----:B--2---:R-:W-:Y:S01]  /*18790*/  HMMA.16816.F32.BF16 R8, R4, R8, R12 ;  /* 0x000000080408723c */ /* 0x004fe2000004180c */
[----:B------:R-:W0:Y:S11]  /*187a0*/  LDSM.16.M88.4 R12, [R0+0x18000] ;  /* 0x01800000000c783b */ /* 0x000e360000000200 */
[----:B------:R-:W-:Y:S03]  /*187b0*/  @!UPT UIADD3 URZ, URZ, URZ, URZ ;  /* 0x0000003f3f3ff290 */ /* 0x000fe6000fffe03f */
[----:B------:R-:W-:Y:S04]  /*187c0*/  STL.64 [R1+0x120], R20 ;  /* 0x0001201401007387 */ /* 0x000fe80000100a00 */
[----:B------:R-:W-:Y:S04]  /*187d0*/  STL.64 [R1+0x128], R22 ;  /* 0x0001281601007387 */ /* 0x000fe80000100a00 */
[----:B------:R-:W-:Y:S04]  /*187e0*/  STL.64 [R1+0x1cd8], R6 ;  /* 0x001cd80601007387 */ /* 0x000fe80000100a00 */
[----:B------:R1:W-:Y:S04]  /*187f0*/  STL.64 [R1+0x1cd0], R4 ;  /* 0x001cd00401007387 */ /* 0x0003e80000100a00 */
[----:B------:R-:W-:Y:S04]  /*18800*/  STL.64 [R1+0x250], R8 ;  /* 0x0002500801007387 */ /* 0x000fe80000100a00 */
[----:B------:R-:W-:Y:S04]  /*18810*/  STL.64 [R1+0x258], R10 ;  /* 0x0002580a01007387 */ /* 0x000fe80000100a00 */
[----:B------:R-:W2:Y:S04]  /*18820*/  LDSM.16.M88.4 R8, [R0+0x14000] ;  /* 0x014000000008783b */ /* 0x000ea80000000200 */
[----:B-1----:R-:W3:Y:S04]  /*18830*/  LDL.LU.64 R4, [R1+0x340] ;  /* 0x0003400001047983 */ /* 0x002ee80000300a00 */
[----:B------:R-:W3:Y:S04]  /*18840*/  LDL.LU.64 R6, [R1+0x348] ;  /* 0x0003480001067983 */ /* 0x000ee80000300a00 */
[----:B0-----:R-:W-:Y:S04]  /*18850*/  STL.64 [R1+0x1d60], R14 ;  /* 0x001d600e01007387 */ /* 0x001fe80000100a00 */
[----:B--2---:R-:W-:Y:S04]  /*18860*/  STL.64 [R1], R8 ;  /* 0x0000000801007387 */ /* 0x004fe80000100a00 */
[----:B------:R-:W-:Y:S04]  /*18870*/  STL.64 [R1+0x8], R10 ;  /* 0x0000080a01007387 */ /* 0x000fe80000100a00 */
[----:B------:R-:W-:Y:S04]  /*18880*/  STL.64 [R1+0x10], R16 ;  /* 0x0000101001007387 */ /* 0x000fe80000100a00 */
[----:B------:R-:W-:Y:S04]  /*18890*/  STL.64 [R1+0x18], R18 ;  /* 0x0000181201007387 */ /* 0x000fe80000100a00 */
[----:B------:R0:W-:Y:S04]  /*188a0*/  STL.64 [R1+0x1d58], R12 ;  /* 0x001d580c01007387 */ /* 0x0001e80000100a00 */
[----:B------:R1:W2:Y:S04]  /*188b0*/  LDSM.16.M88.4 R8, [R0+0x1c000] ;  /* 0x01c000000008783b */ /* 0x0002a80000000200 */
[----:B0-----:R-:W4:Y:S04]  /*188c0*/  LDL.LU.64 R12, [R1] ;  /* 0x00000000010c7983 */ /* 0x001f280000300a00 */
[----:B------:R-:W2:Y:S04]  /*188d0*/  LDL.LU.64 R20, [R1+0x320] ;  /* 0x0003200001147983 */ /* 0x000ea80000300a00 */
[----:B------:R-:W2:Y:S01]  /*188e0*/  LDL.LU.64 R22, [R1+0x328] ;  /* 0x0003280001167983 */ /* 0x000ea20000300a00 */
[----:B------:R-:W-:-:S02]  /*188f0*/  IMAD.MOV.U32 R2, RZ, RZ, R16 ;  /* 0x000000ffff027224 */ /* 0x000fc400078e0010 */
[----:B-1----:R-:W-:Y:S01]  /*18900*/  IMAD.MOV.U32 R0, RZ, RZ, R17 ;  /* 0x000000ffff007224 */ /* 0x002fe200078e0011 */
[C---:B---3--:R-:W-:Y:S01]  /*18910*/  HMMA.16816.F32.BF16 R4, R24.reuse, R16, R4 ;  /* 0x000000101804723c */ /* 0x048fe20000041804 */
[----:B--2---:R-:W-:Y:S04]  /*18920*/  STL.64 [R1+0x1d70], R22 ;  /* 0x001d701601007387 */ /* 0x004fe80000100a00 */
[----:B------:R0:W-:Y:S04]  /*18930*/  STL.64 [R1+0x1d68], R20 ;  /* 0x001d681401007387 */ /* 0x0001e80000100a00 */
[----:B0-----:R-:W4:Y:S04]  /*18940*/  LDL.LU.64 R20, [R1+0x330] ;  /* 0x0003300001147983 */ /* 0x001f280000300a00 */
[----:B------:R-:W4:Y:S04]  /*18950*/  LDL.LU.64 R22, [R1+0x338] ;  /* 0x0003380001167983 */ /* 0x000f280000300a00 */
[----:B------:R-:W-:Y:S04]  /*18960*/  STL [R1+0x1c94], R10 ;  /* 0x001c940a01007387 */ /* 0x000fe80000100800 */
[----:B------:R-:W-:Y:S04]  /*18970*/  STL [R1+0x1c90], R11 ;  /* 0x001c900b01007387 */ /* 0x000fe80000100800 */
[----:B------:R0:W-:Y:S04]  /*18980*/  STL.64 [R1+0xa0], R4 ;  /* 0x0000a00401007387 */ /* 0x0001e80000100a00 */
[----:B------:R1:W-:Y:S04]  /*18990*/  STL.64 [R1+0xa8], R6 ;  /* 0x0000a80601007387 */ /* 0x0003e80000100a00 */
[----:B0-----:R-:W2:Y:S04]  /*189a0*/  LDL.LU.64 R4, [R1+0x310] ;  /* 0x0003100001047983 */ /* 0x001ea80000300a00 */
[----:B-1----:R-:W2:Y:S04]  /*189b0*/  LDL.LU.64 R6, [R1+0x318] ;  /* 0x0003180001067983 */ /* 0x002ea80000300a00 */
[----:B------:R-:W3:Y:S04]  /*189c0*/  LDL.LU.64 R16, [R1+0x280] ;  /* 0x0002800001107983 */ /* 0x000ee80000300a00 */
[----:B------:R-:W2:Y:S04]  /*189d0*/  LDL.LU.64 R18, [R1+0x288] ;  /* 0x0002880001127983 */ /* 0x000ea80000300a00 */
[----:B--2---:R-:W-:Y:S04]  /*189e0*/  STL.64 [R1+0x1d20], R18 ;  /* 0x001d201201007387 */ /* 0x004fe80000100a00 */
[----:B---3--:R0:W-:Y:S04]  /*189f0*/  STL.64 [R1+0x1d18], R16 ;  /* 0x001d181001007387 */ /* 0x0081e80000100a00 */
[----:B0-----:R-:W2:Y:S04]  /*18a00*/  LDL.LU.64 R16, [R1+0x290] ;  /* 0x0002900001107983 */ /* 0x001ea80000300a00 */
[----:B------:R-:W3:Y:S01]  /*18a10*/  LDL.LU.64 R18, [R1+0x298] ;  /* 0x0002980001127983 */ /* 0x000ee20000300a00 */
[C---:B----4-:R-:W-:Y:S03]  /*18a20*/  HMMA.16816.F32.BF16 R20, R24.reuse, R12, R20 ;  /* 0x0000000c1814723c */ /* 0x050fe60000041814 */
[----:B---3--:R-:W-:Y:S04]  /*18a30*/  STL.64 [R1+0x1d30], R18 ;  /* 0x001d301201007387 */ /* 0x008fe80000100a00 */
[----:B--2---:R0:W-:Y:S11]  /*18a40*/  STL.64 [R1+0x1d28], R16 ;  /* 0x001d281001007387 */ /* 0x0041f60000100a00 */
[----:B------:R-:W-:Y:S05]  /*18a50*/  @!UPT UIADD3 URZ, URZ, URZ, URZ ;  /* 0x0000003f3f3ff290 */ /* 0x000fea000fffe03f */
[----:B------:R-:W-:Y:S04]  /*18a60*/  STL.64 [R1+0x90], R20 ;  /* 0x0000901401007387 */ /* 0x000fe80000100a00 */
[----:B------:R1:W-:Y:S01]  /*18a70*/  STL.64 [R1+0x98], R22 ;  /* 0x0000981601007387 */ /* 0x0003e20000100a00 */
[----:B0-----:R-:W-:Y:S02]  /*18a80*/  IMAD.MOV.U32 R16, RZ, RZ, R2 ;  /* 0x000000ffff107224 */ /* 0x001fe400078e0002 */
[----:B------:R-:W-:Y:S02]  /*18a90*/  IMAD.MOV.U32 R17, RZ, RZ, R0 ;  /* 0x000000ffff117224 */ /* 0x000fe400078e0000 */
[----:B------:R-:W-:Y:S02]  /*18aa0*/  IMAD.MOV.U32 R2, RZ, RZ, R12 ;  /* 0x000000ffff027224 */ /* 0x000fe400078e000c */
[----:B------:R-:W-:Y:S01]  /*18ab0*/  IMAD.MOV.U32 R0, RZ, RZ, R13 ;  /* 0x000000ffff007224 */ /* 0x000fe200078e000d */
[----:B-1----:R-:W2:Y:S04]  /*18ac0*/  LDL.LU.64 R22, [R1+0x1d70] ;  /* 0x001d700001167983 */ /* 0x002ea80000300a00 */
[----:B------:R-:W2:Y:S04]  /*18ad0*/  LDL.LU.64 R20, [R1+0x1d68] ;  /* 0x001d680001147983 */ /* 0x000ea80000300a00 */
[----:B------:R-:W3:Y:S04]  /*18ae0*/  LDL.LU.64 R14, [R1+0x1d60] ;  /* 0x001d6000010e7983 */ /* 0x000ee80000300a00 */
[----:B------:R-:W2:Y:S02]  /*18af0*/  LDL.LU.64 R12, [R1+0x1d58] ;  /* 0x001d5800010c7983 */ /* 0x000ea40000300a00 */
[C---:B--2---:R-:W-:Y:S11]  /*18b00*/  HMMA.16816.F32.BF16 R20, R24.reuse, R12, R20 ;  /* 0x0000000c1814723c */ /* 0x044ff60000041814 */
[----:B------:R-:W-:Y:S11]  /*18b10*/  @!UPT UIADD3 URZ, URZ, URZ, URZ ;  /* 0x0000003f3f3ff290 */ /* 0x000ff6000fffe03f */
[----:B------:R-:W-:Y:S01]  /*18b20*/  @!UPT UIADD3 URZ, URZ, URZ, URZ ;  /* 0x0000003f3f3ff290 */ /* 0x000fe2000fffe03f */
[----:B------:R0:W-:Y:S01]  /*18b30*/  STL.64 [R1+0x80], R20 ;  /* 0x0000801401007387 */ /* 0x0001e20000100a00 */
[----:B------:R-:W-:Y:S02]  /*18b40*/  IMAD.MOV.U32 R10, RZ, RZ, R22 ;  /* 0x000000ffff0a7224 */ /* 0x000fe400078e0016 */
[----:B------:R-:W-:Y:S02]  /*18b50*/  IMAD.MOV.U32 R11, RZ, RZ, R23 ;  /* 0x000000ffff0b7224 */ /* 0x000fe400078e0017 */
[----:B------:R-:W2:Y:S04]  /*18b60*/  LDL.LU.64 R22, [R1+0x1d50] ;  /* 0x001d500001167983 */ /* 0x000ea80000300a00 */
[----:B0-----:R-:W2:Y:S04]  /*18b70*/  LDL.LU.64 R20, [R1+0x1d48] ;  /* 0x001d480001147983 */ /* 0x001ea80000300a00 */
[----:B---3--:R-:W-:Y:S04]  /*18b80*/  STL.64 [R1+0x1d40], R14 ;  /* 0x001d400e01007387 */ /* 0x008fe80000100a00 */
[----:B------:R0:W-:Y:S04]  /*18b90*/  STL.64 [R1+0x1d38], R12 ;  /* 0x001d380c01007387 */ /* 0x0001e80000100a00 */
[----:B0-----:R-:W2:Y:S04]  /*18ba0*/  LDL.LU.64 R12, [R1+0x1c0] ;  /* 0x0001c000010c7983 */ /* 0x001ea80000300a00 */
[----:B------:R-:W2:Y:S01]  /*18bb0*/  LDL.LU.64 R14, [R1+0x1c8] ;  /* 0x0001c800010e7983 */ /* 0x000ea20000300a00 */
[----:B------:R-:W-:Y:S03]  /*18bc0*/  HMMA.16816.F32.BF16 R4, R24, R8, R4 ;  /* 0x000000081804723c */ /* 0x000fe60000041804 */
[----:B------:R-:W0:Y:S11]  /*18bd0*/  LDSM.16.MT88.4 R24, [R3+0x21000] ;  /* 0x021000000318783b */ /* 0x000e360000004200 */
[----:B------:R-:W-:Y:S09]  /*18be0*/  @!UPT UIADD3 URZ, URZ, URZ, URZ ;  /* 0x0000003f3f3ff290 */ /* 0x000ff2000fffe03f */
[----:B------:R1:W-:Y:S04]  /*18bf0*/  STL.64 [R1+0x60], R4 ;  /* 0x0000600401007387 */ /* 0x0003e80000100a00 */
[----:B------:R3:W-:Y:S04]  /*18c00*/  STL.64 [R1+0x68], R6 ;  /* 0x0000680601007387 */ /* 0x0007e80000100a00 */
[----:B-1----:R-:W4:Y:S04]  /*18c10*/  LDL.LU.64 R4, [R1+0x270] ;  /* 0x0002700001047983 */ /* 0x002f280000300a00 */
[----:B---3--:R-:W4:Y:S04]  /*18c20*/  LDL.LU.64 R6, [R1+0x278] ;  /* 0x0002780001067983 */ /* 0x008f280000300a00 */
[----:B0-----:R-:W-:Y:S04]  /*18c30*/  STL.64 [R1+0x1ca0], R26 ;  /* 0x001ca01a01007387 */ /* 0x001fe80000100a00 */
[----:B------:R-:W-:Y:S01]  /*18c40*/  STL.64 [R1+0x1c98], R24 ;  /* 0x001c981801007387 */ /* 0x000fe20000100a00 */
[----:B--2---:R-:W-:Y:S03]  /*18c50*/  HMMA.16816.F32.BF16 R16, R20, R16, R12 ;  /* 0x000000101410723c */ /* 0x004fe6000004180c */
[----:B------:R-:W2:Y:S04]  /*18c60*/  LDL.LU.64 R14, [R1+0x1d40] ;  /* 0x001d4000010e7983 */ /* 0x000ea80000300a00 */
[----:B------:R-:W3:Y:S11]  /*18c70*/  LDL.LU.64 R12, [R1+0x1d38] ;  /* 0x001d3800010c7983 */ /* 0x000ef60000300a00 */
[----:B------:R-:W-:Y:S05]  /*18c80*/  @!UPT UIADD3 URZ, URZ, URZ, URZ ;  /* 0x0000003f3f3ff290 */ /* 0x000fea000fffe03f */
[----:B------:R-:W-:Y:S04]  /*18c90*/  STL.64 [R1+0x1c0], R16 ;  /* 0x0001c01001007387 */ /* 0x000fe80000100a00 */
[----:B------:R0:W-:Y:S04]  /*18ca0*/  STL.64 [R1+0x1c8], R18 ;  /* 0x0001c81201007387 */ /* 0x0001e80000100a00 */
[----:B0-----:R-:W2:Y:S04]  /*18cb0*/  LDL.LU.64 R18, [R1+0x1d30] ;  /* 0x001d300001127983 */ /* 0x001ea80000300a00 */
[----:B------:R-:W2:Y:S01]  /*18cc0*/  LDL.LU.64 R16, [R1+0x1d28] ;  /* 0x001d280001107983 */ /* 0x000ea20000300a00 */
[----:B------:R-:W-:-:S02]  /*18cd0*/  IMAD.MOV.U32 R24, RZ, RZ, R2 ;  /* 0x000000ffff187224 */ /* 0x000fc400078e0002 */
[----:B------:R-:W-:-:S07]  /*18ce0*/  IMAD.MOV.U32 R25, RZ, RZ, R0 ;  /* 0x000000ffff197224 */ /* 0x000fce00078e0000 */
[C---:B--2---:R-:W-:Y:S11]  /*18cf0*/  HMMA.16816.F32.BF16 R16, R20.reuse, R24, R16 ;  /* 0x000000181410723c */ /* 0x044ff60000041810 */
[----:B------:R-:W-:Y:S11]  /*18d00*/  @!UPT UIADD3 URZ, URZ, URZ, URZ ;  /* 0x0000003f3f3ff290 */ /* 0x000ff6000fffe03f */
[----:B------:R-:W-:Y:S01]  /*18d10*/  @!UPT UIADD3 URZ, URZ, URZ, URZ ;  /* 0x0000003f3f3ff290 */ /* 0x000fe2000fffe03f */
[----:B------:R-:W-:Y:S04]  /*18d20*/  STL.64 [R1+0x1b0], R16 ;  /* 0x0001b01001007387 */ /* 0x000fe80000100a00 */
[----:B------:R0:W-:Y:S04]  /*18d30*/  STL.64 [R1+0x1b8], R18 ;  /* 0x0001b81201007387 */ /* 0x0001e80000100a00 */
[----:B0-----:R-:W3:Y:S04]  /*18d40*/  LDL.LU.64 R18, [R1+0x1d20] ;  /* 0x001d200001127983 */ /* 0x001ee80000300a00 */
[----:B------:R-:W3:Y:S04]  /*18d50*/  LDL.LU.64 R16, [R1+0x1d18] ;  /* 0x001d180001107983 */ /* 0x000ee80000300a00 */
[----:B------:R0:W-:Y:S04]  /*18d60*/  STL.64 [R1+0x1cf0], R24 ;  /* 0x001cf01801007387 */ /* 0x0001e80000100a00 */
[----:B0-----:R-:W2:Y:S01]  /*18d70*/  LDL.LU.64 R24, [R1+0x10] ;  /* 0x0000100001187983 */ /* 0x001ea20000300a00 */
[C---:B---3--:R-:W-:Y:S11]  /*18d80*/  HMMA.16816.F32.BF16 R16, R20.reuse, R12, R16 ;  /* 0x0000000c1410723c */ /* 0x048ff60000041810 */
[----:B------:R-:W-:Y:S11]  /*18d90*/  @!UPT UIADD3 URZ, URZ, URZ, URZ ;  /* 0x0000003f3f3ff290 */ /* 0x000ff6000fffe03f */
[----:B------:R-:W-:Y:S01]  /*18da0*/  @!UPT UIADD3 URZ, URZ, URZ, URZ ;  /* 0x0000003f3f3ff290 */ /* 0x000fe2000fffe03f */
[----:B------:R-:W-:Y:S04]  /*18db0*/  STL.64 [R1+0x1a0], R16 ;  /* 0x0001a01001007387 */ /* 0x000fe80000100a00 */
[----:B------:R0:W-:Y:S04]  /*18dc0*/  STL.64 [R1+0x1a8], R18 ;  /* 0x0001a81201007387 */ /* 0x0001e80000100a00 */
[----:B0-----:R-:W3:Y:S04]  /*18dd0*/  LDL.LU.64 R18, [R1+0x1d10] ;  /* 0x001d100001127983 */ /* 0x001ee80000300a00 */
[----:B------:R-:W3:Y:S04]  /*18de0*/  LDL.LU.64 R16, [R1+0x1d08] ;  /* 0x001d080001107983 */ /* 0x000ee80000300a00 */
[----:B------:R-:W-:Y:S04]  /*18df0*/  STL.64 [R1+0x1ce8], R14 ;  /* 0x001ce80e01007387 */ /* 0x000fe80000100a00 */
[----:B------:R0:W-:Y:S04]  /*18e00*/  STL.64 [R1+0x1ce0], R12 ;  /* 0x001ce00c01007387 */ /* 0x0001e80000100a00 */
[----:B0-----:R-:W2:Y:S04]  /*18e10*/  LDL.LU.64 R12, [R1+0x2e0] ;  /* 0x0002e000010c7983 */ /* 0x001ea80000300a00 */
[----:B------:R-:W2:Y:S01]  /*18e20*/  LDL.LU.64 R14, [R1+0x2e8] ;  /* 0x0002e800010e7983 */ /* 0x000ea20000300a00 */
[----:B----4-:R-:W-:Y:S03]  /*18e30*/  HMMA.16816.F32.BF16 R4, R20, R8, R4 ;  /* 0x000000081404723c */ /* 0x010fe60000041804 */
[----:B--2---:R-:W-:Y:S04]  /*18e40*/  STL.64 [R1+0x1d00], R14 ;  /* 0x001d000e01007387 */ /* 0x004fe80000100a00 */
[----:B------:R0:W-:Y:S04]  /*18e50*/  STL.64 [R1+0x1cf8], R12 ;  /* 0x001cf80c01007387 */ /* 0x0001e80000100a00 */
[----:B0-----:R-:W3:Y:S04]  /*18e60*/  LDL.LU.64 R12, [R1+0x2f0] ;  /* 0x0002f000010c7983 */ /* 0x001ee80000300a00 */
[----:B------:R-:W3:Y:S09]  /*18e70*/  LDL.LU.64 R14, [R1+0x2f8] ;  /* 0x0002f800010e7983 */ /* 0x000ef20000300a00 */
[----:B------:R-:W-:-:S02]  /*18e80*/  IMAD.MOV.U32 R28, RZ, RZ, R4 ;  /* 0x000000ffff1c7224 */ /* 0x000fc400078e0004 */
[----:B------:R-:W-:Y:S02]  /*18e90*/  IMAD.MOV.U32 R3, RZ, RZ, R5 ;  /* 0x000000ffff037224 */ /* 0x000fe400078e0005 */
[----:B------:R-:W-:Y:S01]  /*18ea0*/  IMAD.MOV.U32 R0, RZ, RZ, R7 ;  /* 0x000000ffff007224 */ /* 0x000fe200078e0007 */
[----:B------:R-:W2:Y:S01]  /*18eb0*/  LDL.LU.64 R4, [R1+0x2d0] ;  /* 0x0002d00001047983 */ /* 0x000ea20000300a00 */
[----:B------:R-:W-:-:S03]  /*18ec0*/  IMAD.MOV.U32 R2, RZ, RZ, R6 ;  /* 0x000000ffff027224 */ /* 0x000fc600078e0006 */
[----:B------:R-:W2:Y:S04]  /*18ed0*/  LDL.LU.64 R6, [R1+0x2d8] ;  /* 0x0002d80001067983 */ /* 0x000ea80000300a00 */
[----:B------:R-:W4:Y:S04]  /*18ee0*/  LDL.LU.64 R20, [R1+0x2c0] ;  /* 0x0002c00001147983 */ /* 0x000f280000300a00 */
[----:B------:R-:W4:Y:S04]  /*18ef0*/  LDL.LU.64 R22, [R1+0x2c8] ;  /* 0x0002c80001167983 */ /* 0x000f280000300a00 */
[----:B------:R-:W-:Y:S04]  /*18f00*/  STL [R1+0x1bf8], R0 ;  /* 0x001bf80001007387 */ /* 0x000fe80000100800 */
[----:B------:R0:W-:Y:S04]  /*18f10*/  STL [R1+0x1bf4], R2 ;  /* 0x001bf40201007387 */ /* 0x0001e80000100800 */
[----:B------:R1:W-:Y:S04]  /*18f20*/  STL [R1+0x1bf0], R3 ;  /* 0x001bf00301007387 */ /* 0x0003e80000100800 */
[----:B------:R-:W-:Y:S01]  /*18f30*/  STL [R1+0x1bec], R28 ;  /* 0x001bec1c01007387 */ /* 0x000fe20000100800 */
[----:B0-----:R-:W-:-:S02]  /*18f40*/  IMAD.MOV.U32 R2, RZ, RZ, R25 ;  /* 0x000000ffff027224 */ /* 0x001fc400078e0019 */
[----:B-1----:R-:W-:Y:S01]  /*18f50*/  IMAD.MOV.U32 R3, RZ, RZ, R24 ;  /* 0x000000ffff037224 */ /* 0x002fe200078e0018 */
[C---:B---3--:R-:W-:Y:S11]  /*18f60*/  HMMA.16816.F32.BF16 R12, R16.reuse, R24, R12 ;  /* 0x00000018100c723c */ /* 0x048ff6000004180c */
[----:B------:R-:W-:Y:S11]  /*18f70*/  @!UPT UIADD3 URZ, URZ, URZ, URZ ;  /* 0x0000003f3f3ff290 */ /* 0x000ff6000fffe03f */
[----:B------:R-:W-:Y:S01]  /*18f80*/  @!UPT UIADD3 URZ, URZ, URZ, URZ ;  /* 0x0000003f3f3ff290 */ /* 0x000fe2000fffe03f */
[----:B------:R-:W-:Y:S04]  /*18f90*/  STL.64 [R1+0x110], R12 ;  /* 0x0001100c01007387 */ /* 0x000fe80000100a00 */
[----:B------:R0:W-:Y:S04]  /*18fa0*/  STL.64 [R1+0x118], R14 ;  /* 0x0001180e01007387 */ /* 0x0001e80000100a00 */
[----:B0-----:R-:W3:Y:S04]  /*18fb0*/  LDL.LU.64 R14, [R1+0x1d00] ;  /* 0x001d0000010e7983 */ /* 0x001ee80000300a00 */
[----:B------:R-:W3:Y:S04]  /*18fc0*/  LDL.LU.64 R12, [R1+0x1cf8] ;  /* 0x001cf800010c7983 */ /* 0x000ee80000300a00 */
[----:B------:R-:W3:Y:S02]  /*18fd0*/  LDL.LU.64 R24, [R1+0x1cf0] ;  /* 0x001cf00001187983 */ /* 0x000ee40000300a00 */
[----:B---3--:R-:W-:Y:S11]  /*18fe0*/  HMMA.16816.F32.BF16 R12, R16, R24, R12 ;  /* 0x00000018100c723c */ /* 0x008ff6000004180c */
[----:B------:R-:W-:Y:S11]  /*18ff0*/  @!UPT UIADD3 URZ, URZ, URZ, URZ ;  /* 0x0000003f3f3ff290 */ /* 0x000ff6000fffe03f */
[----:B------:R-:W-:Y:S01]  /*19000*/  @!UPT UIADD3 URZ, URZ, URZ, URZ ;  /* 0x0000003f3f3ff290 */ /* 0x000fe2000fffe03f */
[----:B------:R-:W-:Y:S01]  /*19010*/  STL.64 [R1+0x100], R12 ;  /* 0x0001000c01007387 */ /* 0x000fe20000100a00 */
[----:B------:R-:W-:-:S03]  /*19020*/  IMAD.MOV.U32 R0, RZ, RZ, R15 ;  /* 0x000000ffff007224 */ /* 0x000fc600078e000f */
[----:B------:R0:W-:Y:S04]  /*19030*/  STL [R1+0x108], R14 ;  /* 0x0001080e01007387 */ /* 0x0001e80000100800 */
[----:B0-----:R-:W3:Y:S04]  /*19040*/  LDL.LU.64 R14, [R1+0x1ce8] ;  /* 0x001ce800010e7983 */ /* 0x001ee80000300a00 */
[----:B------:R-:W2:Y:S04]  /*19050*/  LDL.LU.64 R12, [R1+0x1ce0] ;  /* 0x001ce000010c7983 */ /* 0x000ea80000300a00 */
[----:B------:R-:W-:Y:S01]  /*19060*/  STL.64 [R1+0x1cb8], R24 ;  /* 0x001cb81801007387 */ /* 0x000fe20000100a00 */
[C---:B--2---:R-:W-:Y:S11]  /*19070*/  HMMA.16816.F32.BF16 R4, R16.reuse, R12, R4 ;  /* 0x0000000c1004723c */ /* 0x044ff60000041804 */
[----:B------:R-:W-:Y:S11]  /*19080*/  @!UPT UIADD3 URZ, URZ, URZ, URZ ;  /* 0x0000003f3f3ff290 */ /* 0x000ff6000fffe03f */
[----:B------:R-:W-:Y:S01]  /*19090*/  @!UPT UIADD3 URZ, URZ, URZ, URZ ;  /* 0x0000003f3f3ff290 */ /* 0x000fe2000fffe03f */
[----:B------:R-:W-:Y:S04]  /*190a0*/  STL.64 [R1+0xf0], R4 ;  /* 0x0000f00401007387 */ /* 0x000fe80000100a00 */
[----:B------:R0:W-:Y:S04]  /*190b0*/  STL.64 [R1+0xf8], R6 ;  /* 0x0000f80601007387 */ /* 0x0001e80000100a00 */
[----:B0-----:R-:W2:Y:S04]  /*190c0*/  LDL.LU.64 R6, [R1+0x1cd8] ;  /* 0x001cd80001067983 */ /* 0x001ea80000300a00 */
[----:B------:R-:W2:Y:S04]  /*190d0*/  LDL.LU.64 R4, [R1+0x1cd0] ;  /* 0x001cd00001047983 */ /* 0x000ea80000300a00 */
[----:B---3--:R-:W-:Y:S04]  /*190e0*/  STL.64 [R1+0x1cb0], R14 ;  /* 0x001cb00e01007387 */ /* 0x008fe80000100a00 */
[----:B------:R0:W-:Y:S04]  /*190f0*/  STL.64 [R1+0x1ca8], R12 ;  /* 0x001ca80c01007387 */ /* 0x0001e80000100a00 */
[----:B0-----:R-:W3:Y:S04]  /*19100*/  LDL.LU.64 R12, [R1+0x1f0] ;  /* 0x0001f000010c7983 */ /* 0x001ee80000300a00 */
[----:B------:R-:W2:Y:S01]  /*19110*/  LDL.LU.64 R14, [R1+0x1f8] ;  /* 0x0001f800010e7983 */ /* 0x000ea20000300a00 */
[----:B----4-:R-:W-:Y:S01]  /*19120*/  HMMA.16816.F32.BF16 R16, R16, R8, R20 ;  /* 0x000000081010723c */ /* 0x010fe20000041814 */
[----:B------:R-:W-:-:S02]  /*19130*/  IMAD.MOV.U32 R24, RZ, RZ, R3 ;  /* 0x000000ffff187224 */ /* 0x000fc400078e0003 */
[----:B------:R-:W-:Y:S01]  /*19140*/  IMAD.MOV.U32 R25, RZ, RZ, R2 ;  /* 0x000000ffff197224 */ /* 0x000fe200078e0002 */
[----:B--2---:R-:W-:Y:S04]  /*19150*/  STL.64 [R1+0x1cc8], R14 ;  /* 0x001cc80e01007387 */ /* 0x004fe80000100a00 */
[----:B---3--:R0:W-:Y:S04]  /*19160*/  STL.64 [R1+0x1cc0], R12 ;  /* 0x001cc00c01007387 */ /* 0x0081e80000100a00 */
[----:B0-----:R-:W2:Y:S04]  /*19170*/  LDL.LU.64 R12, [R1+0x200] ;  /* 0x00020000010c7983 */ /* 0x001ea80000300a00 */
[----:B------:R-:W2:Y:S08]  /*19180*/  LDL.LU.64 R14, [R1+0x208] ;  /* 0x00020800010e7983 */ /* 0x000eb00000300a00 */
[----:B------:R-:W-:-:S02]  /*19190*/  IMAD.MOV.U32 R22, RZ, RZ, R17 ;  /* 0x000000ffff167224 */ /* 0x000fc400078e0011 */
[----:B------:R-:W-:Y:S02]  /*191a0*/  IMAD.MOV.U32 R21, RZ, RZ, R18 ;  /* 0x000000ffff157224 */ /* 0x000fe400078e0012 */
[----:B------:R-:W-:Y:S02]  /*191b0*/  IMAD.MOV.U32 R20, RZ, RZ, R19 ;  /* 0x000000ffff147224 */ /* 0x000fe400078e0013 */
[----:B------:R-:W-:Y:S02]  /*191c0*/  IMAD.MOV.U32 R29, RZ, RZ, R16 ;  /* 0x000000ffff1d7224 */ /* 0x000fe400078e0010 */
[----:B------:R-:W3:Y:S04]  /*191d0*/  LDL.LU.64 R16, [R1+0x220] ;  /* 0x0002200001107983 */ /* 0x000ee80000300a00 */
[----:B------:R-:W3:Y:S04]  /*191e0*/  LDL.LU.64 R18, [R1+0x228] ;  /* 0x0002280001127983 */ /* 0x000ee80000300a00 */
[----:B------:R-:W-:Y:S04]  /*191f0*/  STL [R1+0x1c70], R22 ;  /* 0x001c701601007387 */ /* 0x000fe80000100800 */
[----:B------:R0:W-:Y:S04]  /*19200*/  STL.64 [R1+0x1c68], R20 ;  /* 0x001c681401007387 */ /* 0x0001e80000100a00 */
[----:B0-----:R-:W4:Y:S04]  /*19210*/  LDL.LU.64 R20, [R1+0x230] ;  /* 0x0002300001147983 */ /* 0x001f280000300a00 */
[----:B------:R-:W4:Y:S01]  /*19220*/  LDL.LU.64 R22, [R1+0x238] ;  /* 0x0002380001167983 */ /* 0x000f220000300a00 */
[C---:B--2---:R-:W-:Y:S03]  /*19230*/  HMMA.16816.F32.BF16 R24, R4.reuse, R24, R12 ;  /* 0x000000180418723c */ /* 0x044fe6000004180c */
[----:B------:R-:W2:Y:S04]  /*19240*/  LDL.LU.64 R14, [R1+0x1cc8] ;  /* 0x001cc800010e7983 */ /* 0x000ea80000300a00 */
[----:B------:R-:W2:Y:S11]  /*19250*/  LDL.LU.64 R12, [R1+0x1cc0] ;  /* 0x001cc000010c7983 */ /* 0x000eb60000300a00 */
[----:B------:R-:W-:Y:S05]  /*19260*/  @!UPT UIADD3 URZ, URZ, URZ, URZ ;  /* 0x0000003f3f3ff290 */ /* 0x000fea000fffe03f */
[----:B------:R0:W-:Y:S04]  /*19270*/  STL.64 [R1+0x200], R24 ;  /* 0x0002001801007387 */ /* 0x0001e80000100a00 */
[----:B------:R2:W-:Y:S04]  /*19280*/  STL.64 [R1+0x208], R26 ;  /* 0x0002081a01007387 */ /* 0x0005e80000100a00 */
[----:B0-----:R-:W2:Y:S02]  /*19290*/  LDL.LU.64 R24, [R1+0x1cb8] ;  /* 0x001cb80001187983 */ /* 0x001ea40000300a00 */
[C---:B--2---:R-:W-:Y:S02]  /*192a0*/  HMMA.16816.F32.BF16 R24, R4.reuse, R24, R12 ;  /* 0x000000180418723c */ /* 0x044fe4000004180c */
[----:B------:R-:W2:Y:S04]  /*192b0*/  LDL.LU.64 R14, [R1+0x1cb0] ;  /* 0x001cb000010e7983 */ /* 0x000ea80000300a00 */
[----:B------:R-:W4:Y:S02]  /*192c0*/  LDL.LU.64 R12, [R1+0x1ca8] ;  /* 0x001ca800010c7983 */ /* 0x000f240000300a00 */
[C---:B---3--:R-:W-:Y:S11]  /*192d0*/  HMMA.16816.F32.BF16 R16, R4.reuse, R8, R16 ;  /* 0x000000080410723c */ /* 0x048ff60000041810 */
[----:B------:R-:W-:Y:S04]  /*192e0*/  @!UPT UIADD3 URZ, URZ, URZ, URZ ;  /* 0x0000003f3f3ff290 */ /* 0x000fe8000fffe03f */
[----:B------:R-:W-:Y:S04]  /*192f0*/  STL.64 [R1+0x1f0], R24 ;  /* 0x0001f01801007387 */ /* 0x000fe80000100a00 */
[----:B------:R0:W-:Y:S04]  /*19300*/  STL.64 [R1+0x1f8], R26 ;  /* 0x0001f81a01007387 */ /* 0x0001e80000100a00 */
[----:B0-----:R-:W3:Y:S04]  /*19310*/  LDL.LU.64 R26, [R1+0x1ca0] ;  /* 0x001ca000011a7983 */ /* 0x001ee80000300a00 */
[----:B------:R-:W3:Y:S01]  /*19320*/  LDL.LU.64 R24, [R1+0x1c98] ;  /* 0x001c980001187983 */ /* 0x000ee20000300a00 */
[----:B----4-:R-:W-:Y:S03]  /*19330*/  HMMA.16816.F32.BF16 R20, R4, R12, R20 ;  /* 0x0000000c0414723c */ /* 0x010fe60000041814 */
[----:B--2---:R0:W-:Y:S11]  /*19340*/  STL.64 [R1+0x1c30], R14 ;  /* 0x001c300e01007387 */ /* 0x0041f60000100a00 */
[----:B------:R-:W-:Y:S09]  /*19350*/  @!UPT UIADD3 URZ, URZ, URZ, URZ ;  /* 0x0000003f3f3ff290 */ /* 0x000ff2000fffe03f */
[----:B------:R-:W-:Y:S04]  /*19360*/  STL.64 [R1+0x230], R20 ;  /* 0x0002301401007387 */ /* 0x000fe80000100a00 */
[----:B------:R-:W-:Y:S04]  /*19370*/  STL.64 [R1+0x238], R22 ;  /* 0x0002381601007387 */ /* 0x000fe80000100a00 */
[----:B------:R-:W-:Y:S04]  /*19380*/  STL.64 [R1+0x220], R16 ;  /* 0x0002201001007387 */ /* 0x000fe80000100a00 */
[----:B0-----:R-:W2:Y:S04]  /*19390*/  LDL.64 R14, [R1+0x18] ;  /* 0x00001800010e7983 */ /* 0x001ea80000100a00 */
[----:B--2---:R0:W-:Y:S04]  /*193a0*/  STL.64 [R1+0x1c38], R14 ;  /* 0x001c380e01007387 */ /* 0x0041e80000100a00 */
[----:B0-----:R-:W2:Y:S04]  /*193b0*/  LDL.64 R14, [R1+0x28] ;  /* 0x00002800010e7983 */ /* 0x001ea80000100a00 */
[----:B--2---:R-:W-:Y:S04]  /*193c0*/  STL.64 [R1+0x1c50], R14 ;  /* 0x001c500e01007387 */ /* 0x004fe80000100a00 */
[----:B------:R-:W2:Y:S04]  /*193d0*/  LDL R7, [R1+0x370] ;  /* 0x0003700001077983 */ /* 0x000ea80000100800 */
[----:B--2---:R0:W-:Y:S04]  /*193e0*/  STL [R1+0x1bfc], R7 ;  /* 0x001bfc0701007387 */ /* 0x0041e80000100800 */
[----:B------:R-:W2:Y:S04]  /*193f0*/  LDL.LU R4, [R1+0x60] ;  /* 0x0000600001047983 */ /* 0x000ea80000300800 */
[----:B------:R-:W2:Y:S04]  /*19400*/  LDL.LU R5, [R1+0x64] ;  /* 0x0000640001057983 */ /* 0x000ea80000300800 */
[----:B------:R-:W4:Y:S04]  /*19410*/  LDL.LU R6, [R1+0x68] ;  /* 0x0000680001067983 */ /* 0x000f280000300800 */
[----:B0-----:R-:W4:Y:S04]  /*19420*/  LDL.LU R7, [R1+0x6c] ;  /* 0x00006c0001077983 */ /* 0x001f280000300800 */
[----:B------:R-:W2:Y:S04]  /*19430*/  LDL R14, [R1+0x38] ;  /* 0x00003800010e7983 */ /* 0x000ea80000100800 */
[----:B------:R-:W2:Y:S04]  /*19440*/  LDL R15, [R1+0x3c] ;  /* 0x00003c00010f7983 */ /* 0x000ea80000100800 */
[----:B--2---:R-:W-:Y:S04]  /*19450*/  STL.64 [R1+0x1c78], R14 ;  /* 0x001c780e01007387 */ /* 0x004fe80000100a00 */
[----:B----4-:R0:W-:Y:S04]  /*19460*/  STL.64 [R1+0x1c08], R6 ;  /* 0x001c080601007387 */ /* 0x0101e80000100a00 */
[----:B------:R1:W-:Y:S01]  /*19470*/  STL.64 [R1+0x1c00], R4 ;  /* 0x001c000401007387 */ /* 0x0003e20000100a00 */
[----:B0-----:R-:W-:-:S02]  /*19480*/  IMAD.MOV.U32 R6, RZ, RZ, R10 ;  /* 0x000000ffff067224 */ /* 0x001fc400078e000a */
[----:B------:R-:W-:Y:S01]  /*19490*/  IMAD.MOV.U32 R7, RZ, RZ, R11 ;  /* 0x000000ffff077224 */ /* 0x000fe200078e000b */
[----:B-1----:R-:W2:Y:S04]  /*194a0*/  LDL.LU R4, [R1+0x80] ;  /* 0x0000800001047983 */ /* 0x002ea80000300800 */
[----:B------:R-:W2:Y:S04]  /*194b0*/  LDL.LU R5, [R1+0x84] ;  /* 0x0000840001057983 */ /* 0x000ea80000300800 */
[----:B------:R-:W4:Y:S04]  /*194c0*/  LDL.LU R10, [R1+0x1c94] ;  /* 0x001c9400010a7983 */ /* 0x000f280000300800 */
[----:B------:R-:W4:Y:S04]  /*194d0*/  LDL.LU R11, [R1+0x1c90] ;  /* 0x001c9000010b7983 */ /* 0x000f280000300800 */
[----:B------:R-:W2:Y:S04]  /*194e0*/  LDL.LU R12, [R1+0xd0] ;  /* 0x0000d000010c7983 */ /* 0x000ea80000300800 */
[----:B------:R-:W2:Y:S04]  /*194f0*/  LDL.LU R13, [R1+0xd4] ;  /* 0x0000d400010d7983 */ /* 0x000ea80000300800 */
[----:B------:R-:W2:Y:S04]  /*19500*/  LDL.LU R14, [R1+0xd8] ;  /* 0x0000d800010e7983 */ /* 0x000ea80000300800 */
[----:B------:R-:W2:Y:S01]  /*19510*/  LDL.LU R15, [R1+0xdc] ;  /* 0x0000dc00010f7983 */ /* 0x000ea20000300800 */
[----:B------:R-:W-:-:S03]  /*19520*/  IMAD.MOV.U32 R9, RZ, RZ, R18 ;  /* 0x000000ffff097224 */ /* 0x000fc600078e0012 */
[----:B------:R-:W3:Y:S01]  /*19530*/  LDL.LU R16, [R1+0xe0] ;  /* 0x0000e00001107983 */ /* 0x000ee20000300800 */
[----:B------:R-:W-:-:S03]  /*19540*/  IMAD.MOV.U32 R8, RZ, RZ, R19 ;  /* 0x000000ffff087224 */ /* 0x000fc600078e0013 */
[----:B------:R-:W3:Y:S04]  /*19550*/  LDL.LU R17, [R1+0xe4] ;  /* 0x0000e40001117983 */ /* 0x000ee80000300800 */
[----:B------:R-:W3:Y:S04]  /*19560*/  LDL.LU R18, [R1+0xe8] ;  /* 0x0000e80001127983 */ /* 0x000ee80000300800 */
[----:B------:R-:W3:Y:S04]  /*19570*/  LDL.LU R19, [R1+0xec] ;  /* 0x0000ec0001137983 */ /* 0x000ee80000300800 */
[----:B--2---:R0:W-:Y:S04]  /*19580*/  STL.64 [R1+0x1c88], R14 ;  /* 0x001c880e01007387 */ /* 0x0041e80000100a00 */
[----:B------:R-:W-:Y:S04]  /*19590*/  STL.64 [R1+0x1c80], R12 ;  /* 0x001c800c01007387 */ /* 0x000fe80000100a00 */
[----:B------:R-:W2:Y:S04]  /*195a0*/  LDL.64 R22, [R1+0x48] ;  /* 0x0000480001167983 */ /* 0x000ea80000100a00 */
[----:B0-----:R-:W3:Y:S04]  /*195b0*/  LDL.64 R14, [R1+0x58] ;  /* 0x00005800010e7983 */ /* 0x001ee80000100a00 */
[----:B------:R0:W-:Y:S04]  /*195c0*/  STL.64 [R1+0x1c18], R6 ;  /* 0x001c180601007387 */ /* 0x0001e80000100a00 */
[----:B------:R1:W-:Y:S04]  /*195d0*/  STL.64 [R1+0x1c10], R4 ;  /* 0x001c100401007387 */ /* 0x0003e80000100a00 */
[----:B0-----:R-:W2:Y:S04]  /*195e0*/  LDL.64 R6, [R1+0x8] ;  /* 0x0000080001067983 */ /* 0x001ea80000100a00 */
[----:B--2---:R0:W-:Y:S04]  /*195f0*/  STL.64 [R1+0x1c28], R6 ;  /* 0x001c280601007387 */ /* 0x0041e80000100a00 */
[----:B-1----:R-:W2:Y:S04]  /*19600*/  LDL.LU R4, [R1+0xa0] ;  /* 0x0000a00001047983 */ /* 0x002ea80000300800 */
[----:B------:R-:W2:Y:S04]  /*19610*/  LDL.LU R5, [R1+0xa4] ;  /* 0x0000a40001057983 */ /* 0x000ea80000300800 */
[----:B0-----:R-:W2:Y:S04]  /*19620*/  LDL.LU R6, [R1+0xa8] ;  /* 0x0000a80001067983 */ /* 0x001ea80000300800 */
[----:B------:R-:W2:Y:S01]  /*19630*/  LDL.LU R7, [R1+0xac] ;  /* 0x0000ac0001077983 */ /* 0x000ea20000300800 */
[----:B---3--:R-:W-:Y:S03]  /*19640*/  HMMA.16816.F32.BF16 R16, R24, R14, R16 ;  /* 0x0000000e1810723c */ /* 0x008fe60000041810 */
[----:B--2---:R-:W-:Y:S04]  /*19650*/  STL.64 [R1+0x1c48], R6 ;  /* 0x001c480601007387 */ /* 0x004fe80000100a00 */
[----:B------:R0:W-:Y:S04]  /*19660*/  STL.64 [R1+0x1c40], R4 ;  /* 0x001c400401007387 */ /* 0x0001e80000100a00 */
[----:B0-----:R-:W2:Y:S04]  /*19670*/  LDL.LU R4, [R1+0xb0] ;  /* 0x0000b00001047983 */ /* 0x001ea80000300800 */
[----:B------:R-:W2:Y:S04]  /*19680*/  LDL.LU R5, [R1+0xb4] ;  /* 0x0000b40001057983 */ /* 0x000ea80000300800 */
[----:B------:R-:W3:Y:S04]  /*19690*/  LDL.LU R6, [R1+0xb8] ;  /* 0x0000b80001067983 */ /* 0x000ee80000300800 */
[----:B------:R-:W3:Y:S04]  /*196a0*/  LDL.LU R7, [R1+0xbc] ;  /* 0x0000bc0001077983 */ /* 0x000ee80000300800 */
[----:B---3--:R-:W-:Y:S04]  /*196b0*/  STL.64 [R1+0x1c60], R6 ;  /* 0x001c600601007387 */ /* 0x008fe80000100a00 */
[----:B--2---:R0:W-:Y:S04]  /*196c0*/  STL.64 [R1+0x1c58], R4 ;  /* 0x001c580401007387 */ /* 0x0041e80000100a00 */
[----:B0-----:R-:W2:Y:S04]  /*196d0*/  LDL.LU R4, [R1+0xc0] ;  /* 0x0000c00001047983 */ /* 0x001ea80000300800 */
[----:B------:R-:W2:Y:S04]  /*196e0*/  LDL.LU R5, [R1+0xc4] ;  /* 0x0000c40001057983 */ /* 0x000ea80000300800 */
[----:B------:R-:W2:Y:S04]  /*196f0*/  LDL.LU R6, [R1+0xc8] ;  /* 0x0000c80001067983 */ /* 0x000ea80000300800 */
[----:B------:R-:W2:Y:S04]  /*19700*/  LDL.LU R7, [R1+0xcc] ;  /* 0x0000cc0001077983 */ /* 0x000ea80000300800 */
[----:B------:R0:W-:Y:S04]  /*19710*/  STL [R1+0x1ab4], R8 ;  /* 0x001ab40801007387 */ /* 0x0001e80000100800 */
[----:B------:R1:W-:Y:S04]  /*19720*/  STL [R1+0x1ab0], R9 ;  /* 0x001ab00901007387 */ /* 0x0003e80000100800 */
[----:B----4-:R3:W-:Y:S04]  /*19730*/  STL.64 [R1+0x1c20], R10 ;  /* 0x001c200a01007387 */ /* 0x0107e80000100a00 */
[----:B0-----:R-:W4:Y:S04]  /*19740*/  LDL.LU R8, [R1+0x90] ;  /* 0x0000900001087983 */ /* 0x001f280000300800 */
[----:B-1----:R-:W4:Y:S04]  /*19750*/  LDL.LU R9, [R1+0x94] ;  /* 0x0000940001097983 */ /* 0x002f280000300800 */
[----:B---3--:R-:W4:Y:S04]  /*19760*/  LDL.LU R10, [R1+0x98] ;  /* 0x00009800010a7983 */ /* 0x008f280000300800 */
[----:B------:R-:W4:Y:S04]  /*19770*/  LDL.LU R11, [R1+0x9c] ;  /* 0x00009c00010b7983 */ /* 0x000f280000300800 */
[----:B------:R-:W-:Y:S04]  /*19780*/  STL.64 [R1+0x260], R16 ;  /* 0x0002601001007387 */ /* 0x000fe80000100a00 */
[----:B------:R0:W-:Y:S02]  /*19790*/  STL.64 [R1+0x268], R18 ;  /* 0x0002681201007387 */ /* 0x0001e40000100a00 */
[----:B0-----:R-:W-:-:S02]  /*197a0*/  IMAD.MOV.U32 R19, RZ, RZ, R14 ;  /* 0x000000ffff137224 */ /* 0x001fc400078e000e */
[----:B------:R-:W-:Y:S02]  /*197b0*/  IMAD.MOV.U32 R18, RZ, RZ, R15 ;  /* 0x000000ffff127224 */ /* 0x000fe400078e000f */
[----:B------:R-:W3:Y:S04]  /*197c0*/  LDL.LU.64 R14, [R1+0x1c88] ;  /* 0x001c8800010e7983 */ /* 0x000ee80000300a00 */
[----:B------:R-:W3:Y:S02]  /*197d0*/  LDL.LU.64 R12, [R1+0x1c80] ;  /* 0x001c8000010c7983 */ /* 0x000ee40000300a00 */
[----:B---3--:R-:W-:Y:S11]  /*197e0*/  HMMA.16816.F32.BF16 R12, R24, R22, R12 ;  /* 0x00000016180c723c */ /* 0x008ff6000004180c */
[----:B------:R-:W-:Y:S11]  /*197f0*/  @!UPT UIADD3 URZ, URZ, URZ, URZ ;  /* 0x0000003f3f3ff290 */ /* 0x000ff6000fffe03f */
[----:B------:R-:W-:Y:S01]  /*19800*/  @!UPT UIADD3 URZ, URZ, URZ, URZ ;  /* 0x0000003f3f3ff290 */ /* 0x000fe2000fffe03f */
[----:B------:R-:W-:Y:S04]  /*19810*/  STL.64 [R1+0x2a0], R12 ;  /* 0x0002a00c01007387 */ /* 0x000fe80000100a00 */
[----:B------:R0:W-:Y:S04]  /*19820*/  STL.64 [R1+0x2a8], R14 ;  /* 0x0002a80e01007387 */ /* 0x0001e80000100a00 */
[----:B0-----:R-:W2:Y:S01]  /*19830*/  LDL.LU.64 R14, [R1+0x1c78] ;  /* 0x001c7800010e7983 */ /* 0x001ea20000300a00 */
[----:B------:R-:W-:-:S03]  /*19840*/  IMAD.MOV.U32 R2, RZ, RZ, R22 ;  /* 0x000000ffff027224 */ /* 0x000fc600078e0016 */
[----:B------:R-:W3:Y:S04]  /*19850*/  LDL.LU R22, [R1+0x1c70] ;  /* 0x001c700001167983 */ /* 0x000ee80000300800 */
[----:B------:R-:W3:Y:S01]  /*19860*/  LDL.LU.64 R20, [R1+0x1c68] ;  /* 0x001c680001147983 */ /* 0x000ee20000300a00 */
[C---:B--2---:R-:W-:Y:S03]  /*19870*/  HMMA.16816.F32.BF16 R12, R24.reuse, R14, R4 ;  /* 0x0000000e180c723c */ /* 0x044fe60000041804 */
[----:B------:R-:W2:Y:S04]  /*19880*/  LDL.LU.64 R6, [R1+0x1c60] ;  /* 0x001c600001067983 */ /* 0x000ea80000300a00 */
[----:B------:R-:W2:Y:S11]  /*19890*/  LDL.LU.64 R4, [R1+0x1c58] ;  /* 0x001c580001047983 */ /* 0x000eb60000300a00 */
[----:B------:R-:W-:Y:S05]  /*198a0*/  @!UPT UIADD3 URZ, URZ, URZ, URZ ;  /* 0x0000003f3f3ff290 */ /* 0x000fea000fffe03f */
[----:B------:R-:W-:Y:S04]  /*198b0*/  STL.64 [R1+0x2b0], R12 ;  /* 0x0002b00c01007387 */ /* 0x000fe80000100a00 */
[----:B------:R0:W-:Y:S04]  /*198c0*/  STL.64 [R1+0x2b8], R14 ;  /* 0x0002b80e01007387 */ /* 0x0001e80000100a00 */
[----:B0-----:R-:W2:Y:S02]  /*198d0*/  LDL.LU.64 R14, [R1+0x1c50] ;  /* 0x001c5000010e7983 */ /* 0x001ea40000300a00 */
[----:B--2---:R-:W-:Y:S01]  /*198e0*/  HMMA.16816.F32.BF16 R4, R24, R14, R4 ;  /* 0x0000000e1804723c */ /* 0x004fe20000041804 */
[----:B------:R-:W-:-:S02]  /*198f0*/  IMAD.MOV.U32 R17, RZ, RZ, R14 ;  /* 0x000000ffff117224 */ /* 0x000fc400078e000e */
[----:B------:R-:W-:Y:S11]  /*19900*/  IMAD.MOV.U32 R16, RZ, RZ, R15 ;  /* 0x000000ffff107224 */ /* 0x000ff600078e000f */
[----:B------:R-:W-:Y:S09]  /*19910*/  @!UPT UIADD3 URZ, URZ, URZ, URZ ;  /* 0x0000003f3f3ff290 */ /* 0x000ff2000fffe03f */
[----:B------:R-:W-:Y:S04]  /*19920*/  STL.64 [R1+0x2c0], R4 ;  /* 0x0002c00401007387 */ /* 0x000fe80000100a00 */
[----:B------:R0:W-:Y:S04]  /*19930*/  STL.64 [R1+0x2c8], R6 ;  /* 0x0002c80601007387 */ /* 0x0001e80000100a00 */
[----:B0-----:R-:W2:Y:S04]  /*19940*/  LDL.LU.64 R6, [R1+0x1c48] ;  /* 0x001c480001067983 */ /* 0x001ea80000300a00 */
[----:B------:R-:W2:Y:S04]  /*19950*/  LDL.LU.64 R4, [R1+0x1c40] ;  /* 0x001c400001047983 */ /* 0x000ea80000300a00 */
[----:B------:R-:W2:Y:S02]  /*19960*/  LDL.LU.64 R14, [R1+0x1c38] ;  /* 0x001c3800010e7983 */ /* 0x000ea40000300a00 */
[----:B--2---:R-:W-:Y:S01]  /*19970*/  HMMA.16816.F32.BF16 R4, R24, R14, R4 ;  /* 0x0000000e1804723c */ /* 0x004fe20000041804 */
[----:B------:R-:W-:-:S02]  /*19980*/  IMAD.MOV.U32 R3, RZ, RZ, R14 ;  /* 0x000000ffff037224 */ /* 0x000fc400078e000e */
[----:B------:R-:W-:Y:S02]  /*19990*/  IMAD.MOV.U32 R28, RZ, RZ, R15 ;  /* 0x000000ffff1c7224 */ /* 0x000fe400078e000f */
[----:B------:R-:W2:Y:S11]  /*199a0*/  LDL.LU.64 R14, [R1+0x1c30] ;  /* 0x001c3000010e7983 */ /* 0x000eb60000300a00 */
[----:B------:R-:W-:Y:S07]  /*199b0*/  @!UPT UIADD3 URZ, URZ, URZ, URZ ;  /* 0x0000003f3f3ff290 */ /* 0x000fee000fffe03f */
[----:B------:R-:W-:Y:S01]  /*199c0*/  STL.64 [R1+0x340], R4 ;  /* 0x0003400401007387 */ /* 0x000fe20000100a00 */
[----:B------:R-:W-:Y:S02]  /*199d0*/  IMAD.MOV.U32 R13, RZ, RZ, R6 ;  /* 0x000000ffff0d7224 */ /* 0x000fe400078e0006 */
[----:B------:R-:W-:Y:S02]  /*199e0*/  IMAD.MOV.U32 R12, RZ, RZ, R7 ;  /* 0x000000ffff0c7224 */ /* 0x000fe400078e0007 */
[----:B------:R-:W4:Y:S04]  /*199f0*/  LDL.LU.64 R6, [R1+0x1c28] ;  /* 0x001c280001067983 */ /* 0x000f280000300a00 */
[----:B------:R-:W-:Y:S04]  /*19a00*/  STL [R1+0x18fc], R12 ;  /* 0x0018fc0c01007387 */ /* 0x000fe80000100800 */
[----:B------:R0:W-:Y:S01]  /*19a10*/  STL [R1+0x18f8], R13 ;  /* 0x0018f80d01007387 */ /* 0x0001e20000100800 */
[----:B----4-:R-:W-:Y:S01]  /*19a20*/  HMMA.16816.F32.BF16 R8, R24, R6, R8 ;  /* 0x000000061808723c */ /* 0x010fe20000041808 */
[----:B0-----:R-:W-:-:S02]  /*19a30*/  IMAD.MOV.U32 R13, RZ, RZ, R6 ;  /* 0x000000ffff0d7224 */ /* 0x001fc400078e0006 */
[----:B------:R-:W-:Y:S11]  /*19a40*/  IMAD.MOV.U32 R12, RZ, RZ, R7 ;  /* 0x000000ffff0c7224 */ /* 0x000ff600078e0007 */
[----:B------:R-:W-:Y:S09]  /*19a50*/  @!UPT UIADD3 URZ, URZ, URZ, URZ ;  /* 0x0000003f3f3ff290 */ /* 0x000ff2000fffe03f */
[----:B------:R-:W-:Y:S04]  /*19a60*/  STL.64 [R1+0x330], R8 ;  /* 0x0003300801007387 */ /* 0x000fe80000100a00 */
[----:B------:R0:W-:Y:S04]  /*19a70*/  STL.64 [R1+0x338], R10 ;  /* 0x0003380a01007387 */ /* 0x0001e80000100a00 */
[----:B0-----:R-:W4:Y:S04]  /*19a80*/  LDL.LU.64 R10, [R1+0x1c20] ;  /* 0x001c2000010a7983 */ /* 0x001f280000300a00 */
[----:B------:R-:W2:Y:S04]  /*19a90*/  LDL.LU.64 R6, [R1+0x1c18] ;  /* 0x001c180001067983 */ /* 0x000ea80000300a00 */
[----:B------:R-:W2:Y:S02]  /*19aa0*/  LDL.LU.64 R4, [R1+0x1c10] ;  /* 0x001c100001047983 */ /* 0x000ea40000300a00 */
[C---:B--2---:R-:W-:Y:S11]  /*19ab0*/  HMMA.16816.F32.BF16 R4, R24.reuse, R14, R4 ;  /* 0x0000000e1804723c */ /* 0x044ff60000041804 */
[----:B------:R-:W-:Y:S11]  /*19ac0*/  @!UPT UIADD3 URZ, URZ, URZ, URZ ;  /* 0x0000003f3f3ff290 */ /* 0x000ff6000fffe03f */
[----:B------:R-:W-:Y:S01]  /*19ad0*/  @!UPT UIADD3 URZ, URZ, URZ, URZ ;  /* 0x0000003f3f3ff290 */ /* 0x000fe2000fffe03f */
[----:B------:R-:W-:Y:S04]  /*19ae0*/  STL.64 [R1+0x320], R4 ;  /* 0x0003200401007387 */ /* 0x000fe80000100a00 */
[----:B------:R0:W-:Y:S04]  /*19af0*/  STL.64 [R1+0x328], R6 ;  /* 0x0003280601007387 */ /* 0x0001e80000100a00 */
[----:B0-----:R-:W4:Y:S04]  /*19b00*/  LDL.LU.64 R6, [R1+0x1c08] ;  /* 0x001c080001067983 */ /* 0x001f280000300a00 */
[----:B------:R-:W4:Y:S04]  /*19b10*/  LDL.LU.64 R4, [R1+0x1c00] ;  /* 0x001c000001047983 */ /* 0x000f280000300a00 */
[----:B------:R-:W-:Y:S01]  /*19b20*/  STL.64 [R1+0x1b68], R14 ;  /* 0x001b680e01007387 */ /* 0x000fe20000100a00 */
[----:B----4-:R-:W-:Y:S03]  /*19b30*/  HMMA.16816.F32.BF16 R24, R24, R10, R4 ;  /* 0x0000000a1818723c */ /* 0x010fe60000041804 */
[----:B------:R-:W2:Y:S04]  /*19b40*/  LDL.LU R7, [R1+0x1bfc] ;  /* 0x001bfc0001077983 */ /* 0x000ea80000300800 */
[----:B------:R0:W-:Y:S11]  /*19b50*/  STL.64 [R1+0x1b60], R10 ;  /* 0x001b600a01007387 */ /* 0x0001f60000100a00 */
[----:B------:R-:W-:Y:S05]  /*19b60*/  @!UPT UIADD3 URZ, URZ, URZ, URZ ;  /* 0x0000003f3f3ff290 */ /* 0x000fea000fffe03f */
[----:B------:R-:W-:Y:S04]  /*19b70*/  STL.64 [R1+0x2e0], R24 ;  /* 0x0002e01801007387 */ /* 0x000fe80000100a00 */
[----:B------:R-:W-:Y:S04]  /*19b80*/  STL.64 [R1+0x2e8], R26 ;  /* 0x0002e81a01007387 */ /* 0x000fe80000100a00 */
[----:B------:R-:W4:Y:S04]  /*19b90*/  LDL.LU R8, [R1+0xf0] ;  /* 0x0000f00001087983 */ /* 0x000f280000300800 */
[----:B------:R-:W4:Y:S04]  /*19ba0*/  LDL.LU R9, [R1+0xf4] ;  /* 0x0000f40001097983 */ /* 0x000f280000300800 */
[----:B0-----:R-:W3:Y:S04]  /*19bb0*/  LDL.LU R10, [R1+0xf8] ;  /* 0x0000f800010a7983 */ /* 0x001ee80000300800 */
[----:B------:R-:W3:Y:S01]  /*19bc0*/  LDL.LU R11, [R1+0xfc] ;  /* 0x0000fc00010b7983 */ /* 0x000ee20000300800 */
[----:B------:R-:W-:-:S02]  /*19bd0*/  IMAD.MOV.U32 R14, RZ, RZ, R13 ;  /* 0x000000ffff0e7224 */ /* 0x000fc400078e000d */
[----:B------:R-:W-:Y:S01]  /*19be0*/  IMAD.MOV.U32 R15, RZ, RZ, R12 ;  /* 0x000000ffff0f7224 */ /* 0x000fe200078e000c */
[----:B--2---:R-:W-:Y:S04]  /*19bf0*/  LDSM.16.MT88.4 R4, [R7+0x21080] ;  /* 0x021080000704783b */ /* 0x004fe80000004200 */
[----:B---3--:R0:W-:Y:S04]  /*19c00*/  STL.64 [R1+0x1b78], R10 ;  /* 0x001b780a01007387 */ /* 0x0081e80000100a00 */
[----:B----4-:R1:W-:Y:S04]  /*19c10*/  STL.64 [R1+0x1b70], R8 ;  /* 0x001b700801007387 */ /* 0x0103e80000100a00 */
[----:B------:R2:W-:Y:S01]  /*19c20*/  STL.64 [R1+0x1b80], R14 ;  /* 0x001b800e01007387 */ /* 0x0005e20000100a00 */
[----:B0-----:R-:W-:-:S03]  /*19c30*/  IMAD.MOV.U32 R11, RZ, RZ, R0 ;  /* 0x000000ffff0b7224 */ /* 0x001fc600078e0000 */
[----:B-1----:R-:W3:Y:S04]  /*19c40*/  LDL.LU R8, [R1+0x100] ;  /* 0x0001000001087983 */ /* 0x002ee80000300800 */
[----:B------:R-:W3:Y:S04]  /*19c50*/  LDL.LU R9, [R1+0x104] ;  /* 0x0001040001097983 */ /* 0x000ee80000300800 */
[----:B------:R-:W4:Y:S04]  /*19c60*/  LDL.LU R10, [R1+0x108] ;  /* 0x00010800010a7983 */ /* 0x000f280000300800 */
[----:B------:R-:W3:Y:S04]  /*19c70*/  LDL.LU R0, [R1+0x1bf8] ;  /* 0x001bf80001007983 */ /* 0x000ee80000300800 */
[----:B------:R-:W3:Y:S04]  /*19c80*/  LDL.LU R24, [R1+0x130] ;  /* 0x0001300001187983 */ /* 0x000ee80000300800 */
[----:B------:R-:W3:Y:S04]  /*19c90*/  LDL.LU R25, [R1+0x134] ;  /* 0x0001340001197983 */ /* 0x000ee80000300800 */
[----:B------:R-:W3:Y:S04]  /*19ca0*/  LDL.LU R26, [R1+0x138] ;  /* 0x00013800011a7983 */ /* 0x000ee80000300800 */
[----:B------:R-:W3:Y:S01]  /*19cb0*/  LDL.LU R27, [R1+0x13c] ;  /* 0x00013c00011b7983 */ /* 0x000ee20000300800 */
[----:B--2---:R-:W-:-:S02]  /*19cc0*/  IMAD.MOV.U32 R14, RZ, RZ, R3 ;  /* 0x000000ffff0e7224 */ /* 0x004fc400078e0003 */
[----:B------:R-:W-:Y:S01]  /*19cd0*/  IMAD.MOV.U32 R15, RZ, RZ, R28 ;  /* 0x000000ffff0f7224 */ /* 0x000fe200078e001c */
[----:B---3--:R0:W-:Y:S04]  /*19ce0*/  STL.64 [R1+0x1bc0], R26 ;  /* 0x001bc01a01007387 */ /* 0x0081e80000100a00 */
[----:B------:R-:W-:Y:S01]  /*19cf0*/  STL.64 [R1+0x1bb8], R24 ;  /* 0x001bb81801007387 */ /* 0x000fe20000100a00 */
[----:B0-----:R-:W-:Y:S02]  /*19d00*/  IMAD.MOV.U32 R26, RZ, RZ, R2 ;  /* 0x000000ffff1a7224 */ /* 0x001fe400078e0002 */
[----:B------:R-:W-:Y:S01]  /*19d10*/  IMAD.MOV.U32 R27, RZ, RZ, R23 ;  /* 0x000000ffff1b7224 */ /* 0x000fe200078e0017 */
[----:B------:R-:W2:Y:S04]  /*19d20*/  LDL.LU R2, [R1+0x1bf4] ;  /* 0x001bf40001027983 */ /* 0x000ea80000300800 */
[----:B------:R-:W3:Y:S04]  /*19d30*/  LDL R23, [R1+0x374] ;  /* 0x0003740001177983 */ /* 0x000ee80000100800 */
[----:B------:R-:W-:Y:S04]  /*19d40*/  STL.64 [R1+0x1bd0], R26 ;  /* 0x001bd01a01007387 */ /* 0x000fe80000100a00 */
[----:B----4-:R-:W-:Y:S04]  /*19d50*/  STL.64 [R1+0x1b90], R10 ;  /* 0x001b900a01007387 */ /* 0x010fe80000100a00 */
[----:B------:R-:W-:Y:S04]  /*19d60*/  STL.64 [R1+0x1b88], R8 ;  /* 0x001b880801007387 */ /* 0x000fe80000100a00 */
[----:B------:R-:W4:Y:S04]  /*19d70*/  LDL.LU R3, [R1+0x1bf0] ;  /* 0x001bf00001037983 */ /* 0x000f280000300800 */
[----:B------:R-:W2:Y:S04]  /*19d80*/  LDL.LU R28, [R1+0x1bec] ;  /* 0x001bec00011c7983 */ /* 0x000ea80000300800 */
[----:B------:R0:W-:Y:S02]  /*19d90*/  STL.64 [R1+0x1b98], R14 ;  /* 0x001b980e01007387 */ /* 0x0001e40000100a00 */
[----:B0-----:R-:W-:-:S02]  /*19da0*/  IMAD.MOV.U32 R14, RZ, RZ, R17 ;  /* 0x000000ffff0e7224 */ /* 0x001fc400078e0011 */
[----:B------:R-:W-:-:S05]  /*19db0*/  IMAD.MOV.U32 R15, RZ, RZ, R16 ;  /* 0x000000ffff0f7224 */ /* 0x000fca00078e0010 */
[----:B------:R0:W-:Y:S04]  /*19dc0*/  STL.64 [R1+0x1bc8], R14 ;  /* 0x001bc80e01007387 */ /* 0x0001e80000100a00 */
[----:B------:R-:W2:Y:S04]  /*19dd0*/  LDL.LU R12, [R1+0x140] ;  /* 0x00014000010c7983 */ /* 0x000ea80000300800 */
[----:B------:R-:W2:Y:S04]  /*19de0*/  LDL.LU R13, [R1+0x144] ;  /* 0x00014400010d7983 */ /* 0x000ea80000300800 */
[----:B0-----:R-:W2:Y:S04]  /*19df0*/  LDL.LU R14, [R1+0x148] ;  /* 0x00014800010e7983 */ /* 0x001ea80000300800 */
[----:B------:R-:W2:Y:S01]  /*19e00*/  LDL.LU R15, [R1+0x14c] ;  /* 0x00014c00010f7983 */ /* 0x000ea20000300800 */
[----:B------:R-:W-:-:S02]  /*19e10*/  IMAD.MOV.U32 R26, RZ, RZ, R19 ;  /* 0x000000ffff1a7224 */ /* 0x000fc400078e0013 */
[----:B------:R-:W-:Y:S02]  /*19e20*/  IMAD.MOV.U32 R27, RZ, RZ, R18 ;  /* 0x000000ffff1b7224 */ /* 0x000fe400078e0012 */
[----:B---3--:R-:W0:Y:S04]  /*19e30*/  LDSM.16.MT88.4 R16, [R23+0x21000] ;  /* 0x021000001710783b */ /* 0x008e280000004200 */
[----:B--2---:R-:W-:Y:S04]  /*19e40*/  STL.64 [R1+0x1be0], R14 ;  /* 0x001be00e01007387 */ /* 0x004fe80000100a00 */
[----:B------:R1:W-:Y:S04]  /*19e50*/  STL.64 [R1+0x1bd8], R12 ;  /* 0x001bd80c01007387 */ /* 0x0003e80000100a00 */
[----:B-1----:R-:W2:Y:S04]  /*19e60*/  LDL.LU R12, [R1+0x150] ;  /* 0x00015000010c7983 */ /* 0x002ea80000300800 */
[----:B------:R-:W2:Y:S04]  /*19e70*/  LDL.LU R13, [R1+0x154] ;  /* 0x00015400010d7983 */ /* 0x000ea80000300800 */
[----:B------:R-:W2:Y:S04]  /*19e80*/  LDL.LU R14, [R1+0x158] ;  /* 0x00015800010e7983 */ /* 0x000ea80000300800 */
[----:B------:R-:W2:Y:S04]  /*19e90*/  LDL.LU R15, [R1+0x15c] ;  /* 0x00015c00010f7983 */ /* 0x000ea80000300800 */
[----:B------:R-:W3:Y:S04]  /*19ea0*/  LDL.LU R8, [R1+0x110] ;  /* 0x0001100001087983 */ /* 0x000ee80000300800 */
[----:B------:R-:W3:Y:S04]  /*19eb0*/  LDL.LU R9, [R1+0x114] ;  /* 0x0001140001097983 */ /* 0x000ee80000300800 */
[----:B------:R-:W2:Y:S04]  /*19ec0*/  LDL.LU R10, [R1+0x118] ;  /* 0x00011800010a7983 */ /* 0x000ea80000300800 */
[----:B------:R-:W2:Y:S04]  /*19ed0*/  LDL.LU R11, [R1+0x11c] ;  /* 0x00011c00010b7983 */ /* 0x000ea80000300800 */
[----:B--2---:R-:W-:Y:S04]  /*19ee0*/  STL.64 [R1+0x1ba8], R10 ;  /* 0x001ba80a01007387 */ /* 0x004fe80000100a00 */
[----:B---3--:R1:W-:Y:S04]  /*19ef0*/  STL.64 [R1+0x1ba0], R8 ;  /* 0x001ba00801007387 */ /* 0x0083e80000100a00 */
[----:B-1----:R-:W2:Y:S04]  /*19f00*/  LDL.LU R8, [R1+0x120] ;  /* 0x0001200001087983 */ /* 0x002ea80000300800 */
[----:B------:R-:W2:Y:S04]  /*19f10*/  LDL.LU R9, [R1+0x124] ;  /* 0x0001240001097983 */ /* 0x000ea80000300800 */
[----:B------:R-:W2:Y:S04]  /*19f20*/  LDL.LU R10, [R1+0x128] ;  /* 0x00012800010a7983 */ /* 0x000ea80000300800 */
[----:B------:R-:W2:Y:S04]  /*19f30*/  LDL.LU R11, [R1+0x12c] ;  /* 0x00012c00010b7983 */ /* 0x000ea80000300800 */
[----:B0-----:R0:W-:Y:S04]  /*19f40*/  STL.64 [R1+0x1b58], R18 ;  /* 0x001b581201007387 */ /* 0x0011e80000100a00 */
[----:B------:R1:W-:Y:S01]  /*19f50*/  STL.64 [R1+0x1b50], R16 ;  /* 0x001b501001007387 */ /* 0x0003e20000100a00 */
[----:B0-----:R-:W-:-:S02]  /*19f60*/  IMAD.MOV.U32 R18, RZ, RZ, R21 ;  /* 0x000000ffff127224 */ /* 0x001fc400078e0015 */
[----:B------:R-:W-:Y:S02]  /*19f70*/  IMAD.MOV.U32 R19, RZ, RZ, R20 ;  /* 0x000000ffff137224 */ /* 0x000fe400078e0014 */
[----:B-1----:R-:W-:Y:S02]  /*19f80*/  IMAD.MOV.U32 R17, RZ, RZ, R22 ;  /* 0x000000ffff117224 */ /* 0x002fe400078e0016 */
[----:B------:R-:W0:Y:S01]  /*19f90*/  LDSM.16.MT88.4 R20, [R23+0x21080] ;  /* 0x021080001714783b */ /* 0x000e220000004200 */
[C---:B------:R-:W-:Y:S01]  /*19fa0*/  HMMA.16816.F32.BF16 R24, R4.reuse, R26, R12 ;  /* 0x0000001a0418723c */ /* 0x040fe2000004180c */
[----:B------:R-:W-:Y:S02]  /*19fb0*/  IMAD.MOV.U32 R16, RZ, RZ, R29 ;  /* 0x000000ffff107224 */ /* 0x000fe400078e001d */
[----:B------:R-:W3:Y:S04]  /*19fc0*/  LDL.LU R29, [R1+0x1be8] ;  /* 0x001be800011d7983 */ /* 0x000ee80000300800 */
[----:B0-----:R-:W-:Y:S04]  /*19fd0*/  STL [R1+0x1ab8], R23 ;  /* 0x001ab81701007387 */ /* 0x001fe80000100800 */
[----:B------:R0:W-:Y:S04]  /*19fe0*/  STL [R1+0x1b20], R22 ;  /* 0x001b201601007387 */ /* 0x0001e80000100800 */
[----:B------:R-:W-:Y:S04]  /*19ff0*/  STL.64 [R1+0x1b18], R20 ;  /* 0x001b181401007387 */ /* 0x000fe80000100a00 */
[----:B0-----:R-:W2:Y:S04]  /*1a000*/  LDL.LU.64 R22, [R1+0x38] ;  /* 0x0000380001167983 */ /* 0x001ea80000300a00 */
[----:B------:R-:W2:Y:S04]  /*1a010*/  LDL.LU.64 R14, [R1+0x1be0] ;  /* 0x001be000010e7983 */ /* 0x000ea80000300a00 */
[----:B------:R-:W2:Y:S04]  /*1a020*/  LDL.LU.64 R12, [R1+0x1bd8] ;  /* 0x001bd800010c7983 */ /* 0x000ea80000300a00 */
[----:B------:R-:W-:Y:S04]  /*1a030*/  STL.64 [R1+0xe0], R24 ;  /* 0x0000e01801007387 */ /* 0x000fe80000100a00 */
[----:B------:R0:W-:Y:S04]  /*1a040*/  STL.64 [R1+0xe8], R26 ;  /* 0x0000e81a01007387 */ /* 0x0001e80000100a00 */
[----:B0-----:R-:W2:Y:S02]  /*1a050*/  LDL.LU.64 R26, [R1+0x1bd0] ;  /* 0x001bd000011a7983 */ /* 0x001ea40000300a00 */
[C---:B--2---:R-:W-:Y:S02]  /*1a060*/  HMMA.16816.F32.BF16 R24, R4.reuse, R26, R12 ;  /* 0x0000001a0418723c */ /* 0x044fe4000004180c */
[----:B------:R-:W2:Y:S11]  /*1a070*/  LDL.LU.64 R14, [R1+0x1bc8] ;  /* 0x001bc800010e7983 */ /* 0x000eb60000300a00 */
[----:B------:R-:W-:Y:S10]  /*1a080*/  @!UPT UIADD3 URZ, URZ, URZ, URZ ;  /* 0x0000003f3f3ff290 */ /* 0x000ff4000fffe03f */
[----:B------:R-:W-:Y:S04]  /*1a090*/  STL.64 [R1+0x140], R24 ;  /* 0x0001401801007387 */ /* 0x000fe80000100a00 */
[----:B------:R0:W-:Y:S04]  /*1a0a0*/  STL.64 [R1+0x148], R26 ;  /* 0x0001481a01007387 */ /* 0x0001e80000100a00 */
[----:B0-----:R-:W2:Y:S04]  /*1a0b0*/  LDL.LU.64 R26, [R1+0x1bc0] ;  /* 0x001bc000011a7983 */ /* 0x001ea80000300a00 */
[----:B------:R-:W2:Y:S02]  /*1a0c0*/  LDL.LU.64 R24, [R1+0x1bb8] ;  /* 0x001bb80001187983 */ /* 0x000ea40000300a00 */
[----:B--2---:R-:W-:Y:S11]  /*1a0d0*/  HMMA.16816.F32.BF16 R24, R4, R22, R24 ;  /* 0x000000160418723c */ /* 0x004ff60000041818 */
[----:B------:R-:W-:Y:S11]  /*1a0e0*/  @!UPT UIADD3 URZ, URZ, URZ, URZ ;  /* 0x0000003f3f3ff290 */ /* 0x000ff6000fffe03f */
[----:B------:R-:W-:Y:S01]  /*1a0f0*/  @!UPT UIADD3 URZ, URZ, URZ, URZ ;  /* 0x0000003f3f3ff290 */ /* 0x000fe2000fffe03f */
[----:B------:R0:W-:Y:S04]  /*1a100*/  STL.64 [R1+0x130], R24 ;  /* 0x0001301801007387 */ /* 0x0001e80000100a00 */
[----:B------:R1:W-:Y:S04]  /*1a110*/  STL.64 [R1+0x138], R26 ;  /* 0x0001381a01007387 */ /* 0x0003e80000100a00 */
[----:B0-----:R-:W2:Y:S04]  /*1a120*/  LDL.LU R24, [R1+0x170] ;  /* 0x0001700001187983 */ /* 0x001ea80000300800 */
[----:B------:R-:W2:Y:S04]  /*1a130*/  LDL.LU R25, [R1+0x174] ;  /* 0x0001740001197983 */ /* 0x000ea80000300800 */
[----:B-1----:R-:W2:Y:S01]  /*1a140*/  LDL.LU R26, [R1+0x178] ;  /* 0x00017800011a7983 */ /* 0x002ea20000300800 */
[----:B---3--:R-:W-:-:S03]  /*1a150*/  IMAD.MOV.U32 R27, RZ, RZ, R29 ;  /* 0x000000ffff1b7224 */ /* 0x008fc600078e001d */
[----:B------:R-:W3:Y:S01]  /*1a160*/  LDL.LU R29, [R1+0x1bb0] ;  /* 0x001bb000011d7983 */ /* 0x000ee20000300800 */
[C---:B------:R-:W-:Y:S03]  /*1a170*/  HMMA.16816.F32.BF16 R12, R4.reuse, R14, R8 ;  /* 0x0000000e040c723c */ /* 0x040fe60000041808 */
[----:B--2---:R0:W-:Y:S04]  /*1a180*/  STL.64 [R1+0x1b40], R26 ;  /* 0x001b401a01007387 */ /* 0x0041e80000100a00 */
[----:B------:R-:W-:Y:S04]  /*1a190*/  STL.64 [R1+0x1b38], R24 ;  /* 0x001b381801007387 */ /* 0x000fe80000100a00 */
[----:B0-----:R-:W2:Y:S04]  /*1a1a0*/  LDL.LU.64 R26, [R1+0x58] ;  /* 0x00005800011a7983 */ /* 0x001ea80000300a00 */
[----:B------:R0:W-:Y:S04]  /*1a1b0*/  STL.64 [R1+0x1b30], R22 ;  /* 0x001b301601007387 */ /* 0x0001e80000100a00 */
[----:B0-----:R-:W2:Y:S04]  /*1a1c0*/  LDL.LU.64 R22, [R1+0x48] ;  /* 0x0000480001167983 */ /* 0x001ea80000300a00 */
[----:B--2---:R0:W-:Y:S04]  /*1a1d0*/  STL.64 [R1+0x1b48], R22 ;  /* 0x001b481601007387 */ /* 0x0041e80000100a00 */
[----:B------:R-:W2:Y:S04]  /*1a1e0*/  LDL.LU R20, [R1+0x160] ;  /* 0x0001600001147983 */ /* 0x000ea80000300800 */
[----:B------:R-:W2:Y:S04]  /*1a1f0*/  LDL.LU R21, [R1+0x164] ;  /* 0x0001640001157983 */ /* 0x000ea80000300800 */
[----:B0-----:R-:W2:Y:S04]  /*1a200*/  LDL.LU R22, [R1+0x168] ;  /* 0x0001680001167983 */ /* 0x001ea80000300800 */
[----:B------:R-:W2:Y:S04]  /*1a210*/  LDL.LU.64 R10, [R1+0x1ba8] ;  /* 0x001ba800010a7983 */ /* 0x000ea80000300a00 */
[----:B------:R-:W2:Y:S04]  /*1a220*/  LDL.LU.64 R8, [R1+0x1ba0] ;  /* 0x001ba00001087983 */ /* 0x000ea80000300a00 */
[----:B------:R-:W-:Y:S04]  /*1a230*/  STL.64 [R1+0x120], R12 ;  /* 0x0001200c01007387 */ /* 0x000fe80000100a00 */
[----:B------:R0:W-:Y:S04]  /*1a240*/  STL.64 [R1+0x128], R14 ;  /* 0x0001280e01007387 */ /* 0x0001e80000100a00 */
[----:B0-----:R-:W2:Y:S01]  /*1a250*/  LDL.LU.64 R14, [R1+0x1b98] ;  /* 0x001b9800010e7983 */ /* 0x001ea20000300a00 */
[----:B---3--:R-:W-:Y:S01]  /*1a260*/  IMAD.MOV.U32 R23, RZ, RZ, R29 ;  /* 0x000000ffff177224 */ /* 0x008fe200078e001d */
[----:B--2---:R-:W-:Y:S02]  /*1a270*/  HMMA.16816.F32.BF16 R12, R4, R14, R8 ;  /* 0x0000000e040c723c */ /* 0x004fe40000041808 */
[----:B------:R-:W2:Y:S04]  /*1a280*/  LDL.LU.64 R10, [R1+0x1b90] ;  /* 0x001b9000010a7983 */ /* 0x000ea80000300a00 */
[----:B------:R-:W2:Y:S11]  /*1a290*/  LDL.LU.64 R8, [R1+0x1b88] ;  /* 0x001b880001087983 */ /* 0x000eb60000300a00 */
[----:B------:R-:W-:Y:S06]  /*1a2a0*/  @!UPT UIADD3 URZ, URZ, URZ, URZ ;  /* 0x0000003f3f3ff290 */ /* 0x000fec000fffe03f */
[----:B------:R-:W-:Y:S01]  /*1a2b0*/  STL.64 [R1+0x310], R12 ;  /* 0x0003100c01007387 */ /* 0x000fe20000100a00 */
[----:B------:R-:W-:-:S03]  /*1a2c0*/  IMAD.MOV.U32 R29, RZ, RZ, R15 ;  /* 0x000000ffff1d7224 */ /* 0x000fc600078e000f */
[----:B------:R0:W-:Y:S04]  /*1a2d0*/  STL [R1+0x318], R14 ;  /* 0x0003180e01007387 */ /* 0x0001e80000100800 */
[----:B0-----:R-:W2:Y:S04]  /*1a2e0*/  LDL.LU.64 R14, [R1+0x1b80] ;  /* 0x001b8000010e7983 */ /* 0x001ea80000300a00 */
[----:B------:R-:W-:Y:S01]  /*1a2f0*/  STL [R1+0x1890], R29 ;  /* 0x0018901d01007387 */ /* 0x000fe20000100800 */
[C---:B--2---:R-:W-:Y:S03]  /*1a300*/  HMMA.16816.F32.BF16 R12, R4.reuse, R14, R8 ;  /* 0x0000000e040c723c */ /* 0x044fe60000041808 */
[----:B------:R-:W2:Y:S04]  /*1a310*/  LDL.LU.64 R10, [R1+0x1b78] ;  /* 0x001b7800010a7983 */ /* 0x000ea80000300a00 */
[----:B------:R-:W2:Y:S11]  /*1a320*/  LDL.LU.64 R8, [R1+0x1b70] ;  /* 0x001b700001087983 */ /* 0x000eb60000300a00 */
[----:B------:R-:W-:Y:S05]  /*1a330*/  @!UPT UIADD3 URZ, URZ, URZ, URZ ;  /* 0x0000003f3f3ff290 */ /* 0x000fea000fffe03f */
[----:B------:R-:W-:Y:S04]  /*1a340*/  STL.64 [R1+0x300], R12 ;  /* 0x0003000c01007387 */ /* 0x000fe80000100a00 */
[----:B------:R0:W-:Y:S04]  /*1a350*/  STL.64 [R1+0x308], R14 ;  /* 0x0003080e01007387 */ /* 0x0001e80000100a00 */
[----:B0-----:R-:W2:Y:S02]  /*1a360*/  LDL.LU.64 R14, [R1+0x1b68] ;  /* 0x001b6800010e7983 */ /* 0x001ea40000300a00 */
[----:B--2---:R-:W-:Y:S11]  /*1a370*/  HMMA.16816.F32.BF16 R8, R4, R14, R8 ;  /* 0x0000000e0408723c */ /* 0x004ff60000041808 */
[----:B------:R-:W-:Y:S11]  /*1a380*/  @!UPT UIADD3 URZ, URZ, URZ, URZ ;  /* 0x0000003f3f3ff290 */ /* 0x000ff6000fffe03f */
[----:B------:R-:W-:Y:S01]  /*1a390*/  @!UPT UIADD3 URZ, URZ, URZ, URZ ;  /* 0x0000003f3f3ff290 */ /* 0x000fe2000fffe03f */
[----:B------:R-:W-:Y:S01]  /*1a3a0*/  STL.64 [R1+0x2f0], R8 ;  /* 0x0002f00801007387 */ /* 0x000fe20000100a00 */
[----:B------:R-:W-:-:S03]  /*1a3b0*/  IMAD.MOV.U32 R29, RZ, RZ, R11 ;  /* 0x000000ffff1d7224 */ /* 0x000fc600078e000b */
[----:B------:R0:W-:Y:S04]  /*1a3c0*/  STL [R1+0x2f8], R10 ;  /* 0x0002f80a01007387 */ /* 0x0001e80000100800 */
[----:B0-----:R-:W2:Y:S04]  /*1a3d0*/  LDL.LU.64 R10, [R1+0x1b60] ;  /* 0x001b6000010a7983 */ /* 0x001ea80000300a00 */
[----:B------:R-:W-:Y:S01]  /*1a3e0*/  STL [R1+0x18a8], R29 ;  /* 0x0018a81d01007387 */ /* 0x000fe20000100800 */
[----:B--2---:R-:W-:Y:S03]  /*1a3f0*/  HMMA.16816.F32.BF16 R4, R4, R10, R16 ;  /* 0x0000000a0404723c */ /* 0x004fe60000041810 */
[----:B------:R-:W2:Y:S04]  /*1a400*/  LDL.LU.64 R18, [R1+0x1b58] ;  /* 0x001b580001127983 */ /* 0x000ea80000300a00 */
[----:B------:R-:W2:Y:S04]  /*1a410*/  LDL.LU.64 R16, [R1+0x1b50] ;  /* 0x001b500001107983 */ /* 0x000ea80000300a00 */
[----:B------:R0:W-:Y:S04]  /*1a420*/  STL.64 [R1+0x1b28], R10 ;  /* 0x001b280a01007387 */ /* 0x0001e80000100a00 */
[----:B------:R-:W3:Y:S01]  /*1a430*/  LDL.LU R8, [R1+0x190] ;  /* 0x0001900001087983 */ /* 0x000ee20000300800 */
[----:B------:R-:W-:-:S02]  /*1a440*/  IMAD.MOV.U32 R13, RZ, RZ, R26 ;  /* 0x000000ffff0d7224 */ /* 0x000fc400078e001a */
[----:B------:R-:W-:-:S05]  /*1a450*/  IMAD.MOV.U32 R12, RZ, RZ, R27 ;  /* 0x000000ffff0c7224 */ /* 0x000fca00078e001b */
[----:B------:R-:W-:Y:S04]  /*1a460*/  STL.64 [R1+0x2d0], R4 ;  /* 0x0002d00401007387 */ /* 0x000fe80000100a00 */
[----:B------:R1:W-:Y:S04]  /*1a470*/  STL.64 [R1+0x2d8], R6 ;  /* 0x0002d80601007387 */ /* 0x0003e80000100a00 */
[----:B------:R-:W3:Y:S04]  /*1a480*/  LDL.LU R9, [R1+0x194] ;  /* 0x0001940001097983 */ /* 0x000ee80000300800 */
[----:B0-----:R-:W3:Y:S04]  /*1a490*/  LDL.LU R10, [R1+0x198] ;  /* 0x00019800010a7983 */ /* 0x001ee80000300800 */
[----:B------:R-:W3:Y:S04]  /*1a4a0*/  LDL.LU R11, [R1+0x19c] ;  /* 0x00019c00010b7983 */ /* 0x000ee80000300800 */
[----:B-1----:R-:W3:Y:S01]  /*1a4b0*/  LDL.LU.64 R6, [R1+0x28] ;  /* 0x0000280001067983 */ /* 0x002ee20000300a00 */
[C---:B--2---:R-:W-:Y:S11]  /*1a4c0*/  HMMA.16816.F32.BF16 R20, R16.reuse, R26, R20 ;  /* 0x0000001a1014723c */ /* 0x044ff60000041814 */
[----:B------:R-:W-:Y:S11]  /*1a4d0*/  @!UPT UIADD3 URZ, URZ, URZ, URZ ;  /* 0x0000003f3f3ff290 */ /* 0x000ff6000fffe03f */
[----:B------:R-:W-:Y:S01]  /*1a4e0*/  @!UPT UIADD3 URZ, URZ, URZ, URZ ;  /* 0x0000003f3f3ff290 */ /* 0x000fe2000fffe03f */
[----:B------:R-:W-:Y:S04]  /*1a4f0*/  STL.64 [R1+0xb0], R20 ;  /* 0x0000b01401007387 */ /* 0x000fe80000100a00 */
[----:B------:R0:W-:Y:S04]  /*1a500*/  STL.64 [R1+0xb8], R22 ;  /* 0x0000b81601007387 */ /* 0x0001e80000100a00 */
[----:B0-----:R-:W2:Y:S04]  /*1a510*/  LDL.LU.64 R22, [R1+0x1b48] ;  /* 0x001b480001167983 */ /* 0x001ea80000300a00 */
[----:B------:R-:W2:Y:S04]  /*1a520*/  LDL.LU.64 R26, [R1+0x1b40] ;  /* 0x001b4000011a7983 */ /* 0x000ea80000300a00 */
[----:B------:R-:W2:Y:S04]  /*1a530*/  LDL.LU.64 R24, [R1+0x1b38] ;  /* 0x001b380001187983 */ /* 0x000ea80000300a00 */
[----:B------:R0:W-:Y:S04]  /*1a540*/  STL.64 [R1+0x1ae8], R14 ;  /* 0x001ae80e01007387 */ /* 0x0001e80000100a00 */
[----:B------:R-:W-:Y:S04]  /*1a550*/  STL.64 [R1+0x1ae0], R12 ;  /* 0x001ae00c01007387 */ /* 0x000fe80000100a00 */
[----:B0-----:R-:W2:Y:S04]  /*1a560*/  LDL.LU.64 R14, [R1+0x8] ;  /* 0x00000800010e7983 */ /* 0x001ea80000300a00 */
[----:B--2---:R0:W-:Y:S04]  /*1a570*/  STL.64 [R1+0x1b00], R14 ;  /* 0x001b000e01007387 */ /* 0x0041e80000100a00 */
[----:B0-----:R-:W2:Y:S01]  /*1a580*/  LDL.LU.64 R14, [R1+0x18] ;  /* 0x00001800010e7983 */ /* 0x001ea20000300a00 */
[----:B------:R-:W-:Y:S03]  /*1a590*/  HMMA.16816.F32.BF16 R24, R16, R22, R24 ;  /* 0x000000161018723c */ /* 0x000fe60000041818 */
[----:B--2---:R0:W-:Y:S04]  /*1a5a0*/  STL.64 [R1+0x1b10], R14 ;  /* 0x001b100e01007387 */ /* 0x0041e80000100a00 */
[----:B------:R-:W2:Y:S04]  /*1a5b0*/  LDL.LU R12, [R1+0x1d0] ;  /* 0x0001d000010c7983 */ /* 0x000ea80000300800 */
[----:B------:R-:W2:Y:S04]  /*1a5c0*/  LDL.LU R13, [R1+0x1d4] ;  /* 0x0001d400010d7983 */ /* 0x000ea80000300800 */
[----:B0-----:R-:W2:Y:S04]  /*1a5d0*/  LDL.LU R14, [R1+0x1d8] ;  /* 0x0001d800010e7983 */ /* 0x001ea80000300800 */
[----:B------:R-:W2:Y:S04]  /*1a5e0*/  LDL.LU R15, [R1+0x1dc] ;  /* 0x0001dc00010f7983 */ /* 0x000ea80000300800 */
[----:B------:R-:W-:Y:S04]  /*1a5f0*/  STL.64 [R1+0xa0], R24 ;  /* 0x0000a01801007387 */ /* 0x000fe80000100a00 */
[----:B------:R0:W-:Y:S02]  /*1a600*/  STL.64 [R1+0xa8], R26 ;  /* 0x0000a81a01007387 */ /* 0x0001e40000100a00 */
[----:B0-----:R-:W-:-:S02]  /*1a610*/  IMAD.MOV.U32 R27, RZ, RZ, R22 ;  /* 0x000000ffff1b7224 */ /* 0x001fc400078e0016 */
[----:B------:R-:W-:Y:S02]  /*1a620*/  IMAD.MOV.U32 R26, RZ, RZ, R23 ;  /* 0x000000ffff1a7224 */ /* 0x000fe400078e0017 */
[----:B------:R-:W3:Y:S04]  /*1a630*/  LDL.LU.64 R22, [R1+0x1b30] ;  /* 0x001b300001167983 */ /* 0x000ee80000300a00 */
[----:B------:R0:W-:Y:S04]  /*1a640*/  STL.64 [R1+0x1b08], R26 ;  /* 0x001b081a01007387 */ /* 0x0001e80000100a00 */
[----:B------:R-:W2:Y:S04]  /*1a650*/  LDL.LU R24, [R1+0x1c0] ;  /* 0x0001c00001187983 */ /* 0x000ea80000300800 */
[----:B------:R-:W2:Y:S04]  /*1a660*/  LDL.LU R25, [R1+0x1c4] ;  /* 0x0001c40001197983 */ /* 0x000ea80000300800 */
[----:B0-----:R-:W2:Y:S04]  /*1a670*/  LDL.LU R26, [R1+0x1c8] ;  /* 0x0001c800011a7983 */ /* 0x001ea80000300800 */
[----:B------:R-:W2:Y:S01]  /*1a680*/  LDL.LU R27, [R1+0x1cc] ;  /* 0x0001cc00011b7983 */ /* 0x000ea20000300800 */
[C---:B---3--:R-:W-:Y:S11]  /*1a690*/  HMMA.16816.F32.BF16 R8, R16.reuse, R22, R8 ;  /* 0x000000161008723c */ /* 0x048ff60000041808 */
[----:B------:R-:W-:Y:S11]  /*1a6a0*/  @!UPT UIADD3 URZ, URZ, URZ, URZ ;  /* 0x0000003f3f3ff290 */ /* 0x000ff6000fffe03f */
[----:B------:R-:W-:Y:S01]  /*1a6b0*/  @!UPT UIADD3 URZ, URZ, URZ, URZ ;  /* 0x0000003f3f3ff290 */ /* 0x000fe2000fffe03f */
[----:B------:R-:W-:Y:S04]  /*1a6c0*/  STL.64 [R1+0xc0], R8 ;  /* 0x0000c00801007387 */ /* 0x000fe80000100a00 */
[----:B------:R0:W-:Y:S04]  /*1a6d0*/  STL.64 [R1+0xc8], R10 ;  /* 0x0000c80a01007387 */ /* 0x0001e80000100a00 */
[----:B0-----:R-:W3:Y:S01]  /*1a6e0*/  LDL.LU.64 R10, [R1+0x1b28] ;  /* 0x001b2800010a7983 */ /* 0x001ee20000300a00 */
[----:B------:R-:W-:Y:S02]  /*1a6f0*/  IMAD.MOV.U32 R8, RZ, RZ, R22 ;  /* 0x000000ffff087224 */ /* 0x000fe400078e0016 */
[----:B------:R-:W-:Y:S01]  /*1a700*/  IMAD.MOV.U32 R9, RZ, RZ, R23 ;  /* 0x000000ffff097224 */ /* 0x000fe200078e0017 */
[----:B------:R-:W4:Y:S04]  /*1a710*/  LDL.LU R22, [R1+0x1b20] ;  /* 0x001b200001167983 */ /* 0x000f280000300800 */
[----:B------:R-:W4:Y:S01]  /*1a720*/  LDL.LU.64 R20, [R1+0x1b18] ;  /* 0x001b180001147983 */ /* 0x000f220000300a00 */
[----:B--2---:R-:W-:Y:S03]  /*1a730*/  HMMA.16816.F32.BF16 R12, R16, R6, R12 ;  /* 0x00000006100c723c */ /* 0x004fe6000004180c */
[----:B---3--:R-:W-:Y:S04]  /*1a740*/  STL.64 [R1+0x1ad8], R10 ;  /* 0x001ad80a01007387 */ /* 0x008fe80000100a00 */
[----:B------:R0:W-:Y:S04]  /*1a750*/  STL.64 [R1+0x1ad0], R8 ;  /* 0x001ad00801007387 */ /* 0x0001e80000100a00 */
[----:B0-----:R-:W2:Y:S04]  /*1a760*/  LDL.LU R8, [R1+0x1a0] ;  /* 0x0001a00001087983 */ /* 0x001ea80000300800 */
[----:B------:R-:W2:Y:S04]  /*1a770*/  LDL.LU R9, [R1+0x1a4] ;  /* 0x0001a40001097983 */ /* 0x000ea80000300800 */
[----:B------:R-:W3:Y:S04]  /*1a780*/  LDL.LU R10, [R1+0x1a8] ;  /* 0x0001a800010a7983 */ /* 0x000ee80000300800 */
[----:B------:R-:W3:Y:S01]  /*1a790*/  LDL.LU R11, [R1+0x1ac] ;  /* 0x0001ac00010b7983 */ /* 0x000ee20000300800 */
[----:B------:R-:W-:-:S02]  /*1a7a0*/  IMAD.MOV.U32 R5, RZ, RZ, R14 ;  /* 0x000000ffff057224 */ /* 0x000fc400078e000e */
[----:B------:R-:W-:Y:S01]  /*1a7b0*/  IMAD.MOV.U32 R4, RZ, RZ, R15 ;  /* 0x000000ffff047224 */ /* 0x000fe200078e000f */
[----:B---3--:R-:W-:Y:S04]  /*1a7c0*/  STL.64 [R1+0x1af8], R10 ;  /* 0x001af80a01007387 */ /* 0x008fe80000100a00 */
[----:B--2---:R0:W-:Y:S04]  /*1a7d0*/  STL.64 [R1+0x1af0], R8 ;  /* 0x001af00801007387 */ /* 0x0041e80000100a00 */
[----:B0-----:R-:W2:Y:S04]  /*1a7e0*/  LDL.LU R8, [R1+0x1b0] ;  /* 0x0001b00001087983 */ /* 0x001ea80000300800 */
[----:B------:R-:W2:Y:S04]  /*1a7f0*/  LDL.LU R9, [R1+0x1b4] ;  /* 0x0001b40001097983 */ /* 0x000ea80000300800 */
[----:B------:R-:W2:Y:S04]  /*1a800*/  LDL.LU R10, [R1+0x1b8] ;  /* 0x0001b800010a7983 */ /* 0x000ea80000300800 */
[----:B------:R-:W2:Y:S04]  /*1a810*/  LDL.LU R11, [R1+0x1bc] ;  /* 0x0001bc00010b7983 */ /* 0x000ea80000300800 */
[----:B------:R-:W-:Y:S04]  /*1a820*/  STL [R1+0xd0], R12 ;  /* 0x0000d00c01007387 */ /* 0x000fe80000100800 */
[----:B------:R-:W3:Y:S01]  /*1a830*/  LDL.LU.64 R14, [R1+0x1b10] ;  /* 0x001b1000010e7983 */ /* 0x000ee20000300a00 */
[----:B------:R-:W-:-:S02]  /*1a840*/  IMAD.MOV.U32 R23, RZ, RZ, R6 ;  /* 0x000000ffff177224 */ /* 0x000fc400078e0006 */
[----:B------:R-:W-:-:S03]  /*1a850*/  IMAD.MOV.U32 R6, RZ, RZ, R13 ;  /* 0x000000ffff067224 */ /* 0x000fc600078e000d */
[----:B----4-:R-:W-:Y:S04]  /*1a860*/  STL.64 [R1+0x1ac8], R22 ;  /* 0x001ac81601007387 */ /* 0x010fe80000100a00 */
[----:B------:R-:W-:Y:S04]  /*1a870*/  STL.64 [R1+0x1ac0], R20 ;  /* 0x001ac01401007387 */ /* 0x000fe80000100a00 */
[----:B------:R-:W-:Y:S04]  /*1a880*/  STL [R1+0x1a60], R6 ;  /* 0x001a600601007387 */ /* 0x000fe80000100800 */
[----:B------:R-:W-:Y:S01]  /*1a890*/  STL.64 [R1+0x1a58], R4 ;  /* 0x001a580401007387 */ /* 0x000fe20000100a00 */
[C---:B---3--:R-:W-:Y:S11]  /*1a8a0*/  HMMA.16816.F32.BF16 R24, R16.reuse, R14, R24 ;  /* 0x0000000e1018723c */ /* 0x048ff60000041818 */
[----:B------:R-:W-:Y:S11]  /*1a8b0*/  @!UPT UIADD3 URZ, URZ, URZ, URZ ;  /* 0x0000003f3f3ff290 */ /* 0x000ff6000fffe03f */
[----:B------:R-:W-:Y:S01]  /*1a8c0*/  @!UPT UIADD3 URZ, URZ, URZ, URZ ;  /* 0x0000003f3f3ff290 */ /* 0x000fe2000fffe03f */
[----:B------:R0:W-:Y:S04]  /*1a8d0*/  STL.64 [R1+0x290], R24 ;  /* 0x0002901801007387 */ /* 0x0001e80000100a00 */
[----:B------:R1:W-:Y:S01]  /*1a8e0*/  STL.64 [R1+0x298], R26 ;  /* 0x0002981a01007387 */ /* 0x0003e20000100a00 */
[----:B0-----:R-:W-:Y:S02]  /*1a8f0*/  IMAD.MOV.U32 R25, RZ, RZ, R14 ;  /* 0x000000ffff197224 */ /* 0x001fe400078e000e */
[----:B------:R-:W-:Y:S01]  /*1a900*/  IMAD.MOV.U32 R24, RZ, RZ, R15 ;  /* 0x000000ffff187224 */ /* 0x000fe200078e000f */
[----:B-1----:R-:W3:Y:S04]  /*1a910*/  LDL.LU.64 R26, [R1+0x1b08] ;  /* 0x001b0800011a7983 */ /* 0x002ee80000300a00 */
[----:B------:R-:W2:Y:S02]  /*1a920*/  LDL.LU.64 R14, [R1+0x1b00] ;  /* 0x001b0000010e7983 */ /* 0x000ea40000300a00 */
        /* <DEDUP_REMOVED lines=8> */
[----:B------:R-:W2:Y:S04]  /*1a9b0*/  LDL.LU.64 R14, [R1+0x1ae8] ;  /* 0x001ae800010e7983 */ /* 0x000ea80000300a00 */
[----:B------:R-:W4:Y:S01]  /*1a9c0*/  LDL.LU.64 R12, [R1+0x1ae0] ;  /* 0x001ae000010c7983 */ /* 0x000f220000300a00 */
[----:B--2---:R-:W-:Y:S11]  /*1a9d0*/  HMMA.16816.F32.BF16 R8, R16, R14, R8 ;  /* 0x0000000e1008723c */ /* 0x004ff60000041808 */
[----:B------:R-:W-:Y:S11]  /*1a9e0*/  @!UPT UIADD3 URZ, URZ, URZ, URZ ;  /* 0x0000003f3f3ff290 */ /* 0x000ff6000fffe03f */
[----:B------:R-:W-:Y:S01]  /*1a9f0*/  @!UPT UIADD3 URZ, URZ, URZ, URZ ;  /* 0x0000003f3f3ff290 */ /* 0x000fe2000fffe03f */
[----:B------:R-:W-:Y:S01]  /*1aa00*/  STL.64 [R1+0x270], R8 ;  /* 0x0002700801007387 */ /* 0x000fe20000100a00 */
[----:B------:R-:W-:-:S03]  /*1aa10*/  IMAD.MOV.U32 R29, RZ, RZ, R11 ;  /* 0x000000ffff1d7224 */ /* 0x000fc600078e000b */
[----:B------:R0:W-:Y:S04]  /*1aa20*/  STL [R1+0x278], R10 ;  /* 0x0002780a01007387 */ /* 0x0001e80000100800 */
[----:B0-----:R-:W2:Y:S01]  /*1aa30*/  LDL.LU.64 R10, [R1+0x1ad8] ;  /* 0x001ad800010a7983 */ /* 0x001ea20000300a00 */
[----:B------:R-:W-:Y:S02]  /*1aa40*/  IMAD.MOV.U32 R20, RZ, RZ, R28 ;  /* 0x000000ffff147224 */ /* 0x000fe400078e001c */
[----:B------:R-:W-:Y:S01]  /*1aa50*/  IMAD.MOV.U32 R21, RZ, RZ, R3 ;  /* 0x000000ffff157224 */ /* 0x000fe200078e0003 */
[----:B------:R-:W3:Y:S01]  /*1aa60*/  LDL.LU.64 R8, [R1+0x1ad0] ;  /* 0x001ad00001087983 */ /* 0x000ee20000300a00 */
[----:B------:R-:W-:Y:S02]  /*1aa70*/  IMAD.MOV.U32 R22, RZ, RZ, R2 ;  /* 0x000000ffff167224 */ /* 0x000fe400078e0002 */
[----:B------:R-:W-:Y:S01]  /*1aa80*/  IMAD.MOV.U32 R23, RZ, RZ, R0 ;  /* 0x000000ffff177224 */ /* 0x000fe200078e0000 */
[----:B------:R-:W-:Y:S04]  /*1aa90*/  STL.64 [R1+0x1a68], R14 ;  /* 0x001a680e01007387 */ /* 0x000fe80000100a00 */
[----:B------:R0:W-:Y:S04]  /*1aaa0*/  STL [R1+0x18ac], R29 ;  /* 0x0018ac1d01007387 */ /* 0x0001e80000100800 */
[----:B0-----:R-:W3:Y:S01]  /*1aab0*/  LDL R29, [R1+0x370] ;  /* 0x00037000011d7983 */ /* 0x001ee20000100800 */
[----:B--2---:R-:W-:Y:S03]  /*1aac0*/  HMMA.16816.F32.BF16 R16, R16, R10, R20 ;  /* 0x0000000a1010723c */ /* 0x004fe60000041814 */
[----:B------:R-:W2:Y:S04]  /*1aad0*/  LDL.LU.64 R22, [R1+0x1ac8] ;  /* 0x001ac80001167983 */ /* 0x000ea80000300a00 */
[----:B------:R-:W4:Y:S04]  /*1aae0*/  LDL.LU.64 R20, [R1+0x1ac0] ;  /* 0x001ac00001147983 */ /* 0x000f280000300a00 */
[----:B------:R3:W-:Y:S11]  /*1aaf0*/  STL.64 [R1+0x1a70], R10 ;  /* 0x001a700a01007387 */ /* 0x0007f60000100a00 */
[----:B------:R-:W-:Y:S02]  /*1ab00*/  @!UPT UIADD3 URZ, URZ, URZ, URZ ;  /* 0x0000003f3f3ff290 */ /* 0x000fe4000fffe03f */
[----:B------:R-:W-:Y:S02]  /*1ab10*/  IMAD.MOV.U32 R28, RZ, RZ, R16 ;  /* 0x000000ffff1c7224 */ /* 0x000fe400078e0010 */
[----:B------:R-:W-:Y:S01]  /*1ab20*/  IMAD.MOV.U32 R3, RZ, RZ, R17 ;  /* 0x000000ffff037224 */ /* 0x000fe200078e0011 */
[----:B------:R-:W4:Y:S01]  /*1ab30*/  LDL.LU R16, [R1+0x230] ;  /* 0x0002300001107983 */ /* 0x000f220000300800 */
[----:B------:R-:W-:Y:S02]  /*1ab40*/  IMAD.MOV.U32 R2, RZ, RZ, R18 ;  /* 0x000000ffff027224 */ /* 0x000fe400078e0012 */
[----:B------:R-:W-:Y:S01]  /*1ab50*/  IMAD.MOV.U32 R0, RZ, RZ, R19 ;  /* 0x000000ffff007224 */ /* 0x000fe200078e0013 */
[----:B------:R-:W4:Y:S04]  /*1ab60*/  LDL.LU R17, [R1+0x234] ;  /* 0x0002340001117983 */ /* 0x000f280000300800 */
[----:B------:R-:W4:Y:S04]  /*1ab70*/  LDL.LU R18, [R1+0x238] ;  /* 0x0002380001127983 */ /* 0x000f280000300800 */
[----:B------:R-:W4:Y:S01]  /*1ab80*/  LDL.LU R19, [R1+0x23c] ;  /* 0x00023c0001137983 */ /* 0x000f220000300800 */
[----:B---3--:R-:W-:-:S02]  /*1ab90*/  IMAD.MOV.U32 R10, RZ, RZ, R8 ;  /* 0x000000ffff0a7224 */ /* 0x008fc400078e0008 */
[----:B------:R-:W-:Y:S02]  /*1aba0*/  IMAD.MOV.U32 R11, RZ, RZ, R9 ;  /* 0x000000ffff0b7224 */ /* 0x000fe400078e0009 */
[----:B--2---:R-:W-:Y:S01]  /*1abb0*/  IMAD.MOV.U32 R6, RZ, RZ, R23 ;  /* 0x000000ffff067224 */ /* 0x004fe200078e0017 */
[----:B----4-:R0:W-:Y:S04]  /*1abc0*/  STL.64 [R1+0x1a28], R18 ;  /* 0x001a281201007387 */ /* 0x0101e80000100a00 */
[----:B------:R-:W-:Y:S04]  /*1abd0*/  STL.64 [R1+0x1a20], R16 ;  /* 0x001a201001007387 */ /* 0x000fe80000100a00 */
[----:B------:R-:W2:Y:S04]  /*1abe0*/  LDL.LU R23, [R1+0x1ab8] ;  /* 0x001ab80001177983 */ /* 0x000ea80000300800 */
[----:B------:R-:W-:Y:S04]  /*1abf0*/  STL.64 [R1+0x1a78], R6 ;  /* 0x001a780601007387 */ /* 0x000fe80000100a00 */
[----:B------:R-:W3:Y:S04]  /*1ac00*/  LDL.LU R8, [R1+0x1ab4] ;  /* 0x001ab40001087983 */ /* 0x000ee80000300800 */
[----:B------:R-:W4:Y:S04]  /*1ac10*/  LDL.LU R9, [R1+0x1ab0] ;  /* 0x001ab00001097983 */ /* 0x000f280000300800 */
[----:B------:R1:W-:Y:S01]  /*1ac20*/  STL.64 [R1+0x1a80], R10 ;  /* 0x001a800a01007387 */ /* 0x0003e20000100a00 */
[----:B0-----:R-:W-:Y:S01]  /*1ac30*/  MOV R19, R4 ;  /* 0x0000000400137202 */ /* 0x001fe20000000f00 */
[----:B------:R-:W-:-:S02]  /*1ac40*/  IMAD.MOV.U32 R18, RZ, RZ, R5 ;  /* 0x000000ffff127224 */ /* 0x000fc400078e0005 */
[----:B-1----:R-:W-:Y:S02]  /*1ac50*/  IMAD.MOV.U32 R10, RZ, RZ, R27 ;  /* 0x000000ffff0a7224 */ /* 0x002fe400078e001b */
[----:B------:R-:W-:-:S05]  /*1ac60*/  IMAD.MOV.U32 R11, RZ, RZ, R26 ;  /* 0x000000ffff0b7224 */ /* 0x000fca00078e001a */
[----:B------:R-:W-:Y:S04]  /*1ac70*/  STL.64 [R1+0x1a98], R10 ;  /* 0x001a980a01007387 */ /* 0x000fe80000100a00 */
[----:B------:R-:W2:Y:S04]  /*1ac80*/  LDL.LU R4, [R1+0x240] ;  /* 0x0002400001047983 */ /* 0x000ea80000300800 */
[----:B------:R-:W2:Y:S04]  /*1ac90*/  LDL.LU R5, [R1+0x244] ;  /* 0x0002440001057983 */ /* 0x000ea80000300800 */
[----:B------:R-:W2:Y:S04]  /*1aca0*/  LDL.LU R6, [R1+0x248] ;  /* 0x0002480001067983 */ /* 0x000ea80000300800 */
[----:B------:R-:W2:Y:S04]  /*1acb0*/  LDL.LU R7, [R1+0x24c] ;  /* 0x00024c0001077983 */ /* 0x000ea80000300800 */
[----:B--2---:R-:W-:Y:S04]  /*1acc0*/  STL.64 [R1+0x1a90], R6 ;  /* 0x001a900601007387 */ /* 0x004fe80000100a00 */
[----:B------:R0:W-:Y:S04]  /*1acd0*/  STL.64 [R1+0x1a88], R4 ;  /* 0x001a880401007387 */ /* 0x0001e80000100a00 */
[----:B0-----:R-:W2:Y:S04]  /*1ace0*/  LDL.LU R4, [R1+0x210] ;  /* 0x0002100001047983 */ /* 0x001ea80000300800 */
[----:B------:R-:W2:Y:S04]  /*1acf0*/  LDL.LU R5, [R1+0x214] ;  /* 0x0002140001057983 */ /* 0x000ea80000300800 */
[----:B------:R-:W2:Y:S04]  /*1ad00*/  LDL.LU R6, [R1+0x218] ;  /* 0x0002180001067983 */ /* 0x000ea80000300800 */
[----:B------:R-:W2:Y:S01]  /*1ad10*/  LDL.LU R7, [R1+0x21c] ;  /* 0x00021c0001077983 */ /* 0x000ea20000300800 */
[----:B------:R-:W-:-:S02]  /*1ad20*/  IMAD.MOV.U32 R11, RZ, RZ, R12 ;  /* 0x000000ffff0b7224 */ /* 0x000fc400078e000c */
[----:B------:R-:W-:Y:S01]  /*1ad30*/  IMAD.MOV.U32 R10, RZ, RZ, R13 ;  /* 0x000000ffff0a7224 */ /* 0x000fe200078e000d */
[----:B--2---:R-:W-:Y:S04]  /*1ad40*/  STL.64 [R1+0x1aa8], R6 ;  /* 0x001aa80601007387 */ /* 0x004fe80000100a00 */
[----:B------:R0:W-:Y:S04]  /*1ad50*/  STL.64 [R1+0x1aa0], R4 ;  /* 0x001aa00401007387 */ /* 0x0001e80000100a00 */
[----:B0-----:R-:W2:Y:S04]  /*1ad60*/  LDL.LU R4, [R1+0x1e0] ;  /* 0x0001e00001047983 */ /* 0x001ea80000300800 */
[----:B------:R-:W2:Y:S04]  /*1ad70*/  LDL.LU R5, [R1+0x1e4] ;  /* 0x0001e40001057983 */ /* 0x000ea80000300800 */
[----:B------:R-:W2:Y:S04]  /*1ad80*/  LDL.LU R6, [R1+0x1e8] ;  /* 0x0001e80001067983 */ /* 0x000ea80000300800 */
[----:B------:R-:W2:Y:S04]  /*1ad90*/  LDL.LU R7, [R1+0x1ec] ;  /* 0x0001ec0001077983 */ /* 0x000ea80000300800 */
[----:B------:R-:W2:Y:S04]  /*1ada0*/  LDL.LU R12, [R1+0x250] ;  /* 0x00025000010c7983 */ /* 0x000ea80000300800 */
[----:B------:R-:W2:Y:S04]  /*1adb0*/  LDL.LU R13, [R1+0x254] ;  /* 0x00025400010d7983 */ /* 0x000ea80000300800 */
[----:B------:R-:W2:Y:S04]  /*1adc0*/  LDL.LU R14, [R1+0x258] ;  /* 0x00025800010e7983 */ /* 0x000ea80000300800 */
[----:B------:R-:W2:Y:S04]  /*1add0*/  LDL.LU R15, [R1+0x25c] ;  /* 0x00025c00010f7983 */ /* 0x000ea80000300800 */
[----:B------:R0:W-:Y:S02]  /*1ade0*/  STL.64 [R1+0x1a40], R18 ;  /* 0x001a401201007387 */ /* 0x0001e40000100a00 */
[----:B0-----:R-:W-:-:S02]  /*1adf0*/  IMAD.MOV.U32 R19, RZ, RZ, R24 ;  /* 0x000000ffff137224 */ /* 0x001fc400078e0018 */
[----:B------:R-:W-:Y:S01]  /*1ae00*/  IMAD.MOV.U32 R18, RZ, RZ, R25 ;  /* 0x000000ffff127224 */ /* 0x000fe200078e0019 */
[----:B------:R-:W2:Y:S04]  /*1ae10*/  LDL.LU R24, [R1+0x220] ;  /* 0x0002200001187983 */ /* 0x000ea80000300800 */
[----:B------:R-:W2:Y:S01]  /*1ae20*/  LDL.LU R25, [R1+0x224] ;  /* 0x0002240001197983 */ /* 0x000ea20000300800 */
[----:B----4-:R-:W-:Y:S02]  /*1ae30*/  IMAD.MOV.U32 R26, RZ, RZ, R9 ;  /* 0x000000ffff1a7224 */ /* 0x010fe400078e0009 */
[----:B---3--:R-:W-:-:S05]  /*1ae40*/  IMAD.MOV.U32 R27, RZ, RZ, R8 ;  /* 0x000000ffff1b7224 */ /* 0x008fca00078e0008 */
[----:B------:R-:W-:Y:S04]  /*1ae50*/  STL.64 [R1+0x1a38], R26 ;  /* 0x001a381a01007387 */ /* 0x000fe80000100a00 */
[----:B--2---:R0:W-:Y:S04]  /*1ae60*/  STL.64 [R1+0x1a30], R24 ;  /* 0x001a301801007387 */ /* 0x0041e80000100a00 */
[----:B0-----:R-:W2:Y:S04]  /*1ae70*/  LDL.LU R24, [R1+0x1f0] ;  /* 0x0001f00001187983 */ /* 0x001ea80000300800 */
[----:B------:R-:W2:Y:S04]  /*1ae80*/  LDL.LU R25, [R1+0x1f4] ;  /* 0x0001f40001197983 */ /* 0x000ea80000300800 */
[----:B------:R-:W3:Y:S04]  /*1ae90*/  LDL.LU R26, [R1+0x1f8] ;  /* 0x0001f800011a7983 */ /* 0x000ee80000300800 */
[----:B------:R-:W3:Y:S01]  /*1aea0*/  LDL.LU R27, [R1+0x1fc] ;  /* 0x0001fc00011b7983 */ /* 0x000ee20000300800 */
[C---:B------:R-:W-:Y:S03]  /*1aeb0*/  HMMA.16816.F32.BF16 R8, R20.reuse, R10, R4 ;  /* 0x0000000a1408723c */ /* 0x040fe60000041804 */
[----:B---3--:R-:W-:Y:S01]  /*1aec0*/  STL.64 [R1+0x1a50], R26 ;  /* 0x001a501a01007387 */ /* 0x008fe20000100a00 */
[----:B--2---:R0:W-:Y:S03]  /*1aed0*/  STL.64 [R1+0x1a48], R24 ;  /* 0x001a481801007387 */ /* 0x0041e60000100a00 */
[----:B0-----:R-:W2:Y:S01]  /*1aee0*/  LDL.LU R24, [R1+0x200] ;  /* 0x0002000001187983 */ /* 0x001ea20000300800 */
[----:B------:R-:W2:Y:S02]  /*1aef0*/  LDL.LU R25, [R1+0x204] ;  /* 0x0002040001197983 */ /* 0x000ea40000300800 */
[----:B------:R-:W2:Y:S02]  /*1af00*/  LDL.LU R26, [R1+0x208] ;  /* 0x00020800011a7983 */ /* 0x000ea40000300800 */
[----:B------:R-:W2:Y:S01]  /*1af10*/  LDL.LU R27, [R1+0x20c] ;  /* 0x00020c00011b7983 */ /* 0x000ea20000300800 */
[----:B------:R-:W-:Y:S01]  /*1af20*/  STL [R1+0x19e4], R0 ;  /* 0x0019e40001007387 */ /* 0x000fe20000100800 */
[----:B------:R-:W-:Y:S02]  /*1af30*/  STL [R1+0x19e0], R2 ;  /* 0x0019e00201007387 */ /* 0x000fe40000100800 */
[----:B------:R-:W-:Y:S02]  /*1af40*/  STL [R1+0x1904], R3 ;  /* 0x0019040301007387 */ /* 0x000fe40000100800 */
[----:B------:R-:W-:Y:S01]  /*1af50*/  STL [R1+0x1900], R28 ;  /* 0x0019001c01007387 */ /* 0x000fe20000100800 */
[----:B------:R-:W3:Y:S01]  /*1af60*/  LDL.LU.64 R6, [R1+0x1aa8] ;  /* 0x001aa80001067983 */ /* 0x000ee20000300a00 */
[----:B------:R-:W3:Y:S03]  /*1af70*/  LDL.LU.64 R4, [R1+0x1aa0] ;  /* 0x001aa00001047983 */ /* 0x000ee60000300a00 */
[----:B------:R-:W-:Y:S02]  /*1af80*/  STL.64 [R1+0x90], R8 ;  /* 0x0000900801007387 */ /* 0x000fe40000100a00 */
[----:B------:R0:W-:Y:S02]  /*1af90*/  STL.64 [R1+0x98], R10 ;  /* 0x0000980a01007387 */ /* 0x0001e40000100a00 */
[----:B0-----:R-:W3:Y:S02]  /*1afa0*/  LDL.LU.64 R10, [R1+0x1a98] ;  /* 0x001a9800010a7983 */ /* 0x001ee40000300a00 */
[C---:B---3--:R-:W-:Y:S02]  /*1afb0*/  HMMA.16816.F32.BF16 R8, R20.reuse, R10, R4 ;  /* 0x0000000a1408723c */ /* 0x048fe40000041804 */
[----:B------:R-:W3:Y:S01]  /*1afc0*/  LDL.LU.64 R6, [R1+0x1a90] ;  /* 0x001a900001067983 */ /* 0x000ee20000300a00 */
[----:B------:R-:W3:Y:S11]  /*1afd0*/  LDL.LU.64 R4, [R1+0x1a88] ;  /* 0x001a880001047983 */ /* 0x000ef60000300a00 */
[----:B------:R-:W-:Y:S09]  /*1afe0*/  @!UPT UIADD3 URZ, URZ, URZ, URZ ;  /* 0x0000003f3f3ff290 */ /* 0x000ff2000fffe03f */
[----:B------:R3:W-:Y:S01]  /*1aff0*/  STL.64 [R1+0x80], R8 ;  /* 0x0000800801007387 */ /* 0x0007e20000100a00 */
[----:B------:R-:W-:Y:S02]  /*1b000*/  IMAD.MOV.U32 R0, RZ, RZ, R10 ;  /* 0x000000ffff007224 */ /* 0x000fe400078e000a */
[----:B------:R-:W-:Y:S02]  /*1b010*/  IMAD.MOV.U32 R2, RZ, RZ, R11 ;  /* 0x000000ffff027224 */ /* 0x000fe400078e000b */
[----:B------:R-:W3:Y:S03]  /*1b020*/  LDL.LU.64 R10, [R1+0x1a80] ;  /* 0x001a8000010a7983 */ /* 0x000ee60000300a00 */
[----:B------:R-:W-:Y:S02]  /*1b030*/  STL [R1+0x1a0c], R2 ;  /* 0x001a0c0201007387 */ /* 0x000fe40000100800 */
[----:B------:R-:W-:Y:S01]  /*1b040*/  STL [R1+0x1a08], R0 ;  /* 0x001a080001007387 */ /* 0x000fe20000100800 */
[C---:B---3--:R-:W-:Y:S01]  /*1b050*/  HMMA.16816.F32.BF16 R8, R20.reuse, R10, R4 ;  /* 0x0000000a1408723c */ /* 0x048fe20000041804 */
[----:B------:R-:W3:Y:S07]  /*1b060*/  LDL.LU.64 R6, [R1+0x1a78] ;  /* 0x001a780001067983 */ /* 0x000eee0000300a00 */
[C---:B--2---:R-:W-:Y:S11]  /*1b070*/  HMMA.16816.F32.BF16 R16, R20.reuse, R18, R24 ;  /* 0x000000121410723c */ /* 0x044ff60000041818 */
[----:B------:R-:W-:Y:S04]  /*1b080*/  @!UPT UIADD3 URZ, URZ, URZ, URZ ;  /* 0x0000003f3f3ff290 */ /* 0x000fe8000fffe03f */
[----:B------:R-:W-:Y:S01]  /*1b090*/  STL.64 [R1+0x70], R8 ;  /* 0x0000700801007387 */ /* 0x000fe20000100a00 */
[----:B------:R0:W-:Y:S03]  /*1b0a0*/  STL.64 [R1+0x78], R10 ;  /* 0x0000780a01007387 */ /* 0x0001e60000100a00 */
[----:B0-----:R-:W2:Y:S01]  /*1b0b0*/  LDL.LU.64 R10, [R1+0x1a70] ;  /* 0x001a7000010a7983 */ /* 0x001ea20000300a00 */
[C---:B---3--:R-:W-:Y:S03]  /*1b0c0*/  HMMA.16816.F32.BF16 R4, R20.reuse, R6, R12 ;  /* 0x000000061404723c */ /* 0x048fe6000004180c */
[----:B------:R-:W3:Y:S11]  /*1b0d0*/  LDL.LU.64 R14, [R1+0x1a68] ;  /* 0x001a6800010e7983 */ /* 0x000ef60000300a00 */
[----:B------:R-:W-:Y:S10]  /*1b0e0*/  @!UPT UIADD3 URZ, URZ, URZ, URZ ;  /* 0x0000003f3f3ff290 */ /* 0x000ff4000fffe03f */
[----:B------:R-:W-:Y:S02]  /*1b0f0*/  IMAD.MOV.U32 R28, RZ, RZ, R5 ;  /* 0x000000ffff1c7224 */ /* 0x000fe400078e0005 */
[----:B------:R-:W-:Y:S02]  /*1b100*/  IMAD.MOV.U32 R3, RZ, RZ, R4 ;  /* 0x000000ffff037224 */ /* 0x000fe400078e0004 */
[----:B------:R-:W-:Y:S02]  /*1b110*/  IMAD.MOV.U32 R12, RZ, RZ, R6 ;  /* 0x000000ffff0c7224 */ /* 0x000fe400078e0006 */
[----:B------:R-:W-:Y:S01]  /*1b120*/  IMAD.MOV.U32 R13, RZ, RZ, R7 ;  /* 0x000000ffff0d7224 */ /* 0x000fe200078e0007 */
[----:B------:R-:W4:Y:S01]  /*1b130*/  LDL.LU R6, [R1+0x1a60] ;  /* 0x001a600001067983 */ /* 0x000f220000300800 */
[----:B------:R-:W2:Y:S02]  /*1b140*/  LDL.LU.64 R4, [R1+0x1a58] ;  /* 0x001a580001047983 */ /* 0x000ea40000300a00 */
[----:B------:R-:W2:Y:S02]  /*1b150*/  LDL R7, [R1+0x374] ;  /* 0x0003740001077983 */ /* 0x000ea40000100800 */
[----:B------:R-:W-:Y:S01]  /*1b160*/  STL [R1+0x1a14], R28 ;  /* 0x001a141c01007387 */ /* 0x000fe20000100800 */
[----:B------:R-:W-:Y:S01]  /*1b170*/  STL [R1+0x1a10], R3 ;  /* 0x001a100301007387 */ /* 0x000fe20000100800 */
[----:B------:R-:W2:Y:S02]  /*1b180*/  LDL.LU.64 R26, [R1+0x1a50] ;  /* 0x001a5000011a7983 */ /* 0x000ea40000300a00 */
[----:B------:R-:W2:Y:S02]  /*1b190*/  LDL.LU.64 R24, [R1+0x1a48] ;  /* 0x001a480001187983 */ /* 0x000ea40000300a00 */
[----:B------:R-:W-:Y:S01]  /*1b1a0*/  STL.64 [R1+0x1d0], R16 ;  /* 0x0001d01001007387 */ /* 0x000fe20000100a00 */
[----:B------:R0:W-:Y:S04]  /*1b1b0*/  STL.64 [R1+0x1d8], R18 ;  /* 0x0001d81201007387 */ /* 0x0001e80000100a00 */
[----:B0-----:R-:W2:Y:S02]  /*1b1c0*/  LDL.LU.64 R18, [R1+0x1a40] ;  /* 0x001a400001127983 */ /* 0x001ea40000300a00 */
[----:B--2---:R-:W-:Y:S02]  /*1b1d0*/  HMMA.16816.F32.BF16 R16, R20, R18, R24 ;  /* 0x000000121410723c */ /* 0x004fe40000041818 */
[----:B------:R-:W2:Y:S01]  /*1b1e0*/  LDL.LU.64 R26, [R1+0x1a38] ;  /* 0x001a3800011a7983 */ /* 0x000ea20000300a00 */
[----:B------:R-:W2:Y:S11]  /*1b1f0*/  LDL.LU.64 R24, [R1+0x1a30] ;  /* 0x001a300001187983 */ /* 0x000eb60000300a00 */
[----:B------:R-:W-:Y:S09]  /*1b200*/  @!UPT UIADD3 URZ, URZ, URZ, URZ ;  /* 0x0000003f3f3ff290 */ /* 0x000ff2000fffe03f */
[----:B------:R-:W-:Y:S01]  /*1b210*/  STL.64 [R1+0x1a0], R16 ;  /* 0x0001a01001007387 */ /* 0x000fe20000100a00 */
[----:B------:R0:W-:Y:S03]  /*1b220*/  STL.64 [R1+0x1a8], R18 ;  /* 0x0001a81201007387 */ /* 0x0001e60000100a00 */
[----:B0-----:R-:W3:Y:S01]  /*1b230*/  LDL.LU.64 R18, [R1+0x1a28] ;  /* 0x001a280001127983 */ /* 0x001ee20000300a00 */
[----:B------:R-:W3:Y:S02]  /*1b240*/  LDL.LU.64 R16, [R1+0x1a20] ;  /* 0x001a200001107983 */ /* 0x000ee40000300a00 */
[----:B------:R0:W-:Y:S02]  /*1b250*/  STL.64 [R1+0x1908], R12 ;  /* 0x0019080c01007387 */ /* 0x0001e40000100a00 */
[----:B0-----:R-:W2:Y:S04]  /*1b260*/  LDL.LU R12, [R1+0xd0] ;  /* 0x0000d000010c7983 */ /* 0x001ea80000300800 */
[----:B------:R-:W0:Y:S01]  /*1b270*/  S2R R9, SR_TID.X ;  /* 0x0000000000097919 */ /* 0x000e220000002100 */
[----:B----4-:R-:W-:Y:S01]  /*1b280*/  IMAD.MOV.U32 R13, RZ, RZ, R6 ;  /* 0x000000ffff0d7224 */ /* 0x010fe200078e0006 */
[C---:B0-----:R-:W-:Y:S01]  /*1b290*/  LOP3.LUT R2, R9.reuse, 0x7, RZ, 0xc0, !PT ;  /* 0x0000000709027812 */ /* 0x041fe200078ec0ff */
[----:B------:R-:W-:-:S04]  /*1b2a0*/  IMAD.SHL.U32 R0, R9, 0x2, RZ ;  /* 0x0000000209007824 */ /* 0x000fc800078e00ff */
[C---:B------:R-:W-:Y:S02]  /*1b2b0*/  IMAD.SHL.U32 R8, R2.reuse, 0x10, RZ ;  /* 0x0000001002087824 */ /* 0x040fe400078e00ff */
[----:B------:R-:W-:Y:S02]  /*1b2c0*/  IMAD.SHL.U32 R9, R9, 0x40, RZ ;  /* 0x0000004009097824 */ /* 0x000fe400078e00ff */
[----:B------:R-:W-:Y:S01]  /*1b2d0*/  IMAD.SHL.U32 R2, R2, 0x100, RZ ;  /* 0x0000010002027824 */ /* 0x000fe200078e00ff */
[----:B------:R-:W-:-:S04]  /*1b2e0*/  LOP3.LUT R8, R8, 0x30, R0, 0x78, !PT ;  /* 0x0000003008087812 */ /* 0x000fc800078e7800 */
[----:B------:R-:W-:-:S04]  /*1b2f0*/  LOP3.LUT R8, R8, 0x3800, R9, 0xf8, !PT ;  /* 0x0000380008087812 */ /* 0x000fc800078ef809 */
[----:B------:R-:W-:-:S04]  /*1b300*/  LOP3.LUT R8, R8, R2, RZ, 0xfc, !PT ;  /* 0x0000000208087212 */ /* 0x000fc800078efcff */
[----:B------:R-:W-:Y:S01]  /*1b310*/  LOP3.LUT R8, R8, 0x40, RZ, 0x3c, !PT ;  /* 0x0000004008087812 */ /* 0x000fe200078e3cff */
[C---:B---3--:R-:W-:Y:S07]  /*1b320*/  HMMA.16816.F32.BF16 R16, R20.reuse, R14, R16 ;  /* 0x0000000e1410723c */ /* 0x048fee0000041810 */
[----:B------:R-:W-:Y:S02]  /*1b330*/  IMAD.MOV.U32 R14, RZ, RZ, R5 ;  /* 0x000000ffff0e7224 */ /* 0x000fe400078e0005 */
[----:B------:R-:W-:Y:S11]  /*1b340*/  IMAD.MOV.U32 R15, RZ, RZ, R4 ;  /* 0x000000ffff0f7224 */ /* 0x000ff600078e0004 */
[----:B------:R-:W-:Y:S03]  /*1b350*/  @!UPT UIADD3 URZ, URZ, URZ, URZ ;  /* 0x0000003f3f3ff290 */ /* 0x000fe6000fffe03f */
[----:B------:R-:W-:Y:S01]  /*1b360*/  STL.64 [R1+0x190], R16 ;  /* 0x0001901001007387 */ /* 0x000fe20000100a00 */
[----:B------:R-:W-:Y:S02]  /*1b370*/  STL.64 [R1+0x198], R18 ;  /* 0x0001981201007387 */ /* 0x000fe40000100a00 */
[----:B------:R-:W-:Y:S02]  /*1b380*/  STL.64 [R1+0x1918], R14 ;  /* 0x0019180e01007387 */ /* 0x000fe40000100a00 */
[----:B--2---:R0:W-:Y:S01]  /*1b390*/  STL.64 [R1+0x1910], R12 ;  /* 0x0019100c01007387 */ /* 0x0041e20000100a00 */
[----:B------:R-:W-:Y:S01]  /*1b3a0*/  LDSM.16.MT88.4 R16, [R29+0x22080] ;  /* 0x022080001d10783b */ /* 0x000fe20000004200 */
[----:B0-----:R-:W-:Y:S03]  /*1b3b0*/  HMMA.16816.F32.BF16 R12, R20, R10, R24 ;  /* 0x0000000a140c723c */ /* 0x001fe60000041818 */
[----:B------:R-:W0:Y:S04]  /*1b3c0*/  LDSM.16.MT88.4 R24, [R29+0x22000] ;  /* 0x022000001d18783b */ /* 0x000e280000004200 */
[----:B------:R-:W-:Y:S02]  /*1b3d0*/  LDSM.16.MT88.4 R20, [R7+0x22000] ;  /* 0x022000000714783b */ /* 0x000fe40000004200 */
[----:B------:R-:W-:Y:S02]  /*1b3e0*/  LDSM.16.MT88.4 R4, [R7+0x22080] ;  /* 0x022080000704783b */ /* 0x000fe40000004200 */
[----:B0-----:R-:W-:Y:S11]  /*1b3f0*/  STL [R1+0x1a1c], R26 ;  /* 0x001a1c1a01007387 */ /* 0x001ff60000100800 */
[----:B------:R-:W-:Y:S01]  /*1b400*/  @!UPT UIADD3 URZ, URZ, URZ, URZ ;  /* 0x0000003f3f3ff290 */ /* 0x000fe2000fffe03f */
[----:B------:R-:W-:Y:S02]  /*1b410*/  STL.64 [R1+0x160], R12 ;  /* 0x0001600c01007387 */ /* 0x000fe40000100a00 */
[----:B------:R-:W-:Y:S02]  /*1b420*/  STL.64 [R1+0x168], R14 ;  /* 0x0001680e01007387 */ /* 0x000fe40000100a00 */
[----:B------:R-:W0:Y:S04]  /*1b430*/  LDSM.16.M88.4 R12, [R8] ;  /* 0x00000000080c783b */ /* 0x000e280000000200 */
[----:B------:R-:W-:Y:S01]  /*1b440*/  STL [R1+0x1a18], R27 ;  /* 0x001a181b01007387 */ /* 0x000fe20000100800 */
[----:B0-----:R-:W-:-:S03]  /*1b450*/  IMAD.MOV.U32 R2, RZ, RZ, R12 ;  /* 0x000000ffff027224 */ /* 0x001fc600078e000c */
[----:B------:R-:W-:Y:S01]  /*1b460*/  STL.64 [R1+0x58], R14 ;  /* 0x0000580e01007387 */ /* 0x000fe20000100a00 */
[----:B------:R-:W-:Y:S02]  /*1b470*/  IMAD.MOV.U32 R0, RZ, RZ, R13 ;  /* 0x000000ffff007224 */ /* 0x000fe400078e000d */
[----:B------:R-:W0:Y:S04]  /*1b480*/  LDSM.16.M88.4 R12, [R8+0x4000] ;  /* 0x00400000080c783b */ /* 0x000e280000000200 */
[----:B------:R-:W-:Y:S01]  /*1b490*/  STL.64 [R1+0x1a00], R18 ;  /* 0x001a001201007387 */ /* 0x000fe20000100a00 */
[----:B------:R1:W-:Y:S04]  /*1b4a0*/  STL.64 [R1+0x19f8], R16 ;  /* 0x0019f81001007387 */ /* 0x0003e80000100a00 */
[----:B-1----:R-:W2:Y:S01]  /*1b4b0*/  LDL.LU R16, [R1+0x260] ;  /* 0x0002600001107983 */ /* 0x002ea20000300800 */
[----:B------:R-:W2:Y:S02]  /*1b4c0*/  LDL.LU R17, [R1+0x264] ;  /* 0x0002640001117983 */ /* 0x000ea40000300800 */
[----:B------:R-:W2:Y:S02]  /*1b4d0*/  LDL.LU R18, [R1+0x268] ;  /* 0x0002680001127983 */ /* 0x000ea40000300800 */
[----:B------:R-:W2:Y:S01]  /*1b4e0*/  LDL.LU R19, [R1+0x26c] ;  /* 0x00026c0001137983 */ /* 0x000ea20000300800 */
[----:B------:R-:W-:Y:S01]  /*1b4f0*/  STL.64 [R1+0x19f0], R22 ;  /* 0x0019f01601007387 */ /* 0x000fe20000100a00 */
[----:B------:R1:W-:Y:S03]  /*1b500*/  STL.64 [R1+0x19e8], R20 ;  /* 0x0019e81401007387 */ /* 0x0003e60000100a00 */
[----:B-1----:R-:W3:Y:S01]  /*1b510*/  LDL.LU R20, [R1+0xe0] ;  /* 0x0000e00001147983 */ /* 0x002ee20000300800 */
[----:B------:R-:W3:Y:S02]  /*1b520*/  LDL.LU R21, [R1+0xe4] ;  /* 0x0000e40001157983 */ /* 0x000ee40000300800 */
[----:B------:R-:W3:Y:S02]  /*1b530*/  LDL.LU R22, [R1+0xe8] ;  /* 0x0000e80001167983 */ /* 0x000ee40000300800 */
[----:B------:R-:W3:Y:S02]  /*1b540*/  LDL.LU R23, [R1+0xec] ;  /* 0x0000ec0001177983 */ /* 0x000ee40000300800 */
[----:B0-----:R-:W-:Y:S01]  /*1b550*/  IMAD.MOV.U32 R28, RZ, RZ, R12 ;  /* 0x000000ffff1c7224 */ /* 0x001fe200078e000c */
[----:B------:R-:W-:Y:S01]  /*1b560*/  STL.64 [R1+0x48], R14 ;  /* 0x0000480e01007387 */ /* 0x000fe20000100a00 */
[----:B------:R-:W-:-:S02]  /*1b570*/  IMAD.MOV.U32 R3, RZ, RZ, R13 ;  /* 0x000000ffff037224 */ /* 0x000fc400078e000d */
[----:B------:R-:W0:Y:S04]  /*1b580*/  LDSM.16.M88.4 R12, [R8+0x8000] ;  /* 0x00800000080c783b */ /* 0x000e280000000200 */
[----:B0-----:R-:W-:Y:S01]  /*1b590*/  IMAD.MOV.U32 R26, RZ, RZ, R12 ;  /* 0x000000ffff1a7224 */ /* 0x001fe200078e000c */
[----:B------:R-:W-:Y:S01]  /*1b5a0*/  STL.64 [R1+0x38], R14 ;  /* 0x0000380e01007387 */ /* 0x000fe20000100a00 */
[----:B------:R-:W-:Y:S02]  /*1b5b0*/  IMAD.MOV.U32 R27, RZ, RZ, R13 ;  /* 0x000000ffff1b7224 */ /* 0x000fe400078e000d */
[----:B------:R-:W0:Y:S04]  /*1b5c0*/  LDSM.16.M88.4 R12, [R8+0xc000] ;  /* 0x00c00000080c783b */ /* 0x000e280000000200 */
[----:B------:R1:W-:Y:S02]  /*1b5d0*/  STL [R1+0x1920], R8 ;  /* 0x0019200801007387 */ /* 0x0003e40000100800 */
[----:B-1----:R-:W4:Y:S01]  /*1b5e0*/  LDL.LU R8, [R1+0x120] ;  /* 0x0001200001087983 */ /* 0x002f220000300800 */
[----:B------:R-:W4:Y:S02]  /*1b5f0*/  LDL.LU R9, [R1+0x124] ;  /* 0x0001240001097983 */ /* 0x000f240000300800 */
[----:B------:R-:W2:Y:S02]  /*1b600*/  LDL.LU R10, [R1+0x128] ;  /* 0x00012800010a7983 */ /* 0x000ea40000300800 */
[----:B------:R-:W2:Y:S02]  /*1b610*/  LDL.LU R11, [R1+0x12c] ;  /* 0x00012c00010b7983 */ /* 0x000ea40000300800 */
[----:B--2---:R-:W-:Y:S01]  /*1b620*/  STL.64 [R1+0x1930], R10 ;  /* 0x0019300a01007387 */ /* 0x004fe20000100a00 */
[----:B----4-:R1:W-:Y:S03]  /*1b630*/  STL.64 [R1+0x1928], R8 ;  /* 0x0019280801007387 */ /* 0x0103e60000100a00 */
[----:B-1----:R-:W2:Y:S01]  /*1b640*/  LDL.LU R8, [R1+0x2c0] ;  /* 0x0002c00001087983 */ /* 0x002ea20000300800 */
[----:B------:R-:W2:Y:S02]  /*1b650*/  LDL.LU R9, [R1+0x2c4] ;  /* 0x0002c40001097983 */ /* 0x000ea40000300800 */
[----:B------:R-:W4:Y:S02]  /*1b660*/  LDL.LU R10, [R1+0x2c8] ;  /* 0x0002c800010a7983 */ /* 0x000f240000300800 */
[----:B------:R-:W4:Y:S02]  /*1b670*/  LDL.LU R11, [R1+0x2cc] ;  /* 0x0002cc00010b7983 */ /* 0x000f240000300800 */
[----:B----4-:R-:W-:Y:S01]  /*1b680*/  STL.64 [R1+0x1940], R10 ;  /* 0x0019400a01007387 */ /* 0x010fe20000100a00 */
[----:B--2---:R1:W-:Y:S02]  /*1b690*/  STL.64 [R1+0x1938], R8 ;  /* 0x0019380801007387 */ /* 0x0043e40000100a00 */
[----:B-1----:R-:W-:-:S02]  /*1b6a0*/  IMAD.MOV.U32 R8, RZ, RZ, R26 ;  /* 0x000000ffff087224 */ /* 0x002fc400078e001a */
[----:B------:R-:W-:Y:S01]  /*1b6b0*/  IMAD.MOV.U32 R9, RZ, RZ, R27 ;  /* 0x000000ffff097224 */ /* 0x000fe200078e001b */
[----:B------:R-:W2:Y:S01]  /*1b6c0*/  LDL.LU R26, [R1+0x1a1c] ;  /* 0x001a1c00011a7983 */ /* 0x000ea20000300800 */
[----:B------:R-:W2:Y:S03]  /*1b6d0*/  LDL.LU R27, [R1+0x1a18] ;  /* 0x001a1800011b7983 */ /* 0x000ea60000300800 */
[----:B------:R1:W-:Y:S02]  /*1b6e0*/  STL.64 [R1+0x1980], R8 ;  /* 0x0019800801007387 */ /* 0x0003e40000100a00 */
[----:B-1----:R-:W-:Y:S02]  /*1b6f0*/  IMAD.MOV.U32 R8, RZ, RZ, R28 ;  /* 0x000000ffff087224 */ /* 0x002fe400078e001c */
[----:B------:R-:W-:Y:S01]  /*1b700*/  IMAD.MOV.U32 R9, RZ, RZ, R3 ;  /* 0x000000ffff097224 */ /* 0x000fe200078e0003 */
[----:B------:R-:W4:Y:S01]  /*1b710*/  LDL.LU R28, [R1+0x1a14] ;  /* 0x001a1400011c7983 */ /* 0x000f220000300800 */
[----:B------:R-:W3:Y:S03]  /*1b720*/  LDL.LU R3, [R1+0x1a10] ;  /* 0x001a100001037983 */ /* 0x000ee60000300800 */
[----:B------:R1:W-:Y:S02]  /*1b730*/  STL.64 [R1+0x19c8], R8 ;  /* 0x0019c80801007387 */ /* 0x0003e40000100a00 */
[----:B-1----:R-:W-:-:S02]  /*1b740*/  IMAD.MOV.U32 R8, RZ, RZ, R2 ;  /* 0x000000ffff087224 */ /* 0x002fc400078e0002 */
[----:B------:R-:W-:Y:S01]  /*1b750*/  IMAD.MOV.U32 R9, RZ, RZ, R0 ;  /* 0x000000ffff097224 */ /* 0x000fe200078e0000 */
[----:B------:R-:W3:Y:S01]  /*1b760*/  LDL.LU R2, [R1+0x1a0c] ;  /* 0x001a0c0001027983 */ /* 0x000ee20000300800 */
[----:B------:R-:W3:Y:S05]  /*1b770*/  LDL.LU R0, [R1+0x1a08] ;  /* 0x001a080001007983 */ /* 0x000eea0000300800 */
[-C--:B--2---:R-:W-:Y:S11]  /*1b780*/  HMMA.16816.F32.BF16 R16, R24, R8.reuse, R16 ;  /* 0x000000081810723c */ /* 0x084ff60000041810 */
[----:B------:R-:W-:Y:S11]  /*1b790*/  @!UPT UIADD3 URZ, URZ, URZ, URZ ;  /* 0x0000003f3f3ff290 */ /* 0x000ff6000fffe03f */
[----:B------:R-:W-:Y:S01]  /*1b7a0*/  @!UPT UIADD3 URZ, URZ, URZ, URZ ;  /* 0x0000003f3f3ff290 */ /* 0x000fe2000fffe03f */
[----:B------:R-:W-:Y:S01]  /*1b7b0*/  STL.64 [R1+0x180], R16 ;  /* 0x0001801001007387 */ /* 0x000fe20000100a00 */
[----:B------:R1:W-:Y:S03]  /*1b7c0*/  STL.64 [R1+0x188], R18 ;  /* 0x0001881201007387 */ /* 0x0003e60000100a00 */
[----:B-1----:R-:W3:Y:S01]  /*1b7d0*/  LDL.LU.64 R18, [R1+0x1a00] ;  /* 0x001a000001127983 */ /* 0x002ee20000300a00 */
[----:B------:R-:W3:Y:S02]  /*1b7e0*/  LDL.LU.64 R16, [R1+0x19f8] ;  /* 0x0019f80001107983 */ /* 0x000ee40000300a00 */
[----:B------:R-:W-:Y:S02]  /*1b7f0*/  STL.64 [R1+0x19d8], R26 ;  /* 0x0019d81a01007387 */ /* 0x000fe40000100a00 */
[----:B------:R1:W-:Y:S02]  /*1b800*/  STL.64 [R1+0x19d0], R24 ;  /* 0x0019d01801007387 */ /* 0x0003e40000100a00 */
[----:B-1----:R-:W2:Y:S01]  /*1b810*/  LDL.LU R24, [R1+0xb0] ;  /* 0x0000b00001187983 */ /* 0x002ea20000300800 */
[----:B------:R-:W2:Y:S02]  /*1b820*/  LDL.LU R25, [R1+0xb4] ;  /* 0x0000b40001197983 */ /* 0x000ea40000300800 */
[----:B------:R-:W2:Y:S02]  /*1b830*/  LDL.LU R26, [R1+0xb8] ;  /* 0x0000b800011a7983 */ /* 0x000ea40000300800 */
[----:B------:R-:W2:Y:S01]  /*1b840*/  LDL.LU R27, [R1+0xbc] ;  /* 0x0000bc00011b7983 */ /* 0x000ea20000300800 */
[-C--:B---3--:R-:W-:Y:S11]  /*1b850*/  HMMA.16816.F32.BF16 R20, R16, R8.reuse, R20 ;  /* 0x000000081014723c */ /* 0x088ff60000041814 */
[----:B------:R-:W-:Y:S11]  /*1b860*/  @!UPT UIADD3 URZ, URZ, URZ, URZ ;  /* 0x0000003f3f3ff290 */ /* 0x000ff6000fffe03f */
[----:B------:R-:W-:Y:S01]  /*1b870*/  @!UPT UIADD3 URZ, URZ, URZ, URZ ;  /* 0x0000003f3f3ff290 */ /* 0x000fe2000fffe03f */
[----:B------:R-:W-:Y:S01]  /*1b880*/  STL.64 [R1+0x1e0], R20 ;  /* 0x0001e01401007387 */ /* 0x000fe20000100a00 */
[----:B------:R1:W-:Y:S03]  /*1b890*/  STL.64 [R1+0x1e8], R22 ;  /* 0x0001e81601007387 */ /* 0x0003e60000100a00 */
[----:B-1----:R-:W2:Y:S01]  /*1b8a0*/  LDL.LU.64 R22, [R1+0x19f0] ;  /* 0x0019f00001167983 */ /* 0x002ea20000300a00 */
[----:B------:R-:W2:Y:S02]  /*1b8b0*/  LDL.LU.64 R20, [R1+0x19e8] ;  /* 0x0019e80001147983 */ /* 0x000ea40000300a00 */
[----:B------:R-:W-:Y:S02]  /*1b8c0*/  STL.64 [R1+0x19c0], R18 ;  /* 0x0019c01201007387 */ /* 0x000fe40000100a00 */
[----:B------:R2:W-:Y:S02]  /*1b8d0*/  STL.64 [R1+0x19b8], R16 ;  /* 0x0019b81001007387 */ /* 0x0005e40000100a00 */
[-C--:B--2---:R-:W-:Y:S01]  /*1b8e0*/  HMMA.16816.F32.BF16 R16, R20, R8.reuse, R24 ;  /* 0x000000081410723c */ /* 0x084fe20000041818 */
[----:B------:R-:W-:Y:S01]  /*1b8f0*/  STL.64 [R1+0x19b0], R22 ;  /* 0x0019b01601007387 */ /* 0x000fe20000100a00 */
[----:B------:R-:W-:Y:S11]  /*1b900*/  STL.64 [R1+0x19a8], R20 ;  /* 0x0019a81401007387 */ /* 0x000ff60000100a00 */
[----:B------:R-:W-:Y:S10]  /*1b910*/  @!UPT UIADD3 URZ, URZ, URZ, URZ ;  /* 0x0000003f3f3ff290 */ /* 0x000ff4000fffe03f */
[----:B------:R-:W-:Y:S01]  /*1b920*/  STL.64 [R1+0x230], R16 ;  /* 0x0002301001007387 */ /* 0x000fe20000100a00 */
[----:B------:R-:W-:Y:S02]  /*1b930*/  STL.64 [R1+0x238], R18 ;  /* 0x0002381201007387 */ /* 0x000fe40000100a00 */
[----:B0-----:R-:W-:Y:S02]  /*1b940*/  STL.64 [R1+0x28], R14 ;  /* 0x0000280e01007387 */ /* 0x001fe40000100a00 */
[----:B------:R0:W-:Y:S02]  /*1b950*/  STL.64 [R1+0x1948], R12 ;  /* 0x0019480c01007387 */ /* 0x0001e40000100a00 */
[----:B0-----:R-:W2:Y:S01]  /*1b960*/  LDL.LU R12, [R1+0x70] ;  /* 0x00007000010c7983 */ /* 0x001ea20000300800 */
[----:B------:R-:W2:Y:S02]  /*1b970*/  LDL.LU R13, [R1+0x74] ;  /* 0x00007400010d7983 */ /* 0x000ea40000300800 */
[----:B------:R-:W3:Y:S02]  /*1b980*/  LDL.LU R14, [R1+0x78] ;  /* 0x00007800010e7983 */ /* 0x000ee40000300800 */
[----:B------:R-:W3:Y:S01]  /*1b990*/  LDL.LU R15, [R1+0x7c] ;  /* 0x00007c00010f7983 */ /* 0x000ee20000300800 */
[----:B------:R-:W2:Y:S01]  /*1b9a0*/  LDL.LU R20, [R1+0x140] ;  /* 0x0001400001147983 */ /* 0x000ea20000300800 */
[----:B------:R-:W4:Y:S02]  /*1b9b0*/  LDL.LU R21, [R1+0x144] ;  /* 0x0001440001157983 */ /* 0x000f240000300800 */
[----:B------:R-:W4:Y:S02]  /*1b9c0*/  LDL.LU R22, [R1+0x148] ;  /* 0x0001480001167983 */ /* 0x000f240000300800 */
[----:B------:R-:W4:Y:S01]  /*1b9d0*/  LDL.LU R23, [R1+0x14c] ;  /* 0x00014c0001177983 */ /* 0x000f220000300800 */
[----:B------:R-:W4:Y:S01]  /*1b9e0*/  LDL.LU R16, [R1+0x2a0] ;  /* 0x0002a00001107983 */ /* 0x000f220000300800 */
[----:B------:R-:W4:Y:S02]  /*1b9f0*/  LDL.LU R17, [R1+0x2a4] ;  /* 0x0002a40001117983 */ /* 0x000f240000300800 */
[----:B------:R-:W4:Y:S02]  /*1ba00*/  LDL.LU R18, [R1+0x2a8] ;  /* 0x0002a80001127983 */ /* 0x000f240000300800 */
[----:B------:R-:W4:Y:S01]  /*1ba10*/  LDL.LU R19, [R1+0x2ac] ;  /* 0x0002ac0001137983 */ /* 0x000f220000300800 */
[----:B------:R-:W4:Y:S01]  /*1ba20*/  LDL.LU R24, [R1+0x90] ;  /* 0x0000900001187983 */ /* 0x000f220000300800 */
[----:B------:R-:W4:Y:S02]  /*1ba30*/  LDL.LU R25, [R1+0x94] ;  /* 0x0000940001197983 */ /* 0x000f240000300800 */
[----:B------:R-:W4:Y:S02]  /*1ba40*/  LDL.LU R26, [R1+0x98] ;  /* 0x00009800011a7983 */ /* 0x000f240000300800 */
[----:B------:R-:W4:Y:S01]  /*1ba50*/  LDL.LU R27, [R1+0x9c] ;  /* 0x00009c00011b7983 */ /* 0x000f220000300800 */
[----:B---3--:R-:W-:Y:S01]  /*1ba60*/  STL.64 [R1+0x1958], R14 ;  /* 0x0019580e01007387 */ /* 0x008fe20000100a00 */
[----:B--2---:R0:W-:Y:S03]  /*1ba70*/  STL.64 [R1+0x1950], R12 ;  /* 0x0019500c01007387 */ /* 0x0041e60000100a00 */
[----:B0-----:R-:W2:Y:S01]  /*1ba80*/  LDL.LU R12, [R1+0xc0] ;  /* 0x0000c000010c7983 */ /* 0x001ea20000300800 */
[----:B------:R-:W2:Y:S02]  /*1ba90*/  LDL.LU R13, [R1+0xc4] ;  /* 0x0000c400010d7983 */ /* 0x000ea40000300800 */
[----:B------:R-:W3:Y:S02]  /*1baa0*/  LDL.LU R14, [R1+0xc8] ;  /* 0x0000c800010e7983 */ /* 0x000ee40000300800 */
[----:B------:R-:W3:Y:S02]  /*1bab0*/  LDL.LU R15, [R1+0xcc] ;  /* 0x0000cc00010f7983 */ /* 0x000ee40000300800 */
        /* <DEDUP_REMOVED lines=11> */
[----:B------:R-:W3:Y:S01]  /*1bb70*/  LDL.LU R15, [R1+0x2bc] ;  /* 0x0002bc00010f7983 */ /* 0x000ee20000300800 */
[----:B----4-:R-:W-:Y:S01]  /*1bb80*/  HMMA.16816.F32.BF16 R8, R4, R8, R24 ;  /* 0x000000080408723c */ /* 0x010fe20000041818 */
[----:B---3--:R-:W-:Y:S01]  /*1bb90*/  STL.64 [R1+0x1990], R14 ;  /* 0x0019900e01007387 */ /* 0x008fe20000100a00 */
[----:B--2---:R0:W-:Y:S03]  /*1bba0*/  STL.64 [R1+0x1988], R12 ;  /* 0x0019880c01007387 */ /* 0x0041e60000100a00 */
[----:B0-----:R-:W2:Y:S01]  /*1bbb0*/  LDL.LU R12, [R1+0x80] ;  /* 0x00008000010c7983 */ /* 0x001ea20000300800 */
[----:B------:R-:W2:Y:S02]  /*1bbc0*/  LDL.LU R13, [R1+0x84] ;  /* 0x00008400010d7983 */ /* 0x000ea40000300800 */
[----:B------:R-:W-:-:S02]  /*1bbd0*/  IMAD.MOV.U32 R14, RZ, RZ, R0 ;  /* 0x000000ffff0e7224 */ /* 0x000fc400078e0000 */
[----:B------:R-:W-:Y:S01]  /*1bbe0*/  IMAD.MOV.U32 R15, RZ, RZ, R2 ;  /* 0x000000ffff0f7224 */ /* 0x000fe200078e0002 */
[----:B------:R-:W3:Y:S01]  /*1bbf0*/  LDL.LU R0, [R1+0x19e4] ;  /* 0x0019e40001007983 */ /* 0x000ee20000300800 */
[----:B------:R-:W4:Y:S03]  /*1bc00*/  LDL.LU R2, [R1+0x19e0] ;  /* 0x0019e00001027983 */ /* 0x000f260000300800 */
[----:B------:R-:W-:Y:S04]  /*1bc10*/  STL.64 [R1+0x19a0], R14 ;  /* 0x0019a00e01007387 */ /* 0x000fe80000100a00 */
[----:B--2---:R0:W-:Y:S04]  /*1bc20*/  STL.64 [R1+0x1998], R12 ;  /* 0x0019980c01007387 */ /* 0x0041e80000100a00 */
[----:B0-----:R-:W2:Y:S01]  /*1bc30*/  LDL.LU R12, [R1+0xa0] ;  /* 0x0000a000010c7983 */ /* 0x001ea20000300800 */
[----:B------:R-:W2:Y:S02]  /*1bc40*/  LDL.LU R13, [R1+0xa4] ;  /* 0x0000a400010d7983 */ /* 0x000ea40000300800 */
[----:B------:R-:W2:Y:S02]  /*1bc50*/  LDL.LU R14, [R1+0xa8] ;  /* 0x0000a800010e7983 */ /* 0x000ea40000300800 */
[----:B------:R-:W2:Y:S01]  /*1bc60*/  LDL.LU R15, [R1+0xac] ;  /* 0x0000ac00010f7983 */ /* 0x000ea20000300800 */
[----:B------:R-:W2:Y:S01]  /*1bc70*/  LDL.LU.64 R26, [R1+0x19d8] ;  /* 0x0019d800011a7983 */ /* 0x000ea20000300a00 */
[----:B------:R-:W2:Y:S02]  /*1bc80*/  LDL.LU.64 R24, [R1+0x19d0] ;  /* 0x0019d00001187983 */ /* 0x000ea40000300a00 */
[----:B------:R0:W-:Y:S02]  /*1bc90*/  STL.64 [R1+0x350], R8 ;  /* 0x0003500801007387 */ /* 0x0001e40000100a00 */
[----:B------:R-:W-:Y:S01]  /*1bca0*/  STL.64 [R1+0x358], R10 ;  /* 0x0003580a01007387 */ /* 0x000fe20000100a00 */
[----:B0-----:R-:W2:Y:S02]  /*1bcb0*/  LDL.LU.64 R8, [R1+0x19c8] ;  /* 0x0019c80001087983 */ /* 0x001ea40000300a00 */
[-C--:B--2---:R-:W-:Y:S11]  /*1bcc0*/  HMMA.16816.F32.BF16 R16, R24, R8.reuse, R16 ;  /* 0x000000081810723c */ /* 0x084ff60000041810 */
[----:B------:R-:W-:Y:S11]  /*1bcd0*/  @!UPT UIADD3 URZ, URZ, URZ, URZ ;  /* 0x0000003f3f3ff290 */ /* 0x000ff6000fffe03f */
[----:B------:R-:W-:Y:S01]  /*1bce0*/  @!UPT UIADD3 URZ, URZ, URZ, URZ ;  /* 0x0000003f3f3ff290 */ /* 0x000fe2000fffe03f */
[----:B------:R-:W-:Y:S01]  /*1bcf0*/  STL.64 [R1+0x150], R16 ;  /* 0x0001501001007387 */ /* 0x000fe20000100a00 */
[----:B------:R0:W-:Y:S03]  /*1bd00*/  STL.64 [R1+0x158], R18 ;  /* 0x0001581201007387 */ /* 0x0001e60000100a00 */
[----:B0-----:R-:W2:Y:S01]  /*1bd10*/  LDL.LU.64 R18, [R1+0x19c0] ;  /* 0x0019c00001127983 */ /* 0x001ea20000300a00 */
[----:B------:R-:W2:Y:S02]  /*1bd20*/  LDL.LU.64 R16, [R1+0x19b8] ;  /* 0x0019b80001107983 */ /* 0x000ea40000300a00 */
        /* <DEDUP_REMOVED lines=14> */
[----:B--2---:R-:W-:Y:S01]  /*1be10*/  HMMA.16816.F32.BF16 R8, R4, R8, R12 ;  /* 0x000000080408723c */ /* 0x004fe2000004180c */
[----:B------:R-:W2:Y:S01]  /*1be20*/  LDL.LU.64 R14, [R1+0x1990] ;  /* 0x00199000010e7983 */ /* 0x000ea20000300a00 */
[----:B------:R-:W2:Y:S11]  /*1be30*/  LDL.LU.64 R12, [R1+0x1988] ;  /* 0x00198800010c7983 */ /* 0x000eb60000300a00 */
[----:B------:R-:W-:Y:S10]  /*1be40*/  @!UPT UIADD3 URZ, URZ, URZ, URZ ;  /* 0x0000003f3f3ff290 */ /* 0x000ff4000fffe03f */
[----:B------:R0:W-:Y:S01]  /*1be50*/  STL.64 [R1+0x2a0], R8 ;  /* 0x0002a00801007387 */ /* 0x0001e20000100a00 */
[----:B------:R-:W-:Y:S03]  /*1be60*/  STL.64 [R1+0x2a8], R10 ;  /* 0x0002a80a01007387 */ /* 0x000fe60000100a00 */
        /* <DEDUP_REMOVED lines=23> */
[----:B------:R-:W2:Y:S11]  /*1bfe0*/  LDL.LU.64 R12, [R1+0x1948] ;  /* 0x00194800010c7983 */ /* 0x000eb60000300a00 */
[----:B------:R-:W-:Y:S11]  /*1bff0*/  @!UPT UIADD3 URZ, URZ, URZ, URZ ;  /* 0x0000003f3f3ff290 */ /* 0x000ff6000fffe03f */
        /* <DEDUP_REMOVED lines=11> */
[----:B--2---:R-:W-:Y:S11]  /*1c0b0*/  HMMA.16816.F32.BF16 R8, R16, R12, R8 ;  /* 0x0000000c1008723c */ /* 0x004ff60000041808 */
[----:B------:R-:W-:Y:S11]  /*1c0c0*/  @!UPT UIADD3 URZ, URZ, URZ, URZ ;  /* 0x0000003f3f3ff290 */ /* 0x000ff6000fffe03f */
[----:B------:R-:W-:Y:S01]  /*1c0d0*/  @!UPT UIADD3 URZ, URZ, URZ, URZ ;  /* 0x0000003f3f3ff290 */ /* 0x000fe2000fffe03f */
[----:B------:R0:W-:Y:S01]  /*1c0e0*/  STL.64 [R1+0x110], R8 ;  /* 0x0001100801007387 */ /* 0x0001e20000100a00 */
[----:B------:R1:W-:Y:S03]  /*1c0f0*/  STL.64 [R1+0x118], R10 ;  /* 0x0001180a01007387 */ /* 0x0003e60000100a00 */
[----:B0-----:R-:W2:Y:S01]  /*1c100*/  LDL.LU R8, [R1+0x1920] ;  /* 0x0019200001087983 */ /* 0x001ea20000300800 */
[----:B-1----:R-:W-:Y:S02]  /*1c110*/  IMAD.MOV.U32 R10, RZ, RZ, R12 ;  /* 0x000000ffff0a7224 */ /* 0x002fe400078e000c */
[----:B------:R-:W-:Y:S02]  /*1c120*/  IMAD.MOV.U32 R9, RZ, RZ, R13 ;  /* 0x000000ffff097224 */ /* 0x000fe400078e000d */
[----:B------:R-:W2:Y:S01]  /*1c130*/  LDL.LU.64 R14, [R1+0x1918] ;  /* 0x00191800010e7983 */ /* 0x000ea20000300a00 */
[----:B------:R-:W2:Y:S01]  /*1c140*/  LDL.LU.64 R12, [R1+0x1910] ;  /* 0x00191000010c7983 */ /* 0x000ea20000300a00 */
[----:B------:R-:W-:Y:S02]  /*1c150*/  STL.64 [R1+0x1888], R18 ;  /* 0x0018881201007387 */ /* 0x000fe40000100a00 */
[----:B------:R0:W-:Y:S02]  /*1c160*/  STL.64 [R1+0x1880], R16 ;  /* 0x0018801001007387 */ /* 0x0001e40000100a00 */
[----:B0-----:R-:W-:-:S02]  /*1c170*/  IMAD.MOV.U32 R16, RZ, RZ, R10 ;  /* 0x000000ffff107224 */ /* 0x001fc400078e000a */
[----:B------:R-:W-:-:S07]  /*1c180*/  IMAD.MOV.U32 R17, RZ, RZ, R9 ;  /* 0x000000ffff117224 */ /* 0x000fce00078e0009 */
[----:B--2---:R-:W-:Y:S11]  /*1c190*/  HMMA.16816.F32.BF16 R12, R20, R16, R12 ;  /* 0x00000010140c723c */ /* 0x004ff6000004180c */
[----:B------:R-:W-:Y:S11]  /*1c1a0*/  @!UPT UIADD3 URZ, URZ, URZ, URZ ;  /* 0x0000003f3f3ff290 */ /* 0x000ff6000fffe03f */
[----:B------:R-:W-:Y:S01]  /*1c1b0*/  @!UPT UIADD3 URZ, URZ, URZ, URZ ;  /* 0x0000003f3f3ff290 */ /* 0x000fe2000fffe03f */
[----:B------:R0:W-:Y:S01]  /*1c1c0*/  STL.64 [R1+0x1c0], R12 ;  /* 0x0001c00c01007387 */ /* 0x0001e20000100a00 */
[----:B------:R-:W-:Y:S03]  /*1c1d0*/  STL.64 [R1+0x1c8], R14 ;  /* 0x0001c80e01007387 */ /* 0x000fe60000100a00 */
[----:B0-----:R-:W2:Y:S01]  /*1c1e0*/  LDL.LU.64 R12, [R1+0x1908] ;  /* 0x00190800010c7983 */ /* 0x001ea20000300a00 */
[----:B------:R-:W-:Y:S02]  /*1c1f0*/  STL.64 [R1+0x18b8], R22 ;  /* 0x0018b81601007387 */ /* 0x000fe40000100a00 */
[----:B------:R0:W-:Y:S02]  /*1c200*/  STL.64 [R1+0x18b0], R20 ;  /* 0x0018b01401007387 */ /* 0x0001e40000100a00 */
[----:B0-----:R-:W2:Y:S01]  /*1c210*/  LDL.LU R20, [R1+0x2e0] ;  /* 0x0002e00001147983 */ /* 0x001ea20000300800 */
[----:B------:R-:W2:Y:S02]  /*1c220*/  LDL.LU R21, [R1+0x2e4] ;  /* 0x0002e40001157983 */ /* 0x000ea40000300800 */
[----:B------:R-:W2:Y:S02]  /*1c230*/  LDL.LU R22, [R1+0x2e8] ;  /* 0x0002e80001167983 */ /* 0x000ea40000300800 */
[----:B------:R-:W2:Y:S02]  /*1c240*/  LDL.LU R23, [R1+0x2ec] ;  /* 0x0002ec0001177983 */ /* 0x000ea40000300800 */
[----:B--2---:R-:W-:Y:S01]  /*1c250*/  STL.64 [R1+0x18c8], R22 ;  /* 0x0018c81601007387 */ /* 0x004fe20000100a00 */
[----:B------:R0:W-:Y:S03]  /*1c260*/  STL.64 [R1+0x18c0], R20 ;  /* 0x0018c01401007387 */ /* 0x0001e60000100a00 */
[----:B0-----:R-:W2:Y:S01]  /*1c270*/  LDL.LU R20, [R1+0x320] ;  /* 0x0003200001147983 */ /* 0x001ea20000300800 */
[----:B------:R-:W2:Y:S02]  /*1c280*/  LDL.LU R21, [R1+0x324] ;  /* 0x0003240001157983 */ /* 0x000ea40000300800 */
[----:B------:R-:W2:Y:S02]  /*1c290*/  LDL.LU R22, [R1+0x328] ;  /* 0x0003280001167983 */ /* 0x000ea40000300800 */
[----:B------:R-:W2:Y:S02]  /*1c2a0*/  LDL.LU R23, [R1+0x32c] ;  /* 0x00032c0001177983 */ /* 0x000ea40000300800 */
[----:B--2---:R0:W-:Y:S01]  /*1c2b0*/  STL.64 [R1+0x18d8], R22 ;  /* 0x0018d81601007387 */ /* 0x0041e20000100a00 */
[----:B------:R1:W-:Y:S02]  /*1c2c0*/  STL.64 [R1+0x18d0], R20 ;  /* 0x0018d01401007387 */ /* 0x0003e40000100a00 */
[----:B0-----:R-:W-:-:S02]  /*1c2d0*/  IMAD.MOV.U32 R22, RZ, RZ, R12 ;  /* 0x000000ffff167224 */ /* 0x001fc400078e000c */
[----:B-1----:R-:W-:Y:S02]  /*1c2e0*/  IMAD.MOV.U32 R20, RZ, RZ, R3 ;  /* 0x000000ffff147224 */ /* 0x002fe400078e0003 */
[----:B------:R-:W-:Y:S02]  /*1c2f0*/  IMAD.MOV.U32 R21, RZ, RZ, R28 ;  /* 0x000000ffff157224 */ /* 0x000fe400078e001c */
[----:B------:R-:W-:Y:S01]  /*1c300*/  IMAD.MOV.U32 R23, RZ, RZ, R13 ;  /* 0x000000ffff177224 */ /* 0x000fe200078e000d */
[----:B------:R-:W2:Y:S01]  /*1c310*/  LDL.LU R3, [R1+0x1904] ;  /* 0x0019040001037983 */ /* 0x000ea20000300800 */
[----:B------:R-:W2:Y:S02]  /*1c320*/  LDL.LU R28, [R1+0x1900] ;  /* 0x00190000011c7983 */ /* 0x000ea40000300800 */
[----:B------:R-:W2:Y:S02]  /*1c330*/  LDL.LU R12, [R1+0x18fc] ;  /* 0x0018fc00010c7983 */ /* 0x000ea40000300800 */
[----:B------:R-:W2:Y:S01]  /*1c340*/  LDL.LU R13, [R1+0x18f8] ;  /* 0x0018f800010d7983 */ /* 0x000ea20000300800 */
[----:B------:R-:W-:Y:S01]  /*1c350*/  HMMA.16816.F32.BF16 R16, R4, R16, R20 ;  /* 0x000000100410723c */ /* 0x000fe20000041814 */
[----:B------:R-:W-:Y:S01]  /*1c360*/  STL [R1+0x1844], R6 ;  /* 0x0018440601007387 */ /* 0x000fe20000100800 */
[----:B------:R-:W-:Y:S03]  /*1c370*/  STL [R1+0x1840], R7 ;  /* 0x0018400701007387 */ /* 0x000fe60000100800 */
[----:B------:R-:W-:Y:S11]  /*1c380*/  LDSM.16.M88.4 R20, [R8+0x14000] ;  /* 0x014000000814783b */ /* 0x000ff60000000200 */
[----:B------:R-:W-:Y:S07]  /*1c390*/  @!UPT UIADD3 URZ, URZ, URZ, URZ ;  /* 0x0000003f3f3ff290 */ /* 0x000fee000fffe03f */
[----:B------:R-:W-:Y:S01]  /*1c3a0*/  STL.64 [R1+0x210], R16 ;  /* 0x0002101001007387 */ /* 0x000fe20000100a00 */
[----:B------:R-:W-:Y:S02]  /*1c3b0*/  STL.64 [R1+0x218], R18 ;  /* 0x0002181201007387 */ /* 0x000fe40000100a00 */
[----:B------:R0:W-:Y:S02]  /*1c3c0*/  STL.64 [R1+0x18e0], R4 ;  /* 0x0018e00401007387 */ /* 0x0001e40000100a00 */
[----:B------:R-:W-:Y:S01]  /*1c3d0*/  LDSM.16.M88.4 R16, [R8+0x10000] ;  /* 0x010000000810783b */ /* 0x000fe20000000200 */
[----:B0-----:R-:W2:Y:S03]  /*1c3e0*/  LDL.LU R4, [R1+0x330] ;  /* 0x0003300001047983 */ /* 0x001ea60000300800 */
[----:B------:R-:W2:Y:S02]  /*1c3f0*/  LDL.LU R5, [R1+0x334] ;  /* 0x0003340001057983 */ /* 0x000ea40000300800 */
[----:B------:R-:W2:Y:S02]  /*1c400*/  LDL.LU R6, [R1+0x338] ;  /* 0x0003380001067983 */ /* 0x000ea40000300800 */
[----:B------:R-:W2:Y:S02]  /*1c410*/  LDL.LU R7, [R1+0x33c] ;  /* 0x00033c0001077983 */ /* 0x000ea40000300800 */
[----:B--2---:R-:W-:Y:S01]  /*1c420*/  STL.64 [R1+0x18f0], R6 ;  /* 0x0018f00601007387 */ /* 0x004fe20000100a00 */
[----:B------:R0:W-:Y:S03]  /*1c430*/  STL.64 [R1+0x18e8], R4 ;  /* 0x0018e80401007387 */ /* 0x0001e60000100a00 */
[----:B0-----:R-:W2:Y:S01]  /*1c440*/  LDL.LU R4, [R1+0x340] ;  /* 0x0003400001047983 */ /* 0x001ea20000300800 */
[----:B------:R-:W2:Y:S02]  /*1c450*/  LDL.LU R5, [R1+0x344] ;  /* 0x0003440001057983 */ /* 0x000ea40000300800 */
[----:B------:R-:W-:-:S02]  /*1c460*/  IMAD.MOV.U32 R6, RZ, RZ, R13 ;  /* 0x000000ffff067224 */ /* 0x000fc400078e000d */
[----:B------:R-:W-:Y:S02]  /*1c470*/  IMAD.MOV.U32 R7, RZ, RZ, R12 ;  /* 0x000000ffff077224 */ /* 0x000fe400078e000c */
[----:B------:R-:W0:Y:S02]  /*1c480*/  LDSM.16.M88.4 R12, [R8+0x18000] ;  /* 0x01800000080c783b */ /* 0x000e240000000200 */
[----:B------:R-:W1:Y:S02]  /*1c490*/  LDSM.16.M88.4 R8, [R8+0x1c000] ;  /* 0x01c000000808783b */ /* 0x000e640000000200 */
[----:B0-----:R-:W-:Y:S02]  /*1c4a0*/  STL [R1+0x186c], R14 ;  /* 0x00186c0e01007387 */ /* 0x001fe40000100800 */
[----:B------:R-:W-:Y:S02]  /*1c4b0*/  STL.64 [R1+0x10], R16 ;  /* 0x0000101001007387 */ /* 0x000fe40000100a00 */
[----:B------:R-:W-:Y:S02]  /*1c4c0*/  STL.64 [R1], R20 ;  /* 0x0000001401007387 */ /* 0x000fe40000100a00 */
[----:B------:R-:W-:Y:S01]  /*1c4d0*/  STL.64 [R1+0x8], R22 ;  /* 0x0000081601007387 */ /* 0x000fe20000100a00 */
[----:B------:R-:W-:Y:S01]  /*1c4e0*/  STL.64 [R1+0x18], R18 ;  /* 0x0000181201007387 */ /* 0x000fe20000100a00 */
[----:B------:R-:W-:Y:S02]  /*1c4f0*/  STL [R1+0x1868], R15 ;  /* 0x0018680f01007387 */ /* 0x000fe40000100800 */
[----:B-1----:R-:W-:Y:S02]  /*1c500*/  STL [R1+0x1780], R10 ;  /* 0x0017800a01007387 */ /* 0x002fe40000100800 */
[----:B------:R-:W-:Y:S01]  /*1c510*/  STL [R1+0x177c], R11 ;  /* 0x00177c0b01007387 */ /* 0x000fe20000100800 */
[C---:B--2---:R-:W-:Y:S11]  /*1c520*/  HMMA.16816.F32.BF16 R4, R24.reuse, R16, R4 ;  /* 0x000000101804723c */ /* 0x044ff60000041804 */
[----:B------:R-:W-:Y:S11]  /*1c530*/  @!UPT UIADD3 URZ, URZ, URZ, URZ ;  /* 0x0000003f3f3ff290 */ /* 0x000ff6000fffe03f */
[----:B------:R-:W-:Y:S01]  /*1c540*/  @!UPT UIADD3 URZ, URZ, URZ, URZ ;  /* 0x0000003f3f3ff290 */ /* 0x000fe2000fffe03f */
[----:B------:R-:W-:Y:S01]  /*1c550*/  STL.64 [R1+0xa0], R4 ;  /* 0x0000a00401007387 */ /* 0x000fe20000100a00 */
[----:B------:R0:W-:Y:S03]  /*1c560*/  STL.64 [R1+0xa8], R6 ;  /* 0x0000a80601007387 */ /* 0x0001e60000100a00 */
[----:B0-----:R-:W2:Y:S01]  /*1c570*/  LDL.LU.64 R6, [R1+0x18f0] ;  /* 0x0018f00001067983 */ /* 0x001ea20000300a00 */
[----:B------:R-:W2:Y:S02]  /*1c580*/  LDL.LU.64 R4, [R1+0x18e8] ;  /* 0x0018e80001047983 */ /* 0x000ea40000300a00 */
[C---:B--2---:R-:W-:Y:S01]  /*1c590*/  HMMA.16816.F32.BF16 R20, R24.reuse, R20, R4 ;  /* 0x000000141814723c */ /* 0x044fe20000041804 */
[----:B------:R-:W2:Y:S11]  /*1c5a0*/  LDL.LU.64 R4, [R1+0x18e0] ;  /* 0x0018e00001047983 */ /* 0x000eb60000300a00 */
[----:B------:R-:W-:Y:S11]  /*1c5b0*/  @!UPT UIADD3 URZ, URZ, URZ, URZ ;  /* 0x0000003f3f3ff290 */ /* 0x000ff6000fffe03f */
[----:B------:R-:W-:Y:S01]  /*1c5c0*/  STL.64 [R1+0x90], R20 ;  /* 0x0000901401007387 */ /* 0x000fe20000100a00 */
[----:B------:R0:W-:Y:S03]  /*1c5d0*/  STL.64 [R1+0x98], R22 ;  /* 0x0000981601007387 */ /* 0x0001e60000100a00 */
[----:B0-----:R-:W2:Y:S01]  /*1c5e0*/  LDL.LU.64 R22, [R1+0x18d8] ;  /* 0x0018d80001167983 */ /* 0x001ea20000300a00 */
[----:B------:R-:W2:Y:S02]  /*1c5f0*/  LDL.LU.64 R20, [R1+0x18d0] ;  /* 0x0018d00001147983 */ /* 0x000ea40000300a00 */
[C---:B--2---:R-:W-:Y:S11]  /*1c600*/  HMMA.16816.F32.BF16 R20, R24.reuse, R12, R20 ;  /* 0x0000000c1814723c */ /* 0x044ff60000041814 */
[----:B------:R-:W-:Y:S11]  /*1c610*/  @!UPT UIADD3 URZ, URZ, URZ, URZ ;  /* 0x0000003f3f3ff290 */ /* 0x000ff6000fffe03f */
[----:B------:R-:W-:Y:S02]  /*1c620*/  @!UPT UIADD3 URZ, URZ, URZ, URZ ;  /* 0x0000003f3f3ff290 */ /* 0x000fe4000fffe03f */
[----:B------:R-:W-:Y:S02]  /*1c630*/  IMAD.MOV.U32 R11, RZ, RZ, R22 ;  /* 0x000000ffff0b7224 */ /* 0x000fe400078e0016 */
[----:B------:R-:W-:Y:S02]  /*1c640*/  IMAD.MOV.U32 R10, RZ, RZ, R23 ;  /* 0x000000ffff0a7224 */ /* 0x000fe400078e0017 */
[----:B------:R-:W-:Y:S02]  /*1c650*/  IMAD.MOV.U32 R6, RZ, RZ, R20 ;  /* 0x000000ffff067224 */ /* 0x000fe400078e0014 */
[----:B------:R-:W-:Y:S01]  /*1c660*/  IMAD.MOV.U32 R7, RZ, RZ, R21 ;  /* 0x000000ffff077224 */ /* 0x000fe200078e0015 */
[----:B------:R-:W2:Y:S01]  /*1c670*/  LDL.LU.64 R22, [R1+0x18c8] ;  /* 0x0018c80001167983 */ /* 0x000ea20000300a00 */
[----:B------:R-:W2:Y:S03]  /*1c680*/  LDL.LU.64 R20, [R1+0x18c0] ;  /* 0x0018c00001147983 */ /* 0x000ea60000300a00 */
[----:B------:R-:W-:Y:S01]  /*1c690*/  STL.64 [R1+0x1850], R6 ;  /* 0x0018500601007387 */ /* 0x000fe20000100a00 */
[----:B------:R0:W-:Y:S03]  /*1c6a0*/  STL.64 [R1+0x1848], R4 ;  /* 0x0018480401007387 */ /* 0x0001e60000100a00 */
[----:B0-----:R-:W3:Y:S01]  /*1c6b0*/  LDL.LU R4, [R1+0x280] ;  /* 0x0002800001047983 */ /* 0x001ee20000300800 */
[----:B------:R-:W3:Y:S02]  /*1c6c0*/  LDL.LU R5, [R1+0x284] ;  /* 0x0002840001057983 */ /* 0x000ee40000300800 */
[----:B------:R-:W3:Y:S02]  /*1c6d0*/  LDL.LU R6, [R1+0x288] ;  /* 0x0002880001067983 */ /* 0x000ee40000300800 */
[----:B------:R-:W3:Y:S01]  /*1c6e0*/  LDL.LU R7, [R1+0x28c] ;  /* 0x00028c0001077983 */ /* 0x000ee20000300800 */
[----:B--2---:R-:W-:Y:S01]  /*1c6f0*/  HMMA.16816.F32.BF16 R24, R24, R8, R20 ;  /* 0x000000081818723c */ /* 0x004fe20000041814 */
[----:B------:R-:W3:Y:S01]  /*1c700*/  LDL.LU.64 R22, [R1+0x18b8] ;  /* 0x0018b80001167983 */ /* 0x000ee20000300a00 */
[----:B------:R-:W3:Y:S02]  /*1c710*/  LDL.LU.64 R20, [R1+0x18b0] ;  /* 0x0018b00001147983 */ /* 0x000ee40000300a00 */
[----:B------:R-:W-:Y:S02]  /*1c720*/  STL.64 [R1+0x18a0], R10 ;  /* 0x0018a00a01007387 */ /* 0x000fe40000100a00 */
[----:B------:R0:W-:Y:S11]  /*1c730*/  STL.64 [R1+0x1898], R8 ;  /* 0x0018980801007387 */ /* 0x0001f60000100a00 */
[----:B------:R-:W-:Y:S06]  /*1c740*/  @!UPT UIADD3 URZ, URZ, URZ, URZ ;  /* 0x0000003f3f3ff290 */ /* 0x000fec000fffe03f */
[----:B------:R-:W-:Y:S01]  /*1c750*/  STL.64 [R1+0x60], R24 ;  /* 0x0000601801007387 */ /* 0x000fe20000100a00 */
[----:B------:R-:W-:Y:S02]  /*1c760*/  STL.64 [R1+0x68], R26 ;  /* 0x0000681a01007387 */ /* 0x000fe40000100a00 */
[----:B------:R1:W2:Y:S04]  /*1c770*/  LDSM.16.MT88.4 R24, [R29+0x23000] ;  /* 0x023000001d18783b */ /* 0x0002a80000004200 */
[----:B0-----:R-:W3:Y:S01]  /*1c780*/  LDL.64 R8, [R1] ;  /* 0x0000000001087983 */ /* 0x001ee20000100a00 */
[----:B-1----:R-:W4:Y:S04]  /*1c790*/  LDL.LU R29, [R1+0x18ac] ;  /* 0x0018ac00011d7983 */ /* 0x002f280000300800 */
[----:B--2---:R-:W-:Y:S01]  /*1c7a0*/  STL.64 [R1+0x1810], R26 ;  /* 0x0018101a01007387 */ /* 0x004fe20000100a00 */
[----:B------:R0:W-:Y:S03]  /*1c7b0*/  STL.64 [R1+0x1808], R24 ;  /* 0x0018081801007387 */ /* 0x0001e60000100a00 */
[----:B0-----:R-:W2:Y:S01]  /*1c7c0*/  LDL.LU R24, [R1+0x290] ;  /* 0x0002900001187983 */ /* 0x001ea20000300800 */
[----:B------:R-:W2:Y:S02]  /*1c7d0*/  LDL.LU R25, [R1+0x294] ;  /* 0x0002940001197983 */ /* 0x000ea40000300800 */
[----:B------:R-:W2:Y:S02]  /*1c7e0*/  LDL.LU R26, [R1+0x298] ;  /* 0x00029800011a7983 */ /* 0x000ea40000300800 */
[----:B------:R-:W2:Y:S01]  /*1c7f0*/  LDL.LU R27, [R1+0x29c] ;  /* 0x00029c00011b7983 */ /* 0x000ea20000300800 */
[----:B---3--:R-:W-:Y:S01]  /*1c800*/  HMMA.16816.F32.BF16 R4, R20, R8, R4 ;  /* 0x000000081404723c */ /* 0x008fe20000041804 */
[----:B------:R-:W-:-:S02]  /*1c810*/  IMAD.MOV.U32 R14, RZ, RZ, R8 ;  /* 0x000000ffff0e7224 */ /* 0x000fc400078e0008 */
[----:B------:R-:W-:Y:S02]  /*1c820*/  IMAD.MOV.U32 R15, RZ, RZ, R9 ;  /* 0x000000ffff0f7224 */ /* 0x000fe400078e0009 */
[----:B----4-:R-:W-:-:S03]  /*1c830*/  IMAD.MOV.U32 R19, RZ, RZ, R29 ;  /* 0x000000ffff137224 */ /* 0x010fc600078e001d */
[----:B--2---:R-:W-:Y:S01]  /*1c840*/  HMMA.16816.F32.BF16 R24, R20, R16, R24 ;  /* 0x000000101418723c */ /* 0x004fe20000041818 */
[----:B------:R-:W2:Y:S11]  /*1c850*/  LDL.LU R16, [R1+0x270] ;  /* 0x0002700001107983 */ /* 0x000eb60000300800 */
[----:B------:R-:W-:Y:S11]  /*1c860*/  @!UPT UIADD3 URZ, URZ, URZ, URZ ;  /* 0x0000003f3f3ff290 */ /* 0x000ff6000fffe03f */
[----:B------:R0:W-:Y:S01]  /*1c870*/  STL.64 [R1+0x140], R24 ;  /* 0x0001401801007387 */ /* 0x0001e20000100a00 */
[----:B------:R1:W-:Y:S02]  /*1c880*/  STL.64 [R1+0x148], R26 ;  /* 0x0001481a01007387 */ /* 0x0003e40000100a00 */
[----:B------:R-:W2:Y:S02]  /*1c890*/  LDL.LU R17, [R1+0x274] ;  /* 0x0002740001117983 */ /* 0x000ea40000300800 */
[----:B------:R-:W2:Y:S01]  /*1c8a0*/  LDL.LU R18, [R1+0x278] ;  /* 0x0002780001127983 */ /* 0x000ea20000300800 */
[----:B------:R-:W3:Y:S01]  /*1c8b0*/  LDL.LU R29, [R1+0x18a8] ;  /* 0x0018a800011d7983 */ /* 0x000ee20000300800 */
[----:B------:R-:W4:Y:S02]  /*1c8c0*/  LDL.LU.64 R10, [R1+0x18a0] ;  /* 0x0018a000010a7983 */ /* 0x000f240000300a00 */
[----:B------:R-:W2:Y:S02]  /*1c8d0*/  LDL.LU.64 R8, [R1+0x1898] ;  /* 0x0018980001087983 */ /* 0x000ea40000300a00 */
[----:B0-----:R-:W-:-:S02]  /*1c8e0*/  IMAD.MOV.U32 R24, RZ, RZ, R28 ;  /* 0x000000ffff187224 */ /* 0x001fc400078e001c */
[----:B------:R-:W-:Y:S02]  /*1c8f0*/  IMAD.MOV.U32 R25, RZ, RZ, R3 ;  /* 0x000000ffff197224 */ /* 0x000fe400078e0003 */
[----:B------:R-:W-:Y:S02]  /*1c900*/  IMAD.MOV.U32 R28, RZ, RZ, R4 ;  /* 0x000000ffff1c7224 */ /* 0x000fe400078e0004 */
[----:B-1----:R-:W-:Y:S02]  /*1c910*/  IMAD.MOV.U32 R26, RZ, RZ, R2 ;  /* 0x000000ffff1a7224 */ /* 0x002fe400078e0002 */
[----:B------:R-:W-:Y:S01]  /*1c920*/  IMAD.MOV.U32 R3, RZ, RZ, R5 ;  /* 0x000000ffff037224 */ /* 0x000fe200078e0005 */
[----:B------:R-:W2:Y:S01]  /*1c930*/  LDL.LU R4, [R1+0x2f0] ;  /* 0x0002f00001047983 */ /* 0x000ea20000300800 */
[----:B------:R-:W-:Y:S02]  /*1c940*/  IMAD.MOV.U32 R2, RZ, RZ, R6 ;  /* 0x000000ffff027224 */ /* 0x000fe400078e0006 */
[----:B------:R-:W2:Y:S02]  /*1c950*/  LDL.LU R5, [R1+0x2f4] ;  /* 0x0002f40001057983 */ /* 0x000ea40000300800 */
[----:B------:R-:W2:Y:S02]  /*1c960*/  LDL.LU R6, [R1+0x2f8] ;  /* 0x0002f80001067983 */ /* 0x000ea40000300800 */
[----:B------:R-:W-:-:S02]  /*1c970*/  IMAD.MOV.U32 R27, RZ, RZ, R0 ;  /* 0x000000ffff1b7224 */ /* 0x000fc400078e0000 */
[----:B------:R-:W-:Y:S02]  /*1c980*/  IMAD.MOV.U32 R0, RZ, RZ, R7 ;  /* 0x000000ffff007224 */ /* 0x000fe400078e0007 */
[----:B---3--:R-:W-:Y:S02]  /*1c990*/  IMAD.MOV.U32 R7, RZ, RZ, R29 ;  /* 0x000000ffff077224 */ /* 0x008fe400078e001d */
[----:B------:R-:W3:Y:S04]  /*1c9a0*/  LDL.LU R29, [R1+0x1890] ;  /* 0x00189000011d7983 */ /* 0x000ee80000300800 */
[----:B--2---:R-:W-:Y:S01]  /*1c9b0*/  STL.64 [R1+0x1860], R6 ;  /* 0x0018600601007387 */ /* 0x004fe20000100a00 */
[----:B------:R0:W-:Y:S03]  /*1c9c0*/  STL.64 [R1+0x1858], R4 ;  /* 0x0018580401007387 */ /* 0x0001e60000100a00 */
[----:B0-----:R-:W2:Y:S01]  /*1c9d0*/  LDL.LU R4, [R1+0x300] ;  /* 0x0003000001047983 */ /* 0x001ea20000300800 */
[----:B------:R-:W2:Y:S02]  /*1c9e0*/  LDL.LU R5, [R1+0x304] ;  /* 0x0003040001057983 */ /* 0x000ea40000300800 */
[----:B------:R-:W2:Y:S02]  /*1c9f0*/  LDL.LU R6, [R1+0x308] ;  /* 0x0003080001067983 */ /* 0x000ea40000300800 */
[----:B------:R-:W2:Y:S01]  /*1ca00*/  LDL.LU R7, [R1+0x30c] ;  /* 0x00030c0001077983 */ /* 0x000ea20000300800 */
[C---:B------:R-:W-:Y:S08]  /*1ca10*/  HMMA.16816.F32.BF16 R16, R20.reuse, R12, R16 ;  /* 0x0000000c1410723c */ /* 0x040ff00000041810 */
[----:B------:R-:W-:Y:S01]  /*1ca20*/  HMMA.16816.F32.BF16 R24, R20, R8, R24 ;  /* 0x000000081418723c */ /* 0x000fe20000041818 */
[----:B--2---:R-:W-:Y:S01]  /*1ca30*/  STL.64 [R1+0x1878], R6 ;  /* 0x0018780601007387 */ /* 0x004fe20000100a00 */
[----:B------:R0:W-:Y:S03]  /*1ca40*/  STL.64 [R1+0x1870], R4 ;  /* 0x0018700401007387 */ /* 0x0001e60000100a00 */
[----:B0-----:R-:W2:Y:S01]  /*1ca50*/  LDL.LU R4, [R1+0x310] ;  /* 0x0003100001047983 */ /* 0x001ea20000300800 */
[----:B------:R-:W2:Y:S02]  /*1ca60*/  LDL.LU R5, [R1+0x314] ;  /* 0x0003140001057983 */ /* 0x000ea40000300800 */
[----:B------:R-:W2:Y:S02]  /*1ca70*/  LDL.LU R6, [R1+0x318] ;  /* 0x0003180001067983 */ /* 0x000ea40000300800 */
[----:B------:R-:W-:Y:S01]  /*1ca80*/  STL [R1+0x176c], R0 ;  /* 0x00176c0001007387 */ /* 0x000fe20000100800 */
[----:B------:R-:W-:Y:S01]  /*1ca90*/  STL [R1+0x1768], R2 ;  /* 0x0017680201007387 */ /* 0x000fe20000100800 */
[----:B---3--:R-:W-:-:S02]  /*1caa0*/  IMAD.MOV.U32 R7, RZ, RZ, R29 ;  /* 0x000000ffff077224 */ /* 0x008fc400078e001d */
[----:B------:R-:W-:Y:S02]  /*1cab0*/  STL [R1+0x1764], R3 ;  /* 0x0017640301007387 */ /* 0x000fe40000100800 */
[----:B------:R-:W-:Y:S02]  /*1cac0*/  STL [R1+0x1760], R28 ;  /* 0x0017601c01007387 */ /* 0x000fe40000100800 */
[----:B------:R-:W-:Y:S01]  /*1cad0*/  IMAD.MOV.U32 R29, RZ, RZ, R19 ;  /* 0x000000ffff1d7224 */ /* 0x000fe200078e0013 */
[----:B------:R-:W-:Y:S01]  /*1cae0*/  STL.64 [R1+0x120], R16 ;  /* 0x0001201001007387 */ /* 0x000fe20000100a00 */
[----:B------:R0:W-:Y:S03]  /*1caf0*/  STL [R1+0x128], R18 ;  /* 0x0001281201007387 */ /* 0x0001e60000100800 */
[----:B0-----:R-:W2:Y:S01]  /*1cb00*/  LDL.LU.64 R18, [R1+0x1888] ;  /* 0x0018880001127983 */ /* 0x001ea20000300a00 */
[----:B------:R-:W2:Y:S02]  /*1cb10*/  LDL.LU.64 R16, [R1+0x1880] ;  /* 0x0018800001107983 */ /* 0x000ea40000300a00 */
[----:B------:R-:W-:Y:S02]  /*1cb20*/  STL [R1+0x1770], R29 ;  /* 0x0017701d01007387 */ /* 0x000fe40000100800 */
[----:B------:R-:W2:Y:S01]  /*1cb30*/  LDL.LU.64 R20, [R1+0x10] ;  /* 0x0000100001147983 */ /* 0x000ea20000300a00 */
[----:B------:R0:W-:Y:S01]  /*1cb40*/  STL.64 [R1+0x100], R24 ;  /* 0x0001001801007387 */ /* 0x0001e20000100a00 */
[----:B------:R1:W-:Y:S03]  /*1cb50*/  STL.64 [R1+0x108], R26 ;  /* 0x0001081a01007387 */ /* 0x0003e60000100a00 */
[----:B0-----:R-:W3:Y:S01]  /*1cb60*/  LDL.LU R24, [R1+0x2d0] ;  /* 0x0002d00001187983 */ /* 0x001ee20000300800 */
[----:B------:R-:W3:Y:S02]  /*1cb70*/  LDL.LU R25, [R1+0x2d4] ;  /* 0x0002d40001197983 */ /* 0x000ee40000300800 */
[----:B-1----:R-:W3:Y:S02]  /*1cb80*/  LDL.LU R26, [R1+0x2d8] ;  /* 0x0002d800011a7983 */ /* 0x002ee40000300800 */
[----:B------:R-:W3:Y:S01]  /*1cb90*/  LDL.LU R27, [R1+0x2dc] ;  /* 0x0002dc00011b7983 */ /* 0x000ee20000300800 */
[----:B--2---:R-:W-:Y:S01]  /*1cba0*/  HMMA.16816.F32.BF16 R4, R16, R20, R4 ;  /* 0x000000141004723c */ /* 0x004fe20000041804 */
[----:B------:R-:W-:-:S02]  /*1cbb0*/  IMAD.MOV.U32 R2, RZ, RZ, R20 ;  /* 0x000000ffff027224 */ /* 0x000fc400078e0014 */
[----:B------:R-:W-:Y:S11]  /*1cbc0*/  IMAD.MOV.U32 R0, RZ, RZ, R21 ;  /* 0x000000ffff007224 */ /* 0x000ff600078e0015 */
[----:B------:R-:W-:Y:S10]  /*1cbd0*/  @!UPT UIADD3 URZ, URZ, URZ, URZ ;  /* 0x0000003f3f3ff290 */ /* 0x000ff4000fffe03f */
[----:B------:R-:W-:Y:S02]  /*1cbe0*/  IMAD.MOV.U32 R21, RZ, RZ, R6 ;  /* 0x000000ffff157224 */ /* 0x000fe400078e0006 */
[----:B------:R-:W-:Y:S02]  /*1cbf0*/  IMAD.MOV.U32 R20, RZ, RZ, R7 ;  /* 0x000000ffff147224 */ /* 0x000fe400078e0007 */
[----:B------:R-:W-:Y:S02]  /*1cc00*/  IMAD.MOV.U32 R23, RZ, RZ, R4 ;  /* 0x000000ffff177224 */ /* 0x000fe400078e0004 */
[----:B------:R-:W-:Y:S01]  /*1cc10*/  IMAD.MOV.U32 R22, RZ, RZ, R5 ;  /* 0x000000ffff167224 */ /* 0x000fe200078e0005 */
[----:B------:R-:W2:Y:S01]  /*1cc20*/  LDL.LU.64 R6, [R1+0x1878] ;  /* 0x0018780001067983 */ /* 0x000ea20000300a00 */
[----:B------:R-:W2:Y:S02]  /*1cc30*/  LDL.LU.64 R4, [R1+0x1870] ;  /* 0x0018700001047983 */ /* 0x000ea40000300a00 */
[----:B------:R0:W-:Y:S02]  /*1cc40*/  STL [R1+0x1788], R20 ;  /* 0x0017881401007387 */ /* 0x0001e40000100800 */
[----:B------:R1:W-:Y:S01]  /*1cc50*/  STL [R1+0x1784], R21 ;  /* 0x0017841501007387 */ /* 0x0003e20000100800 */
[----:B------:R-:W-:Y:S01]  /*1cc60*/  STL [R1+0x1778], R22 ;  /* 0x0017781601007387 */ /* 0x000fe20000100800 */
[----:B------:R2:W-:Y:S02]  /*1cc70*/  STL [R1+0x1774], R23 ;  /* 0x0017741701007387 */ /* 0x0005e40000100800 */
[----:B0-----:R-:W-:-:S02]  /*1cc80*/  IMAD.MOV.U32 R20, RZ, RZ, R14 ;  /* 0x000000ffff147224 */ /* 0x001fc400078e000e */
[----:B-1----:R-:W-:Y:S01]  /*1cc90*/  IMAD.MOV.U32 R21, RZ, RZ, R15 ;  /* 0x000000ffff157224 */ /* 0x002fe200078e000f */
[----:B------:R-:W3:Y:S01]  /*1cca0*/  LDL.LU R14, [R1+0x186c] ;  /* 0x00186c00010e7983 */ /* 0x000ee20000300800 */
[----:B------:R-:W3:Y:S05]  /*1ccb0*/  LDL.LU R15, [R1+0x1868] ;  /* 0x00186800010f7983 */ /* 0x000eea0000300800 */
[C---:B--2---:R-:W-:Y:S01]  /*1ccc0*/  HMMA.16816.F32.BF16 R20, R16.reuse, R20, R4 ;  /* 0x000000141014723c */ /* 0x044fe20000041804 */
[----:B------:R-:W2:Y:S01]  /*1ccd0*/  LDL.LU.64 R6, [R1+0x1860] ;  /* 0x0018600001067983 */ /* 0x000ea20000300a00 */
[----:B------:R-:W2:Y:S11]  /*1cce0*/  LDL.LU.64 R4, [R1+0x1858] ;  /* 0x0018580001047983 */ /* 0x000eb60000300a00 */
[----:B------:R-:W-:Y:S10]  /*1ccf0*/  @!UPT UIADD3 URZ, URZ, URZ, URZ ;  /* 0x0000003f3f3ff290 */ /* 0x000ff4000fffe03f */
[----:B------:R0:W-:Y:S01]  /*1cd00*/  STL.64 [R1+0xc0], R20 ;  /* 0x0000c01401007387 */ /* 0x0001e20000100a00 */
[----:B------:R1:W-:Y:S02]  /*1cd10*/  STL [R1+0xc8], R22 ;  /* 0x0000c81601007387 */ /* 0x0003e40000100800 */
[----:B------:R-:W-:Y:S01]  /*1cd20*/  IMAD.MOV.U32 R29, RZ, RZ, R23 ;  /* 0x000000ffff1d7224 */ /* 0x000fe200078e0017 */
[----:B0-----:R-:W3:Y:S01]  /*1cd30*/  LDL.LU R20, [R1+0x1a0] ;  /* 0x0001a00001147983 */ /* 0x001ee20000300800 */
[----:B------:R-:W3:Y:S02]  /*1cd40*/  LDL.LU R21, [R1+0x1a4] ;  /* 0x0001a40001157983 */ /* 0x000ee40000300800 */
[----:B-1----:R-:W3:Y:S02]  /*1cd50*/  LDL.LU R22, [R1+0x1a8] ;  /* 0x0001a80001167983 */ /* 0x002ee40000300800 */
[----:B------:R-:W3:Y:S01]  /*1cd60*/  LDL.LU R23, [R1+0x1ac] ;  /* 0x0001ac0001177983 */ /* 0x000ee20000300800 */
[C---:B--2---:R-:W-:Y:S11]  /*1cd70*/  HMMA.16816.F32.BF16 R4, R16.reuse, R12, R4 ;  /* 0x0000000c1004723c */ /* 0x044ff60000041804 */
[----:B------:R-:W-:Y:S11]  /*1cd80*/  @!UPT UIADD3 URZ, URZ, URZ, URZ ;  /* 0x0000003f3f3ff290 */ /* 0x000ff6000fffe03f */
[----:B------:R-:W-:Y:S02]  /*1cd90*/  @!UPT UIADD3 URZ, URZ, URZ, URZ ;  /* 0x0000003f3f3ff290 */ /* 0x000fe4000fffe03f */
[----:B------:R-:W-:Y:S02]  /*1cda0*/  IMAD.MOV.U32 R3, RZ, RZ, R6 ;  /* 0x000000ffff037224 */ /* 0x000fe400078e0006 */
[----:B------:R-:W-:Y:S01]  /*1cdb0*/  IMAD.MOV.U32 R28, RZ, RZ, R7 ;  /* 0x000000ffff1c7224 */ /* 0x000fe200078e0007 */
[----:B---3--:R-:W-:Y:S01]  /*1cdc0*/  STL.64 [R1+0x1828], R22 ;  /* 0x0018281601007387 */ /* 0x008fe20000100a00 */
[----:B------:R0:W-:Y:S02]  /*1cdd0*/  STL.64 [R1+0x1820], R20 ;  /* 0x0018201401007387 */ /* 0x0001e40000100a00 */
[----:B------:R-:W-:Y:S02]  /*1cde0*/  STL [R1+0x178c], R29 ;  /* 0x00178c1d01007387 */ /* 0x000fe40000100800 */
[----:B------:R-:W2:Y:S01]  /*1cdf0*/  LDL.LU.64 R6, [R1+0x1850] ;  /* 0x0018500001067983 */ /* 0x000ea20000300a00 */
[----:B------:R-:W-:Y:S01]  /*1ce00*/  HMMA.16816.F32.BF16 R24, R16, R8, R24 ;  /* 0x000000081018723c */ /* 0x000fe20000041818 */
[----:B0-----:R-:W-:-:S02]  /*1ce10*/  IMAD.MOV.U32 R20, RZ, RZ, R2 ;  /* 0x000000ffff147224 */ /* 0x001fc400078e0002 */
[----:B------:R-:W-:Y:S02]  /*1ce20*/  IMAD.MOV.U32 R21, RZ, RZ, R0 ;  /* 0x000000ffff157224 */ /* 0x000fe400078e0000 */
[----:B------:R-:W-:Y:S02]  /*1ce30*/  IMAD.MOV.U32 R0, RZ, RZ, R4 ;  /* 0x000000ffff007224 */ /* 0x000fe400078e0004 */
[----:B------:R-:W-:Y:S02]  /*1ce40*/  IMAD.MOV.U32 R2, RZ, RZ, R5 ;  /* 0x000000ffff027224 */ /* 0x000fe400078e0005 */
[----:B------:R-:W3:Y:S01]  /*1ce50*/  LDL.LU.64 R4, [R1+0x1848] ;  /* 0x0018480001047983 */ /* 0x000ee20000300a00 */
[----:B------:R-:W-:Y:S02]  /*1ce60*/  STL.64 [R1+0x1838], R14 ;  /* 0x0018380e01007387 */ /* 0x000fe40000100a00 */
[----:B------:R0:W-:Y:S11]  /*1ce70*/  STL.64 [R1+0x1830], R12 ;  /* 0x0018300c01007387 */ /* 0x0001f60000100a00 */
[----:B------:R-:W-:Y:S01]  /*1ce80*/  @!UPT UIADD3 URZ, URZ, URZ, URZ ;  /* 0x0000003f3f3ff290 */ /* 0x000fe2000fffe03f */
[----:B------:R-:W-:Y:S02]  /*1ce90*/  IMAD.MOV.U32 R19, RZ, RZ, R24 ;  /* 0x000000ffff137224 */ /* 0x000fe400078e0018 */
[----:B------:R-:W-:Y:S02]  /*1cea0*/  IMAD.MOV.U32 R18, RZ, RZ, R25 ;  /* 0x000000ffff127224 */ /* 0x000fe400078e0019 */
[----:B------:R-:W-:Y:S02]  /*1ceb0*/  IMAD.MOV.U32 R17, RZ, RZ, R26 ;  /* 0x000000ffff117224 */ /* 0x000fe400078e001a */
[----:B------:R-:W-:Y:S01]  /*1cec0*/  IMAD.MOV.U32 R16, RZ, RZ, R27 ;  /* 0x000000ffff107224 */ /* 0x000fe200078e001b */
[----:B0-----:R-:W3:Y:S01]  /*1ced0*/  LDL.LU R12, [R1+0x1d0] ;  /* 0x0001d000010c7983 */ /* 0x001ee20000300800 */
[----:B------:R-:W3:Y:S02]  /*1cee0*/  LDL.LU R13, [R1+0x1d4] ;  /* 0x0001d400010d7983 */ /* 0x000ee40000300800 */
[----:B------:R-:W3:Y:S02]  /*1cef0*/  LDL.LU R14, [R1+0x1d8] ;  /* 0x0001d800010e7983 */ /* 0x000ee40000300800 */
[----:B------:R-:W3:Y:S01]  /*1cf00*/  LDL.LU R15, [R1+0x1dc] ;  /* 0x0001dc00010f7983 */ /* 0x000ee20000300800 */
[----:B------:R-:W-:Y:S01]  /*1cf10*/  STL.64 [R1+0x1818], R8 ;  /* 0x0018180801007387 */ /* 0x000fe20000100a00 */
[----:B------:R-:W-:Y:S02]  /*1cf20*/  STL.64 [R1+0x1798], R18 ;  /* 0x0017981201007387 */ /* 0x000fe40000100a00 */
[----:B------:R2:W-:Y:S02]  /*1cf30*/  STL.64 [R1+0x1790], R16 ;  /* 0x0017901001007387 */ /* 0x0005e40000100a00 */
[----:B--2---:R-:W-:-:S02]  /*1cf40*/  IMAD.MOV.U32 R16, RZ, RZ, R6 ;  /* 0x000000ffff107224 */ /* 0x004fc400078e0006 */
[----:B------:R-:W-:Y:S01]  /*1cf50*/  IMAD.MOV.U32 R17, RZ, RZ, R7 ;  /* 0x000000ffff117224 */ /* 0x000fe200078e0007 */
[----:B------:R-:W3:Y:S01]  /*1cf60*/  LDL.LU R6, [R1+0x1844] ;  /* 0x0018440001067983 */ /* 0x000ee20000300800 */
[----:B------:R-:W3:Y:S02]  /*1cf70*/  LDL.LU R7, [R1+0x1840] ;  /* 0x0018400001077983 */ /* 0x000ee40000300800 */
[----:B------:R-:W2:Y:S02]  /*1cf80*/  LDL.LU R24, [R1+0x160] ;  /* 0x0001600001187983 */ /* 0x000ea40000300800 */
[----:B------:R-:W2:Y:S01]  /*1cf90*/  LDL.LU R25, [R1+0x164] ;  /* 0x0001640001197983 */ /* 0x000ea20000300800 */
[----:B------:R-:W2:Y:S01]  /*1cfa0*/  LDL.LU R26, [R1+0x168] ;  /* 0x00016800011a7983 */ /* 0x000ea20000300800 */
[----:B----4-:R-:W-:Y:S02]  /*1cfb0*/  IMAD.MOV.U32 R18, RZ, RZ, R11 ;  /* 0x000000ffff127224 */ /* 0x010fe400078e000b */
[----:B------:R-:W-:-:S02]  /*1cfc0*/  IMAD.MOV.U32 R19, RZ, RZ, R10 ;  /* 0x000000ffff137224 */ /* 0x000fc400078e000a */
[----:B------:R-:W2:Y:S01]  /*1cfd0*/  LDL.LU R27, [R1+0x16c] ;  /* 0x00016c00011b7983 */ /* 0x000ea20000300800 */
[----:B------:R-:W4:Y:S01]  /*1cfe0*/  LDL.LU R8, [R1+0x190] ;  /* 0x0001900001087983 */ /* 0x000f220000300800 */
[----:B------:R-:W4:Y:S02]  /*1cff0*/  LDL.LU R9, [R1+0x194] ;  /* 0x0001940001097983 */ /* 0x000f240000300800 */
[----:B------:R-:W4:Y:S02]  /*1d000*/  LDL.LU R10, [R1+0x198] ;  /* 0x00019800010a7983 */ /* 0x000f240000300800 */
[----:B------:R-:W4:Y:S01]  /*1d010*/  LDL.LU R11, [R1+0x19c] ;  /* 0x00019c00010b7983 */ /* 0x000f220000300800 */
[----:B------:R-:W-:Y:S01]  /*1d020*/  STL.64 [R1+0x17a8], R18 ;  /* 0x0017a81201007387 */ /* 0x000fe20000100a00 */
[----:B------:R0:W-:Y:S03]  /*1d030*/  STL.64 [R1+0x17a0], R16 ;  /* 0x0017a01001007387 */ /* 0x0001e60000100a00 */
[----:B0-----:R-:W2:Y:S01]  /*1d040*/  LDL.LU.64 R16, [R1] ;  /* 0x0000000001107983 */ /* 0x001ea20000300a00 */
[----:B------:R-:W2:Y:S01]  /*1d050*/  LDL.64 R18, [R1+0x8] ;  /* 0x0000080001127983 */ /* 0x000ea20000100a00 */
[C---:B---3--:R-:W-:Y:S02]  /*1d060*/  HMMA.16816.F32.BF16 R20, R4.reuse, R20, R12 ;  /* 0x000000140414723c */ /* 0x048fe4000004180c */
[----:B------:R-:W3:Y:S01]  /*1d070*/  LDL.LU.64 R14, [R1+0x1838] ;  /* 0x00183800010e7983 */ /* 0x000ee20000300a00 */
[----:B------:R-:W4:Y:S11]  /*1d080*/  LDL.LU.64 R12, [R1+0x1830] ;  /* 0x00183000010c7983 */ /* 0x000f360000300a00 */
[----:B------:R-:W-:Y:S09]  /*1d090*/  @!UPT UIADD3 URZ, URZ, URZ, URZ ;  /* 0x0000003f3f3ff290 */ /* 0x000ff2000fffe03f */
[----:B------:R-:W-:Y:S01]  /*1d0a0*/  STL.64 [R1+0x1d0], R20 ;  /* 0x0001d01401007387 */ /* 0x000fe20000100a00 */
[----:B------:R0:W-:Y:S03]  /*1d0b0*/  STL.64 [R1+0x1d8], R22 ;  /* 0x0001d81601007387 */ /* 0x0001e60000100a00 */
[----:B0-----:R-:W2:Y:S01]  /*1d0c0*/  LDL.LU.64 R22, [R1+0x1828] ;  /* 0x0018280001167983 */ /* 0x001ea20000300a00 */
[----:B------:R-:W2:Y:S02]  /*1d0d0*/  LDL.LU.64 R20, [R1+0x1820] ;  /* 0x0018200001147983 */ /* 0x000ea40000300a00 */
[C---:B--2---:R-:W-:Y:S11]  /*1d0e0*/  HMMA.16816.F32.BF16 R20, R4.reuse, R16, R20 ;  /* 0x000000100414723c */ /* 0x044ff60000041814 */
[----:B------:R-:W-:Y:S11]  /*1d0f0*/  @!UPT UIADD3 URZ, URZ, URZ, URZ ;  /* 0x0000003f3f3ff290 */ /* 0x000ff6000fffe03f */
[----:B------:R-:W-:Y:S01]  /*1d100*/  @!UPT UIADD3 URZ, URZ, URZ, URZ ;  /* 0x0000003f3f3ff290 */ /* 0x000fe2000fffe03f */
[----:B------:R0:W-:Y:S01]  /*1d110*/  STL.64 [R1+0x1a0], R20 ;  /* 0x0001a01401007387 */ /* 0x0001e20000100a00 */
[----:B------:R1:W-:Y:S03]  /*1d120*/  STL.64 [R1+0x1a8], R22 ;  /* 0x0001a81601007387 */ /* 0x0003e60000100a00 */
[----:B0-----:R-:W2:Y:S01]  /*1d130*/  LDL.LU R20, [R1+0xf0] ;  /* 0x0000f00001147983 */ /* 0x001ea20000300800 */
[----:B------:R-:W2:Y:S02]  /*1d140*/  LDL.LU R21, [R1+0xf4] ;  /* 0x0000f40001157983 */ /* 0x000ea40000300800 */
[----:B-1----:R-:W2:Y:S02]  /*1d150*/  LDL.LU R22, [R1+0xf8] ;  /* 0x0000f80001167983 */ /* 0x002ea40000300800 */
[----:B------:R-:W2:Y:S02]  /*1d160*/  LDL.LU R23, [R1+0xfc] ;  /* 0x0000fc0001177983 */ /* 0x000ea40000300800 */
[----:B--2---:R0:W-:Y:S01]  /*1d170*/  STL.64 [R1+0x17f0], R22 ;  /* 0x0017f01601007387 */ /* 0x0041e20000100a00 */
[----:B------:R-:W-:Y:S03]  /*1d180*/  STL.64 [R1+0x17e8], R20 ;  /* 0x0017e81401007387 */ /* 0x000fe60000100a00 */
[----:B0-----:R-:W2:Y:S04]  /*1d190*/  LDL.64 R22, [R1+0x48] ;  /* 0x0000480001167983 */ /* 0x001ea80000100a00 */
[----:B--2---:R0:W-:Y:S04]  /*1d1a0*/  STL.64 [R1+0x1800], R22 ;  /* 0x0018001601007387 */ /* 0x0041e80000100a00 */
[----:B0-----:R-:W2:Y:S01]  /*1d1b0*/  LDL.64 R22, [R1+0x58] ;  /* 0x0000580001167983 */ /* 0x001ea20000100a00 */
[----:B------:R0:W-:Y:S02]  /*1d1c0*/  STL.64 [R1+0x17c0], R18 ;  /* 0x0017c01201007387 */ /* 0x0001e40000100a00 */
[----:B------:R-:W2:Y:S02]  /*1d1d0*/  LDL.LU R16, [R1+0xa0] ;  /* 0x0000a00001107983 */ /* 0x000ea40000300800 */
[----:B------:R-:W2:Y:S01]  /*1d1e0*/  LDL.LU R17, [R1+0xa4] ;  /* 0x0000a40001117983 */ /* 0x000ea20000300800 */
[----:B0-----:R-:W2:Y:S01]  /*1d1f0*/  LDL.LU R18, [R1+0xa8] ;  /* 0x0000a80001127983 */ /* 0x001ea20000300800 */
[----:B------:R-:W2:Y:S03]  /*1d200*/  LDL.LU R19, [R1+0xac] ;  /* 0x0000ac0001137983 */ /* 0x000ea60000300800 */
[----:B--2---:R0:W-:Y:S01]  /*1d210*/  STL.64 [R1+0x17d8], R18 ;  /* 0x0017d81201007387 */ /* 0x0041e20000100a00 */
[----:B------:R-:W-:Y:S03]  /*1d220*/  STL.64 [R1+0x17d0], R16 ;  /* 0x0017d01001007387 */ /* 0x000fe60000100a00 */
[----:B0-----:R-:W2:Y:S01]  /*1d230*/  LDL.64 R18, [R1+0x28] ;  /* 0x0000280001127983 */ /* 0x001ea20000100a00 */
[C---:B----4-:R-:W-:Y:S03]  /*1d240*/  HMMA.16816.F32.BF16 R8, R4.reuse, R12, R8 ;  /* 0x0000000c0408723c */ /* 0x050fe60000041808 */
[----:B--2---:R0:W-:Y:S04]  /*1d250*/  STL.64 [R1+0x17e0], R18 ;  /* 0x0017e01201007387 */ /* 0x0041e80000100a00 */
[----:B0-----:R-:W2:Y:S04]  /*1d260*/  LDL.64 R18, [R1+0x38] ;  /* 0x0000380001127983 */ /* 0x001ea80000100a00 */
[----:B--2---:R0:W-:Y:S01]  /*1d270*/  STL.64 [R1+0x17f8], R18 ;  /* 0x0017f81201007387 */ /* 0x0041e20000100a00 */
[----:B------:R-:W2:Y:S02]  /*1d280*/  LDL.LU R16, [R1+0x150] ;  /* 0x0001500001107983 */ /* 0x000ea40000300800 */
[----:B------:R-:W2:Y:S01]  /*1d290*/  LDL.LU R17, [R1+0x154] ;  /* 0x0001540001117983 */ /* 0x000ea20000300800 */
[----:B0-----:R-:W2:Y:S01]  /*1d2a0*/  LDL.LU R18, [R1+0x158] ;  /* 0x0001580001127983 */ /* 0x001ea20000300800 */
[----:B------:R-:W2:Y:S07]  /*1d2b0*/  LDL.LU R19, [R1+0x15c] ;  /* 0x00015c0001137983 */ /* 0x000eae0000300800 */
[----:B------:R0:W-:Y:S02]  /*1d2c0*/  STL.64 [R1+0x190], R8 ;  /* 0x0001900801007387 */ /* 0x0001e40000100a00 */
[----:B------:R-:W-:Y:S01]  /*1d2d0*/  STL.64 [R1+0x198], R10 ;  /* 0x0001980a01007387 */ /* 0x000fe20000100a00 */
[----:B0-----:R-:W4:Y:S01]  /*1d2e0*/  LDL.LU.64 R8, [R1+0x1818] ;  /* 0x0018180001087983 */ /* 0x001f220000300a00 */
[----:B---3--:R0:W-:Y:S03]  /*1d2f0*/  STL.64 [R1+0x17c8], R14 ;  /* 0x0017c80e01007387 */ /* 0x0081e60000100a00 */
[----:B0-----:R-:W3:Y:S01]  /*1d300*/  LDL.64 R14, [R1+0x18] ;  /* 0x00001800010e7983 */ /* 0x001ee20000100a00 */
[----:B----4-:R-:W-:Y:S03]  /*1d310*/  HMMA.16816.F32.BF16 R8, R4, R8, R24 ;  /* 0x000000080408723c */ /* 0x010fe60000041818 */
[----:B------:R-:W4:Y:S01]  /*1d320*/  LDL.LU.64 R26, [R1+0x1810] ;  /* 0x00181000011a7983 */ /* 0x000f220000300a00 */
[----:B------:R-:W4:Y:S02]  /*1d330*/  LDL.LU.64 R24, [R1+0x1808] ;  /* 0x0018080001187983 */ /* 0x000f240000300a00 */
[----:B------:R-:W4:Y:S11]  /*1d340*/  LDL.LU R4, [R1+0x180] ;  /* 0x0001800001047983 */ /* 0x000f360000300800 */
[----:B------:R-:W-:Y:S06]  /*1d350*/  @!UPT UIADD3 URZ, URZ, URZ, URZ ;  /* 0x0000003f3f3ff290 */ /* 0x000fec000fffe03f */
[----:B------:R0:W-:Y:S01]  /*1d360*/  STL.64 [R1+0x160], R8 ;  /* 0x0001600801007387 */ /* 0x0001e20000100a00 */
[----:B------:R1:W-:Y:S02]  /*1d370*/  STL.64 [R1+0x168], R10 ;  /* 0x0001680a01007387 */ /* 0x0003e40000100a00 */
[----:B------:R-:W4:Y:S02]  /*1d380*/  LDL.LU R5, [R1+0x184] ;  /* 0x0001840001057983 */ /* 0x000f240000300800 */
[----:B------:R-:W4:Y:S01]  /*1d390*/  LDL.LU R6, [R1+0x188] ;  /* 0x0001880001067983 */ /* 0x000f220000300800 */
[----:B------:R-:W4:Y:S04]  /*1d3a0*/  LDL.LU R7, [R1+0x18c] ;  /* 0x00018c0001077983 */ /* 0x000f280000300800 */
[----:B0-----:R-:W2:Y:S01]  /*1d3b0*/  LDL.LU R8, [R1+0xe0] ;  /* 0x0000e00001087983 */ /* 0x001ea20000300800 */
[----:B------:R-:W2:Y:S02]  /*1d3c0*/  LDL.LU R9, [R1+0xe4] ;  /* 0x0000e40001097983 */ /* 0x000ea40000300800 */
[----:B-1----:R-:W2:Y:S02]  /*1d3d0*/  LDL.LU R10, [R1+0xe8] ;  /* 0x0000e800010a7983 */ /* 0x002ea40000300800 */
[----:B------:R-:W2:Y:S01]  /*1d3e0*/  LDL.LU R11, [R1+0xec] ;  /* 0x0000ec00010b7983 */ /* 0x000ea20000300800 */
[C---:B----4-:R-:W-:Y:S11]  /*1d3f0*/  HMMA.16816.F32.BF16 R4, R24.reuse, R22, R4 ;  /* 0x000000161804723c */ /* 0x050ff60000041804 */
[----:B------:R-:W-:Y:S11]  /*1d400*/  @!UPT UIADD3 URZ, URZ, URZ, URZ ;  /* 0x0000003f3f3ff290 */ /* 0x000ff6000fffe03f */
[----:B------:R-:W-:Y:S01]  /*1d410*/  @!UPT UIADD3 URZ, URZ, URZ, URZ ;  /* 0x0000003f3f3ff290 */ /* 0x000fe2000fffe03f */
[----:B------:R0:W-:Y:S01]  /*1d420*/  STL.64 [R1+0x180], R4 ;  /* 0x0001800401007387 */ /* 0x0001e20000100a00 */
[----:B------:R1:W-:Y:S01]  /*1d430*/  STL.64 [R1+0x188], R6 ;  /* 0x0001880601007387 */ /* 0x0003e20000100a00 */
[----:B0-----:R-:W-:Y:S01]  /*1d440*/  MOV R5, R22 ;  /* 0x0000001600057202 */ /* 0x001fe20000000f00 */
[----:B------:R-:W-:Y:S02]  /*1d450*/  IMAD.MOV.U32 R4, RZ, RZ, R23 ;  /* 0x000000ffff047224 */ /* 0x000fe400078e0017 */
[----:B------:R-:W2:Y:S02]  /*1d460*/  LDL.LU.64 R22, [R1+0x1800] ;  /* 0x0018000001167983 */ /* 0x000ea40000300a00 */
[C---:B--2---:R-:W-:Y:S01]  /*1d470*/  HMMA.16816.F32.BF16 R16, R24.reuse, R22, R16 ;  /* 0x000000161810723c */ /* 0x044fe20000041810 */
[----:B-1----:R-:W-:Y:S02]  /*1d480*/  IMAD.MOV.U32 R7, RZ, RZ, R22 ;  /* 0x000000ffff077224 */ /* 0x002fe400078e0016 */
[----:B------:R-:W-:Y:S11]  /*1d490*/  IMAD.MOV.U32 R6, RZ, RZ, R23 ;  /* 0x000000ffff067224 */ /* 0x000ff600078e0017 */
[----:B------:R-:W-:Y:S09]  /*1d4a0*/  @!UPT UIADD3 URZ, URZ, URZ, URZ ;  /* 0x0000003f3f3ff290 */ /* 0x000ff2000fffe03f */
[----:B------:R-:W-:Y:S01]  /*1d4b0*/  STL.64 [R1+0x270], R16 ;  /* 0x0002701001007387 */ /* 0x000fe20000100a00 */
[----:B------:R0:W-:Y:S03]  /*1d4c0*/  STL.64 [R1+0x278], R18 ;  /* 0x0002781201007387 */ /* 0x0001e60000100a00 */
[----:B0-----:R-:W2:Y:S01]  /*1d4d0*/  LDL.LU.64 R18, [R1+0x17f8] ;  /* 0x0017f80001127983 */ /* 0x001ea20000300a00 */
[----:B------:R-:W2:Y:S02]  /*1d4e0*/  LDL.LU.64 R22, [R1+0x17f0] ;  /* 0x0017f00001167983 */ /* 0x000ea40000300a00 */
[----:B------:R-:W2:Y:S02]  /*1d4f0*/  LDL.LU.64 R20, [R1+0x17e8] ;  /* 0x0017e80001147983 */ /* 0x000ea40000300a00 */
[----:B------:R-:W-:Y:S01]  /*1d500*/  STL.64 [R1+0x17b8], R6 ;  /* 0x0017b80601007387 */ /* 0x000fe20000100a00 */
[----:B------:R0:W-:Y:S04]  /*1d510*/  STL.64 [R1+0x17b0], R4 ;  /* 0x0017b00401007387 */ /* 0x0001e80000100a00 */
[----:B0-----:R-:W4:Y:S01]  /*1d520*/  LDL.LU R4, [R1+0x90] ;  /* 0x0000900001047983 */ /* 0x001f220000300800 */
[----:B------:R-:W4:Y:S02]  /*1d530*/  LDL.LU R5, [R1+0x94] ;  /* 0x0000940001057983 */ /* 0x000f240000300800 */
[----:B------:R-:W4:Y:S02]  /*1d540*/  LDL.LU R6, [R1+0x98] ;  /* 0x0000980001067983 */ /* 0x000f240000300800 */
[----:B------:R-:W4:Y:S01]  /*1d550*/  LDL.LU R7, [R1+0x9c] ;  /* 0x00009c0001077983 */ /* 0x000f220000300800 */
[C---:B--2---:R-:W-:Y:S11]  /*1d560*/  HMMA.16816.F32.BF16 R20, R24.reuse, R18, R20 ;  /* 0x000000121814723c */ /* 0x044ff60000041814 */
[----:B------:R-:W-:Y:S11]  /*1d570*/  @!UPT UIADD3 URZ, URZ, URZ, URZ ;  /* 0x0000003f3f3ff290 */ /* 0x000ff6000fffe03f */
[----:B------:R-:W-:Y:S01]  /*1d580*/  @!UPT UIADD3 URZ, URZ, URZ, URZ ;  /* 0x0000003f3f3ff290 */ /* 0x000fe2000fffe03f */
[----:B------:R-:W-:Y:S01]  /*1d590*/  STL.64 [R1+0x280], R20 ;  /* 0x0002801401007387 */ /* 0x000fe20000100a00 */
[----:B------:R0:W-:Y:S02]  /*1d5a0*/  STL.64 [R1+0x288], R22 ;  /* 0x0002881601007387 */ /* 0x0001e40000100a00 */
[----:B0-----:R-:W-:Y:S02]  /*1d5b0*/  IMAD.MOV.U32 R22, RZ, RZ, R18 ;  /* 0x000000ffff167224 */ /* 0x001fe400078e0012 */
[----:B------:R-:W-:Y:S02]  /*1d5c0*/  IMAD.MOV.U32 R23, RZ, RZ, R19 ;  /* 0x000000ffff177224 */ /* 0x000fe400078e0013 */
[----:B------:R-:W2:Y:S02]  /*1d5d0*/  LDL.LU.64 R18, [R1+0x17e0] ;  /* 0x0017e00001127983 */ /* 0x000ea40000300a00 */
[----:B--2---:R-:W-:Y:S11]  /*1d5e0*/  HMMA.16816.F32.BF16 R8, R24, R18, R8 ;  /* 0x000000121808723c */ /* 0x004ff60000041808 */
[----:B------:R-:W-:Y:S11]  /*1d5f0*/  @!UPT UIADD3 URZ, URZ, URZ, URZ ;  /* 0x0000003f3f3ff290 */ /* 0x000ff6000fffe03f */
[----:B------:R-:W-:Y:S01]  /*1d600*/  @!UPT UIADD3 URZ, URZ, URZ, URZ ;  /* 0x0000003f3f3ff290 */ /* 0x000fe2000fffe03f */
[----:B------:R0:W-:Y:S01]  /*1d610*/  STL.64 [R1+0x290], R8 ;  /* 0x0002900801007387 */ /* 0x0001e20000100a00 */
[----:B------:R1:W-:Y:S02]  /*1d620*/  STL.64 [R1+0x298], R10 ;  /* 0x0002980a01007387 */ /* 0x0003e40000100a00 */
[----:B0-----:R-:W-:Y:S02]  /*1d630*/  IMAD.MOV.U32 R9, RZ, RZ, R19 ;  /* 0x000000ffff097224 */ /* 0x001fe400078e0013 */
[----:B-1----:R-:W-:Y:S02]  /*1d640*/  IMAD.MOV.U32 R11, RZ, RZ, R18 ;  /* 0x000000ffff0b7224 */ /* 0x002fe400078e0012 */
[----:B------:R-:W2:Y:S01]  /*1d650*/  LDL.LU.64 R18, [R1+0x17d8] ;  /* 0x0017d80001127983 */ /* 0x000ea20000300a00 */
[----:B------:R-:W2:Y:S02]  /*1d660*/  LDL.LU.64 R16, [R1+0x17d0] ;  /* 0x0017d00001107983 */ /* 0x000ea40000300a00 */
[----:B---3--:R-:W-:-:S02]  /*1d670*/  IMAD.MOV.U32 R21, RZ, RZ, R14 ;  /* 0x000000ffff157224 */ /* 0x008fc400078e000e */
[----:B------:R-:W-:Y:S01]  /*1d680*/  IMAD.MOV.U32 R10, RZ, RZ, R15 ;  /* 0x000000ffff0a7224 */ /* 0x000fe200078e000f */
[C---:B--2---:R-:W-:Y:S01]  /*1d690*/  HMMA.16816.F32.BF16 R16, R24.reuse, R14, R16 ;  /* 0x0000000e1810723c */ /* 0x044fe20000041810 */
[----:B------:R-:W2:Y:S11]  /*1d6a0*/  LDL.LU.64 R14, [R1+0x17c8] ;  /* 0x0017c800010e7983 */ /* 0x000eb60000300a00 */
[----:B------:R-:W-:Y:S11]  /*1d6b0*/  @!UPT UIADD3 URZ, URZ, URZ, URZ ;  /* 0x0000003f3f3ff290 */ /* 0x000ff6000fffe03f */
[----:B------:R-:W-:Y:S01]  /*1d6c0*/  STL [R1+0x320], R16 ;  /* 0x0003201001007387 */ /* 0x000fe20000100800 */
[----:B------:R-:W-:Y:S02]  /*1d6d0*/  IMAD.MOV.U32 R12, RZ, RZ, R18 ;  /* 0x000000ffff0c7224 */ /* 0x000fe400078e0012 */
[----:B------:R-:W-:Y:S02]  /*1d6e0*/  IMAD.MOV.U32 R8, RZ, RZ, R19 ;  /* 0x000000ffff087224 */ /* 0x000fe400078e0013 */
[----:B------:R-:W4:Y:S01]  /*1d6f0*/  LDL.LU.64 R18, [R1+0x17c0] ;  /* 0x0017c00001127983 */ /* 0x000f220000300a00 */
[----:B------:R-:W-:Y:S02]  /*1d700*/  IMAD.MOV.U32 R13, RZ, RZ, R17 ;  /* 0x000000ffff0d7224 */ /* 0x000fe400078e0011 */
[----:B------:R-:W-:Y:S02]  /*1d710*/  STL [R1+0x1450], R8 ;  /* 0x0014500801007387 */ /* 0x000fe40000100800 */
[----:B------:R-:W-:Y:S01]  /*1d720*/  STL [R1+0x144c], R12 ;  /* 0x00144c0c01007387 */ /* 0x000fe20000100800 */
[----:B------:R-:W-:Y:S01]  /*1d730*/  STL [R1+0x1448], R13 ;  /* 0x0014480d01007387 */ /* 0x000fe20000100800 */
[----:B----4-:R-:W-:Y:S01]  /*1d740*/  HMMA.16816.F32.BF16 R4, R24, R18, R4 ;  /* 0x000000121804723c */ /* 0x010fe20000041804 */
[----:B------:R-:W-:-:S02]  /*1d750*/  IMAD.MOV.U32 R29, RZ, RZ, R18 ;  /* 0x000000ffff1d7224 */ /* 0x000fc400078e0012 */
[----:B------:R-:W-:Y:S11]  /*1d760*/  IMAD.MOV.U32 R20, RZ, RZ, R19 ;  /* 0x000000ffff147224 */ /* 0x000ff600078e0013 */
[----:B------:R-:W-:Y:S09]  /*1d770*/  @!UPT UIADD3 URZ, URZ, URZ, URZ ;  /* 0x0000003f3f3ff290 */ /* 0x000ff2000fffe03f */
[----:B------:R-:W-:Y:S01]  /*1d780*/  STL.64 [R1+0x310], R4 ;  /* 0x0003100401007387 */ /* 0x000fe20000100a00 */
[----:B------:R0:W-:Y:S03]  /*1d790*/  STL.64 [R1+0x318], R6 ;  /* 0x0003180601007387 */ /* 0x0001e60000100a00 */
[----:B0-----:R-:W3:Y:S01]  /*1d7a0*/  LDL.LU.64 R6, [R1+0x17b8] ;  /* 0x0017b80001067983 */ /* 0x001ee20000300a00 */
[----:B------:R-:W4:Y:S02]  /*1d7b0*/  LDL.LU.64 R4, [R1+0x17b0] ;  /* 0x0017b00001047983 */ /* 0x000f240000300a00 */
[----:B------:R-:W2:Y:S02]  /*1d7c0*/  LDL.LU.64 R18, [R1+0x17a8] ;  /* 0x0017a80001127983 */ /* 0x000ea40000300a00 */
[----:B------:R-:W2:Y:S02]  /*1d7d0*/  LDL.LU.64 R16, [R1+0x17a0] ;  /* 0x0017a00001107983 */ /* 0x000ea40000300a00 */
[----:B--2---:R-:W-:Y:S11]  /*1d7e0*/  HMMA.16816.F32.BF16 R16, R24, R14, R16 ;  /* 0x0000000e1810723c */ /* 0x004ff60000041810 */
[----:B------:R-:W-:Y:S11]  /*1d7f0*/  @!UPT UIADD3 URZ, URZ, URZ, URZ ;  /* 0x0000003f3f3ff290 */ /* 0x000ff6000fffe03f */
[----:B------:R-:W-:Y:S02]  /*1d800*/  @!UPT UIADD3 URZ, URZ, URZ, URZ ;  /* 0x0000003f3f3ff290 */ /* 0x000fe4000fffe03f */
[----:B------:R-:W-:Y:S02]  /*1d810*/  IMAD.MOV.U32 R13, RZ, RZ, R19 ;  /* 0x000000ffff0d7224 */ /* 0x000fe400078e0013 */
[----:B------:R-:W-:Y:S01]  /*1d820*/  IMAD.MOV.U32 R12, RZ, RZ, R18 ;  /* 0x000000ffff0c7224 */ /* 0x000fe200078e0012 */
[----:B------:R0:W-:Y:S01]  /*1d830*/  STL [R1+0x300], R16 ;  /* 0x0003001001007387 */ /* 0x0001e20000100800 */
[----:B------:R-:W-:Y:S02]  /*1d840*/  IMAD.MOV.U32 R8, RZ, RZ, R17 ;  /* 0x000000ffff087224 */ /* 0x000fe400078e0011 */
[----:B------:R-:W2:Y:S01]  /*1d850*/  LDL.LU.64 R18, [R1+0x1798] ;  /* 0x0017980001127983 */ /* 0x000ea20000300a00 */
[----:B0-----:R-:W2:Y:S01]  /*1d860*/  LDL.LU.64 R16, [R1+0x1790] ;  /* 0x0017900001107983 */ /* 0x001ea20000300a00 */
[----:B------:R-:W-:Y:S02]  /*1d870*/  STL [R1+0x145c], R13 ;  /* 0x00145c0d01007387 */ /* 0x000fe40000100800 */
[----:B------:R-:W-:Y:S02]  /*1d880*/  STL [R1+0x1458], R12 ;  /* 0x0014580c01007387 */ /* 0x000fe40000100800 */
[----:B------:R0:W-:Y:S02]  /*1d890*/  STL.64 [R1+0x16d8], R14 ;  /* 0x0016d80e01007387 */ /* 0x0001e40000100a00 */
[----:B0-----:R-:W-:-:S02]  /*1d8a0*/  IMAD.MOV.U32 R14, RZ, RZ, R29 ;  /* 0x000000ffff0e7224 */ /* 0x001fc400078e001d */
[----:B------:R-:W-:Y:S01]  /*1d8b0*/  IMAD.MOV.U32 R15, RZ, RZ, R20 ;  /* 0x000000ffff0f7224 */ /* 0x000fe200078e0014 */
[----:B------:R-:W2:Y:S01]  /*1d8c0*/  LDL.LU R29, [R1+0x178c] ;  /* 0x00178c00011d7983 */ /* 0x000ea20000300800 */
[----:B------:R-:W2:Y:S03]  /*1d8d0*/  LDL.LU R20, [R1+0x1788] ;  /* 0x0017880001147983 */ /* 0x000ea60000300800 */
[----:B------:R0:W-:Y:S02]  /*1d8e0*/  STL.64 [R1+0x16e8], R14 ;  /* 0x0016e80e01007387 */ /* 0x0001e40000100a00 */
[----:B0-----:R-:W-:Y:S02]  /*1d8f0*/  IMAD.MOV.U32 R14, RZ, RZ, R21 ;  /* 0x000000ffff0e7224 */ /* 0x001fe400078e0015 */
[----:B------:R-:W-:Y:S01]  /*1d900*/  IMAD.MOV.U32 R15, RZ, RZ, R10 ;  /* 0x000000ffff0f7224 */ /* 0x000fe200078e000a */
[----:B------:R-:W2:Y:S01]  /*1d910*/  LDL.LU R21, [R1+0x1784] ;  /* 0x0017840001157983 */ /* 0x000ea20000300800 */
[----:B------:R-:W2:Y:S03]  /*1d920*/  LDL.LU R10, [R1+0x1780] ;  /* 0x00178000010a7983 */ /* 0x000ea60000300800 */
[----:B------:R0:W-:Y:S02]  /*1d930*/  STL.64 [R1+0x1700], R14 ;  /* 0x0017000e01007387 */ /* 0x0001e40000100a00 */
[----:B0-----:R-:W-:-:S02]  /*1d940*/  IMAD.MOV.U32 R14, RZ, RZ, R11 ;  /* 0x000000ffff0e7224 */ /* 0x001fc400078e000b */
[----:B------:R-:W-:Y:S01]  /*1d950*/  IMAD.MOV.U32 R15, RZ, RZ, R9 ;  /* 0x000000ffff0f7224 */ /* 0x000fe200078e0009 */
[----:B------:R-:W2:Y:S04]  /*1d960*/  LDL.LU R11, [R1+0x177c] ;  /* 0x00177c00010b7983 */ /* 0x000ea80000300800 */
[----:B------:R0:W-:Y:S01]  /*1d970*/  STL.64 [R1+0x1718], R14 ;  /* 0x0017180e01007387 */ /* 0x0001e20000100a00 */
[----:B------:R-:W2:Y:S02]  /*1d980*/  LDL.LU R12, [R1+0x60] ;  /* 0x00006000010c7983 */ /* 0x000ea40000300800 */
[----:B------:R-:W2:Y:S01]  /*1d990*/  LDL.LU R13, [R1+0x64] ;  /* 0x00006400010d7983 */ /* 0x000ea20000300800 */
[----:B0-----:R-:W2:Y:S01]  /*1d9a0*/  LDL.LU R14, [R1+0x68] ;  /* 0x00006800010e7983 */ /* 0x001ea20000300800 */
[----:B------:R-:W2:Y:S02]  /*1d9b0*/  LDL.LU R15, [R1+0x6c] ;  /* 0x00006c00010f7983 */ /* 0x000ea40000300800 */
[----:B------:R0:W-:Y:S02]  /*1d9c0*/  STL [R1+0x1454], R8 ;  /* 0x0014540801007387 */ /* 0x0001e40000100800 */
[----:B------:R-:W3:Y:S01]  /*1d9d0*/  LDL R9, [R1+0x36c] ;  /* 0x00036c0001097983 */ /* 0x000ee20000100800 */
[----:B--2---:R-:W-:Y:S01]  /*1d9e0*/  HMMA.16816.F32.BF16 R24, R24, R10, R12 ;  /* 0x0000000a1818723c */ /* 0x004fe2000004180c */
[----:B---3--:R1:W-:Y:S06]  /*1d9f0*/  STL [R1+0x1650], R9 ;  /* 0x0016500901007387 */ /* 0x0083ec0000100800 */
[----:B------:R-:W-:-:S02]  /*1da00*/  IMAD.MOV.U32 R14, RZ, RZ, R22 ;  /* 0x000000ffff0e7224 */ /* 0x000fc400078e0016 */
[----:B------:R-:W-:Y:S01]  /*1da10*/  IMAD.MOV.U32 R15, RZ, RZ, R23 ;  /* 0x000000ffff0f7224 */ /* 0x000fe200078e0017 */
[----:B------:R-:W2:Y:S11]  /*1da20*/  LDL.LU R22, [R1+0x1778] ;  /* 0x0017780001167983 */ /* 0x000eb60000300800 */
[----:B------:R-:W-:Y:S02]  /*1da30*/  @!UPT UIADD3 URZ, URZ, URZ, URZ ;  /* 0x0000003f3f3ff290 */ /* 0x000fe4000fffe03f */
[----:B------:R-:W-:Y:S01]  /*1da40*/  STL.64 [R1+0x2c0], R24 ;  /* 0x0002c01801007387 */ /* 0x000fe20000100a00 */
[----:B------:R-:W-:Y:S02]  /*1da50*/  STL.64 [R1+0x2c8], R26 ;  /* 0x0002c81a01007387 */ /* 0x000fe40000100a00 */
[----:B------:R-:W3:Y:S02]  /*1da60*/  LDL.LU R23, [R1+0x1774] ;  /* 0x0017740001177983 */ /* 0x000ee40000300800 */
[----:B------:R-:W-:Y:S01]  /*1da70*/  STL.64 [R1+0x1730], R14 ;  /* 0x0017300e01007387 */ /* 0x000fe20000100a00 */
[----:B------:R4:W-:Y:S01]  /*1da80*/  STL.64 [R1+0x16e0], R10 ;  /* 0x0016e00a01007387 */ /* 0x0009e20000100a00 */
[----:B0-----:R-:W2:Y:S02]  /*1da90*/  LDL.LU R8, [R1+0xc0] ;  /* 0x0000c00001087983 */ /* 0x001ea40000300800 */
[----:B-1----:R-:W2:Y:S01]  /*1daa0*/  LDL.LU R9, [R1+0xc4] ;  /* 0x0000c40001097983 */ /* 0x002ea20000300800 */
[----:B----4-:R-:W4:Y:S01]  /*1dab0*/  LDL.LU R10, [R1+0xc8] ;  /* 0x0000c800010a7983 */ /* 0x010f220000300800 */
[----:B------:R-:W-:-:S02]  /*1dac0*/  IMAD.MOV.U32 R14, RZ, RZ, R7 ;  /* 0x000000ffff0e7224 */ /* 0x000fc400078e0007 */
[----:B------:R-:W-:Y:S02]  /*1dad0*/  IMAD.MOV.U32 R15, RZ, RZ, R6 ;  /* 0x000000ffff0f7224 */ /* 0x000fe400078e0006 */
[----:B------:R-:W-:Y:S02]  /*1dae0*/  IMAD.MOV.U32 R11, RZ, RZ, R29 ;  /* 0x000000ffff0b7224 */ /* 0x000fe400078e001d */
[----:B------:R-:W3:Y:S01]  /*1daf0*/  LDL.LU R29, [R1+0x1770] ;  /* 0x00177000011d7983 */ /* 0x000ee20000300800 */
[----:B------:R-:W-:Y:S03]  /*1db00*/  STL.64 [R1+0x1748], R14 ;  /* 0x0017480e01007387 */ /* 0x000fe60000100a00 */
[----:B----4-:R0:W-:Y:S01]  /*1db10*/  STL.64 [R1+0x16f8], R10 ;  /* 0x0016f80a01007387 */ /* 0x0101e20000100a00 */
[----:B--2---:R3:W-:Y:S02]  /*1db20*/  STL.64 [R1+0x16f0], R8 ;  /* 0x0016f00801007387 */ /* 0x0047e40000100a00 */
[----:B0-----:R-:W-:-:S02]  /*1db30*/  IMAD.MOV.U32 R10, RZ, RZ, R21 ;  /* 0x000000ffff0a7224 */ /* 0x001fc400078e0015 */
[----:B------:R-:W-:Y:S02]  /*1db40*/  IMAD.MOV.U32 R11, RZ, RZ, R20 ;  /* 0x000000ffff0b7224 */ /* 0x000fe400078e0014 */
[----:B---3--:R-:W-:Y:S02]  /*1db50*/  IMAD.MOV.U32 R8, RZ, RZ, R23 ;  /* 0x000000ffff087224 */ /* 0x008fe400078e0017 */
[----:B------:R-:W-:Y:S01]  /*1db60*/  IMAD.MOV.U32 R9, RZ, RZ, R22 ;  /* 0x000000ffff097224 */ /* 0x000fe200078e0016 */
[----:B------:R-:W2:Y:S04]  /*1db70*/  LDL R23, [R1+0x374] ;  /* 0x0003740001177983 */ /* 0x000ea80000100800 */
[----:B------:R-:W3:Y:S01]  /*1db80*/  LDL R22, [R1+0x370] ;  /* 0x0003700001167983 */ /* 0x000ee20000100800 */
[----:B------:R-:W-:Y:S02]  /*1db90*/  STL.64 [R1+0x1710], R10 ;  /* 0x0017100a01007387 */ /* 0x000fe40000100a00 */
[----:B------:R0:W-:Y:S02]  /*1dba0*/  STL.64 [R1+0x1708], R8 ;  /* 0x0017080801007387 */ /* 0x0001e40000100a00 */
[----:B0-----:R-:W4:Y:S01]  /*1dbb0*/  LDL.LU R8, [R1+0x110] ;  /* 0x0001100001087983 */ /* 0x001f220000300800 */
[----:B------:R-:W4:Y:S02]  /*1dbc0*/  LDL.LU R9, [R1+0x114] ;  /* 0x0001140001097983 */ /* 0x000f240000300800 */
[----:B------:R-:W2:Y:S02]  /*1dbd0*/  LDL.LU R10, [R1+0x118] ;  /* 0x00011800010a7983 */ /* 0x000ea40000300800 */
[----:B------:R-:W2:Y:S02]  /*1dbe0*/  LDL.LU R11, [R1+0x11c] ;  /* 0x00011c00010b7983 */ /* 0x000ea40000300800 */
[----:B--2---:R-:W-:Y:S01]  /*1dbf0*/  STL.64 [R1+0x1728], R10 ;  /* 0x0017280a01007387 */ /* 0x004fe20000100a00 */
[----:B----4-:R0:W-:Y:S03]  /*1dc00*/  STL.64 [R1+0x1720], R8 ;  /* 0x0017200801007387 */ /* 0x0101e60000100a00 */
[----:B0-----:R-:W2:Y:S01]  /*1dc10*/  LDL.LU R8, [R1+0x170] ;  /* 0x0001700001087983 */ /* 0x001ea20000300800 */
[----:B------:R-:W2:Y:S02]  /*1dc20*/  LDL.LU R9, [R1+0x174] ;  /* 0x0001740001097983 */ /* 0x000ea40000300800 */
[----:B------:R-:W4:Y:S02]  /*1dc30*/  LDL.LU R10, [R1+0x178] ;  /* 0x00017800010a7983 */ /* 0x000f240000300800 */
[----:B------:R-:W4:Y:S02]  /*1dc40*/  LDL.LU R11, [R1+0x17c] ;  /* 0x00017c00010b7983 */ /* 0x000f240000300800 */
[----:B----4-:R-:W-:Y:S01]  /*1dc50*/  STL.64 [R1+0x1740], R10 ;  /* 0x0017400a01007387 */ /* 0x010fe20000100a00 */
[----:B--2---:R0:W-:Y:S03]  /*1dc60*/  STL.64 [R1+0x1738], R8 ;  /* 0x0017380801007387 */ /* 0x0041e60000100a00 */
[----:B0-----:R-:W2:Y:S01]  /*1dc70*/  LDL.LU R8, [R1+0x1b0] ;  /* 0x0001b00001087983 */ /* 0x001ea20000300800 */
[----:B------:R-:W2:Y:S02]  /*1dc80*/  LDL.LU R9, [R1+0x1b4] ;  /* 0x0001b40001097983 */ /* 0x000ea40000300800 */
[----:B------:R-:W4:Y:S02]  /*1dc90*/  LDL.LU R10, [R1+0x1b8] ;  /* 0x0001b800010a7983 */ /* 0x000f240000300800 */
[----:B------:R-:W4:Y:S02]  /*1dca0*/  LDL.LU R11, [R1+0x1bc] ;  /* 0x0001bc00010b7983 */ /* 0x000f240000300800 */
[----:B------:R-:W-:-:S02]  /*1dcb0*/  IMAD.MOV.U32 R14, RZ, RZ, R5 ;  /* 0x000000ffff0e7224 */ /* 0x000fc400078e0005 */
[----:B------:R-:W-:Y:S02]  /*1dcc0*/  IMAD.MOV.U32 R15, RZ, RZ, R4 ;  /* 0x000000ffff0f7224 */ /* 0x000fe400078e0004 */
[----:B---3--:R-:W-:Y:S01]  /*1dcd0*/  LDSM.16.MT88.4 R4, [R22+0x23080] ;  /* 0x023080001604783b */ /* 0x008fe20000004200 */
[----:B------:R-:W-:Y:S02]  /*1dce0*/  IMAD.MOV.U32 R24, RZ, RZ, R19 ;  /* 0x000000ffff187224 */ /* 0x000fe400078e0013 */
[----:B------:R-:W-:Y:S02]  /*1dcf0*/  IMAD.MOV.U32 R25, RZ, RZ, R18 ;  /* 0x000000ffff197224 */ /* 0x000fe400078e0012 */
[----:B------:R-:W-:Y:S02]  /*1dd00*/  IMAD.MOV.U32 R26, RZ, RZ, R17 ;  /* 0x000000ffff1a7224 */ /* 0x000fe400078e0011 */
[----:B------:R-:W-:Y:S02]  /*1dd10*/  IMAD.MOV.U32 R27, RZ, RZ, R16 ;  /* 0x000000ffff1b7224 */ /* 0x000fe400078e0010 */
[----:B------:R-:W-:Y:S02]  /*1dd20*/  LDSM.16.MT88.4 R16, [R23+0x23000] ;  /* 0x023000001710783b */ /* 0x000fe40000004200 */
[----:B------:R-:W0:Y:S02]  /*1dd30*/  LDSM.16.MT88.4 R20, [R23+0x23080] ;  /* 0x023080001714783b */ /* 0x000e240000004200 */
[----:B----4-:R-:W-:Y:S02]  /*1dd40*/  STL.64 [R1+0x1758], R10 ;  /* 0x0017580a01007387 */ /* 0x010fe40000100a00 */
[----:B--2---:R1:W-:Y:S02]  /*1dd50*/  STL.64 [R1+0x1750], R8 ;  /* 0x0017500801007387 */ /* 0x0043e40000100a00 */
[----:B-1----:R-:W2:Y:S01]  /*1dd60*/  LDL.LU R8, [R1+0x1e0] ;  /* 0x0001e00001087983 */ /* 0x002ea20000300800 */
[----:B------:R-:W2:Y:S02]  /*1dd70*/  LDL.LU R9, [R1+0x1e4] ;  /* 0x0001e40001097983 */ /* 0x000ea40000300800 */
[----:B------:R-:W2:Y:S02]  /*1dd80*/  LDL.LU R10, [R1+0x1e8] ;  /* 0x0001e800010a7983 */ /* 0x000ea40000300800 */
[----:B------:R-:W2:Y:S01]  /*1dd90*/  LDL.LU R11, [R1+0x1ec] ;  /* 0x0001ec00010b7983 */ /* 0x000ea20000300800 */
[----:B0-----:R0:W-:Y:S01]  /*1dda0*/  STL [R1+0x165c], R21 ;  /* 0x00165c1501007387 */ /* 0x0011e20000100800 */
[----:B------:R1:W-:Y:S02]  /*1ddb0*/  STL [R1+0x1658], R22 ;  /* 0x0016581601007387 */ /* 0x0003e40000100800 */
[----:B------:R-:W-:Y:S02]  /*1ddc0*/  STL [R1+0x1654], R23 ;  /* 0x0016541701007387 */ /* 0x000fe40000100800 */
[----:B------:R3:W-:Y:S02]  /*1ddd0*/  STL [R1+0x1680], R20 ;  /* 0x0016801401007387 */ /* 0x0007e40000100800 */
[----:B0-----:R-:W-:-:S02]  /*1dde0*/  IMAD.MOV.U32 R21, RZ, RZ, R2 ;  /* 0x000000ffff157224 */ /* 0x001fc400078e0002 */
[----:B-1----:R-:W-:Y:S02]  /*1ddf0*/  IMAD.MOV.U32 R22, RZ, RZ, R3 ;  /* 0x000000ffff167224 */ /* 0x002fe400078e0003 */
[----:B---3--:R-:W-:Y:S02]  /*1de00*/  IMAD.MOV.U32 R20, RZ, RZ, R0 ;  /* 0x000000ffff147224 */ /* 0x008fe400078e0000 */
[----:B------:R-:W3:Y:S01]  /*1de10*/  LDL.LU R0, [R1+0x176c] ;  /* 0x00176c0001007983 */ /* 0x000ee20000300800 */
[----:B------:R-:W4:Y:S02]  /*1de20*/  LDL.LU R2, [R1+0x1768] ;  /* 0x0017680001027983 */ /* 0x000f240000300800 */
[----:B------:R-:W3:Y:S02]  /*1de30*/  LDL.LU R3, [R1+0x1764] ;  /* 0x0017640001037983 */ /* 0x000ee40000300800 */
[----:B------:R-:W-:Y:S02]  /*1de40*/  IMAD.MOV.U32 R23, RZ, RZ, R28 ;  /* 0x000000ffff177224 */ /* 0x000fe400078e001c */
[----:B------:R-:W3:Y:S01]  /*1de50*/  LDL.LU R28, [R1+0x1760] ;  /* 0x00176000011c7983 */ /* 0x000ee20000300800 */
[C---:B--2---:R-:W-:Y:S03]  /*1de60*/  HMMA.16816.F32.BF16 R12, R4.reuse, R14, R8 ;  /* 0x0000000e040c723c */ /* 0x044fe60000041808 */
[----:B------:R-:W2:Y:S01]  /*1de70*/  LDL.LU.64 R10, [R1+0x1758] ;  /* 0x00175800010a7983 */ /* 0x000ea20000300a00 */
[----:B------:R-:W2:Y:S11]  /*1de80*/  LDL.LU.64 R8, [R1+0x1750] ;  /* 0x0017500001087983 */ /* 0x000eb60000300a00 */
[----:B------:R-:W-:Y:S08]  /*1de90*/  @!UPT UIADD3 URZ, URZ, URZ, URZ ;  /* 0x0000003f3f3ff290 */ /* 0x000ff0000fffe03f */
[----:B------:R-:W-:Y:S01]  /*1dea0*/  STL.64 [R1+0xe0], R12 ;  /* 0x0000e00c01007387 */ /* 0x000fe20000100a00 */
[----:B------:R0:W-:Y:S03]  /*1deb0*/  STL.64 [R1+0xe8], R14 ;  /* 0x0000e80e01007387 */ /* 0x0001e60000100a00 */
[----:B0-----:R-:W2:Y:S02]  /*1dec0*/  LDL.LU.64 R14, [R1+0x1748] ;  /* 0x00174800010e7983 */ /* 0x001ea40000300a00 */
[C---:B--2---:R-:W-:Y:S02]  /*1ded0*/  HMMA.16816.F32.BF16 R12, R4.reuse, R14, R8 ;  /* 0x0000000e040c723c */ /* 0x044fe40000041808 */
[----:B------:R-:W2:Y:S01]  /*1dee0*/  LDL.LU.64 R10, [R1+0x1740] ;  /* 0x00174000010a7983 */ /* 0x000ea20000300a00 */
[----:B------:R-:W2:Y:S11]  /*1def0*/  LDL.LU.64 R8, [R1+0x1738] ;  /* 0x0017380001087983 */ /* 0x000eb60000300a00 */
[----:B------:R-:W-:Y:S09]  /*1df00*/  @!UPT UIADD3 URZ, URZ, URZ, URZ ;  /* 0x0000003f3f3ff290 */ /* 0x000ff2000fffe03f */
        /* <DEDUP_REMOVED lines=25> */
[----:B------:R-:W2:Y:S11]  /*1e0a0*/  LDL.LU.64 R10, [R1+0x16e0] ;  /* 0x0016e000010a7983 */ /* 0x000eb60000300a00 */
[----:B------:R-:W-:Y:S10]  /*1e0b0*/  @!UPT UIADD3 URZ, URZ, URZ, URZ ;  /* 0x0000003f3f3ff290 */ /* 0x000ff4000fffe03f */
[----:B------:R-:W-:Y:S01]  /*1e0c0*/  STL.64 [R1+0x2e0], R12 ;  /* 0x0002e00c01007387 */ /* 0x000fe20000100a00 */
[----:B------:R0:W-:Y:S03]  /*1e0d0*/  STL.64 [R1+0x2e8], R14 ;  /* 0x0002e80e01007387 */ /* 0x0001e60000100a00 */
[----:B0-----:R-:W2:Y:S02]  /*1e0e0*/  LDL.LU.64 R14, [R1+0x16d8] ;  /* 0x0016d800010e7983 */ /* 0x001ea40000300a00 */
[C---:B--2---:R-:W-:Y:S02]  /*1e0f0*/  HMMA.16816.F32.BF16 R20, R4.reuse, R14, R20 ;  /* 0x0000000e0414723c */ /* 0x044fe40000041814 */
[----:B------:R0:W-:Y:S04]  /*1e100*/  STL.64 [R1+0x1670], R14 ;  /* 0x0016700e01007387 */ /* 0x0001e80000100a00 */
[----:B0-----:R-:W2:Y:S02]  /*1e110*/  LDL.LU.64 R14, [R1+0x8] ;  /* 0x00000800010e7983 */ /* 0x001ea40000300a00 */
[----:B------:R-:W-:Y:S11]  /*1e120*/  HMMA.16816.F32.BF16 R4, R4, R10, R24 ;  /* 0x0000000a0404723c */ /* 0x000ff60000041818 */
[----:B------:R-:W-:Y:S04]  /*1e130*/  @!UPT UIADD3 URZ, URZ, URZ, URZ ;  /* 0x0000003f3f3ff290 */ /* 0x000fe8000fffe03f */
[----:B------:R0:W-:Y:S01]  /*1e140*/  STL.64 [R1+0x2d0], R20 ;  /* 0x0002d01401007387 */ /* 0x0001e20000100a00 */
[----:B------:R1:W-:Y:S03]  /*1e150*/  STL.64 [R1+0x2d8], R22 ;  /* 0x0002d81601007387 */ /* 0x0003e60000100a00 */
[----:B--2---:R-:W-:Y:S01]  /*1e160*/  STL.64 [R1+0x1678], R14 ;  /* 0x0016780e01007387 */ /* 0x004fe20000100a00 */
[----:B------:R-:W-:Y:S02]  /*1e170*/  STL.64 [R1+0x16d0], R10 ;  /* 0x0016d00a01007387 */ /* 0x000fe40000100a00 */
[----:B0-----:R-:W2:Y:S02]  /*1e180*/  LDL.LU R20, [R1+0x140] ;  /* 0x0001400001147983 */ /* 0x001ea40000300800 */
[----:B------:R0:W-:Y:S01]  /*1e190*/  STL.64 [R1+0x2b0], R4 ;  /* 0x0002b00401007387 */ /* 0x0001e20000100a00 */
[----:B------:R3:W-:Y:S01]  /*1e1a0*/  STL.64 [R1+0x2b8], R6 ;  /* 0x0002b80601007387 */ /* 0x0007e20000100a00 */
[----:B------:R-:W2:Y:S02]  /*1e1b0*/  LDL.LU R21, [R1+0x144] ;  /* 0x0001440001157983 */ /* 0x000ea40000300800 */
[----:B-1----:R-:W2:Y:S02]  /*1e1c0*/  LDL.LU R22, [R1+0x148] ;  /* 0x0001480001167983 */ /* 0x002ea40000300800 */
[----:B------:R-:W2:Y:S01]  /*1e1d0*/  LDL.LU R23, [R1+0x14c] ;  /* 0x00014c0001177983 */ /* 0x000ea20000300800 */
[----:B0-----:R-:W4:Y:S01]  /*1e1e0*/  LDL.LU R4, [R1+0x230] ;  /* 0x0002300001047983 */ /* 0x001f220000300800 */
[----:B------:R-:W4:Y:S02]  /*1e1f0*/  LDL.LU R5, [R1+0x234] ;  /* 0x0002340001057983 */ /* 0x000f240000300800 */
[----:B---3--:R-:W4:Y:S02]  /*1e200*/  LDL.LU R6, [R1+0x238] ;  /* 0x0002380001067983 */ /* 0x008f240000300800 */
[----:B------:R-:W4:Y:S01]  /*1e210*/  LDL.LU R7, [R1+0x23c] ;  /* 0x00023c0001077983 */ /* 0x000f220000300800 */
[----:B------:R-:W4:Y:S04]  /*1e220*/  LDL.LU.64 R10, [R1+0x58] ;  /* 0x00005800010a7983 */ /* 0x000f280000300a00 */
[----:B--2---:R0:W-:Y:S01]  /*1e230*/  STL.64 [R1+0x1690], R22 ;  /* 0x0016901601007387 */ /* 0x0041e20000100a00 */
[----:B------:R-:W-:Y:S03]  /*1e240*/  STL.64 [R1+0x1688], R20 ;  /* 0x0016881401007387 */ /* 0x000fe60000100a00 */
[----:B0-----:R-:W2:Y:S04]  /*1e250*/  LDL.LU.64 R22, [R1+0x28] ;  /* 0x0000280001167983 */ /* 0x001ea80000300a00 */
[----:B--2---:R0:W-:Y:S04]  /*1e260*/  STL.64 [R1+0x16a0], R22 ;  /* 0x0016a01601007387 */ /* 0x0041e80000100a00 */
[----:B0-----:R-:W2:Y:S04]  /*1e270*/  LDL.LU.64 R22, [R1+0x38] ;  /* 0x0000380001167983 */ /* 0x001ea80000300a00 */
[----:B--2---:R0:W-:Y:S01]  /*1e280*/  STL.64 [R1+0x16b8], R22 ;  /* 0x0016b81601007387 */ /* 0x0041e20000100a00 */
[----:B------:R-:W2:Y:S02]  /*1e290*/  LDL.LU R20, [R1+0x200] ;  /* 0x0002000001147983 */ /* 0x000ea40000300800 */
[----:B------:R-:W2:Y:S01]  /*1e2a0*/  LDL.LU R21, [R1+0x204] ;  /* 0x0002040001157983 */ /* 0x000ea20000300800 */
[----:B0-----:R-:W2:Y:S01]  /*1e2b0*/  LDL.LU R22, [R1+0x208] ;  /* 0x0002080001167983 */ /* 0x001ea20000300800 */
[----:B------:R-:W2:Y:S02]  /*1e2c0*/  LDL.LU R23, [R1+0x20c] ;  /* 0x00020c0001177983 */ /* 0x000ea40000300800 */
[----:B------:R-:W3:Y:S02]  /*1e2d0*/  LDL.LU.64 R14, [R1+0x18] ;  /* 0x00001800010e7983 */ /* 0x000ee40000300a00 */
[----:B---3--:R0:W-:Y:S01]  /*1e2e0*/  STL.64 [R1+0x1698], R14 ;  /* 0x0016980e01007387 */ /* 0x0081e20000100a00 */
[----:B------:R-:W3:Y:S02]  /*1e2f0*/  LDL.LU R12, [R1+0x1c0] ;  /* 0x0001c000010c7983 */ /* 0x000ee40000300800 */
[----:B------:R-:W3:Y:S01]  /*1e300*/  LDL.LU R13, [R1+0x1c4] ;  /* 0x0001c400010d7983 */ /* 0x000ee20000300800 */
[----:B0-----:R-:W2:Y:S01]  /*1e310*/  LDL.LU R14, [R1+0x1c8] ;  /* 0x0001c800010e7983 */ /* 0x001ea20000300800 */
[----:B------:R-:W2:Y:S03]  /*1e320*/  LDL.LU R15, [R1+0x1cc] ;  /* 0x0001cc00010f7983 */ /* 0x000ea60000300800 */
[----:B--2---:R-:W-:Y:S01]  /*1e330*/  STL.64 [R1+0x16b0], R14 ;  /* 0x0016b00e01007387 */ /* 0x004fe20000100a00 */
[----:B---3--:R0:W-:Y:S03]  /*1e340*/  STL.64 [R1+0x16a8], R12 ;  /* 0x0016a80c01007387 */ /* 0x0081e60000100a00 */
[----:B0-----:R-:W2:Y:S01]  /*1e350*/  LDL.LU R12, [R1+0x1f0] ;  /* 0x0001f000010c7983 */ /* 0x001ea20000300800 */
[----:B------:R-:W2:Y:S02]  /*1e360*/  LDL.LU R13, [R1+0x1f4] ;  /* 0x0001f400010d7983 */ /* 0x000ea40000300800 */
[----:B------:R-:W3:Y:S02]  /*1e370*/  LDL.LU R14, [R1+0x1f8] ;  /* 0x0001f800010e7983 */ /* 0x000ee40000300800 */
[----:B------:R-:W3:Y:S01]  /*1e380*/  LDL.LU R15, [R1+0x1fc] ;  /* 0x0001fc00010f7983 */ /* 0x000ee20000300800 */
[C---:B----4-:R-:W-:Y:S01]  /*1e390*/  HMMA.16816.F32.BF16 R4, R16.reuse, R10, R4 ;  /* 0x0000000a1004723c */ /* 0x050fe20000041804 */
[----:B---3--:R0:W-:Y:S01]  /*1e3a0*/  STL.64 [R1+0x16c8], R14 ;  /* 0x0016c80e01007387 */ /* 0x0081e20000100a00 */
[----:B--2---:R-:W-:Y:S03]  /*1e3b0*/  STL.64 [R1+0x16c0], R12 ;  /* 0x0016c00c01007387 */ /* 0x004fe60000100a00 */
[----:B0-----:R-:W2:Y:S01]  /*1e3c0*/  LDL.LU.64 R14, [R1+0x48] ;  /* 0x00004800010e7983 */ /* 0x001ea20000300a00 */
[----:B------:R-:W3:Y:S02]  /*1e3d0*/  LDL.LU R24, [R1+0x120] ;  /* 0x0001200001187983 */ /* 0x000ee40000300800 */
[----:B------:R-:W3:Y:S02]  /*1e3e0*/  LDL.LU R25, [R1+0x124] ;  /* 0x0001240001197983 */ /* 0x000ee40000300800 */
[----:B------:R-:W4:Y:S02]  /*1e3f0*/  LDL.LU R26, [R1+0x128] ;  /* 0x00012800011a7983 */ /* 0x000f240000300800 */
[----:B------:R-:W-:Y:S01]  /*1e400*/  IMAD.MOV.U32 R27, RZ, RZ, R29 ;  /* 0x000000ffff1b7224 */ /* 0x000fe200078e001d */
[----:B--2---:R-:W-:Y:S04]  /*1e410*/  HMMA.16816.F32.BF16 R20, R16, R14, R20 ;  /* 0x0000000e1014723c */ /* 0x004fe80000041814 */
[----:B----4-:R0:W-:Y:S01]  /*1e420*/  STL.64 [R1+0x1668], R26 ;  /* 0x0016681a01007387 */ /* 0x0101e20000100a00 */
[----:B---3--:R-:W-:Y:S05]  /*1e430*/  STL.64 [R1+0x1660], R24 ;  /* 0x0016601801007387 */ /* 0x008fea0000100a00 */
[----:B------:R1:W-:Y:S02]  /*1e440*/  STL.64 [R1+0xb0], R4 ;  /* 0x0000b00401007387 */ /* 0x0003e40000100a00 */
[----:B------:R2:W-:Y:S02]  /*1e450*/  STL.64 [R1+0xb8], R6 ;  /* 0x0000b80601007387 */ /* 0x0005e40000100a00 */
[----:B------:R-:W-:-:S02]  /*1e460*/  IMAD.MOV.U32 R9, RZ, RZ, R14 ;  /* 0x000000ffff097224 */ /* 0x000fc400078e000e */
[----:B0-----:R-:W-:Y:S02]  /*1e470*/  IMAD.MOV.U32 R26, RZ, RZ, R2 ;  /* 0x000000ffff1a7224 */ /* 0x001fe400078e0002 */
[----:B-1----:R-:W-:Y:S02]  /*1e480*/  IMAD.MOV.U32 R5, RZ, RZ, R10 ;  /* 0x000000ffff057224 */ /* 0x002fe400078e000a */
[----:B------:R-:W-:Y:S02]  /*1e490*/  IMAD.MOV.U32 R4, RZ, RZ, R11 ;  /* 0x000000ffff047224 */ /* 0x000fe400078e000b */
[----:B--2---:R-:W-:Y:S01]  /*1e4a0*/  IMAD.MOV.U32 R7, RZ, RZ, R15 ;  /* 0x000000ffff077224 */ /* 0x004fe200078e000f */
[----:B------:R-:W2:Y:S01]  /*1e4b0*/  LDL.LU.64 R10, [R1+0x16d0] ;  /* 0x0016d000010a7983 */ /* 0x000ea20000300a00 */
[----:B------:R-:W-:Y:S02]  /*1e4c0*/  IMAD.MOV.U32 R25, RZ, RZ, R3 ;  /* 0x000000ffff197224 */ /* 0x000fe400078e0003 */
[----:B------:R-:W3:Y:S02]  /*1e4d0*/  LDL.LU.64 R14, [R1+0x16c8] ;  /* 0x0016c800010e7983 */ /* 0x000ee40000300a00 */
[----:B------:R-:W3:Y:S02]  /*1e4e0*/  LDL.LU.64 R12, [R1+0x16c0] ;  /* 0x0016c000010c7983 */ /* 0x000ee40000300a00 */
[----:B------:R-:W-:-:S02]  /*1e4f0*/  IMAD.MOV.U32 R3, RZ, RZ, R22 ;  /* 0x000000ffff037224 */ /* 0x000fc400078e0016 */
[----:B------:R-:W-:Y:S02]  /*1e500*/  IMAD.MOV.U32 R2, RZ, RZ, R23 ;  /* 0x000000ffff027224 */ /* 0x000fe400078e0017 */
[----:B------:R-:W3:Y:S01]  /*1e510*/  LDL.LU.64 R22, [R1+0x16b8] ;  /* 0x0016b80001167983 */ /* 0x000ee20000300a00 */
[----:B------:R-:W-:Y:S02]  /*1e520*/  IMAD.MOV.U32 R24, RZ, RZ, R28 ;  /* 0x000000ffff187224 */ /* 0x000fe400078e001c */
[----:B------:R-:W-:Y:S02]  /*1e530*/  IMAD.MOV.U32 R28, RZ, RZ, R21 ;  /* 0x000000ffff1c7224 */ /* 0x000fe400078e0015 */
[----:B------:R-:W-:Y:S01]  /*1e540*/  IMAD.MOV.U32 R29, RZ, RZ, R20 ;  /* 0x000000ffff1d7224 */ /* 0x000fe200078e0014 */
[----:B------:R-:W-:Y:S02]  /*1e550*/  STL [R1+0x1564], R2 ;  /* 0x0015640201007387 */ /* 0x000fe40000100800 */
[----:B------:R-:W-:Y:S02]  /*1e560*/  STL [R1+0x1560], R28 ;  /* 0x0015601c01007387 */ /* 0x000fe40000100800 */
[----:B------:R-:W-:Y:S01]  /*1e570*/  STL [R1+0x155c], R29 ;  /* 0x00155c1d01007387 */ /* 0x000fe20000100800 */
[----:B------:R0:W-:Y:S01]  /*1e580*/  STL [R1+0x1558], R3 ;  /* 0x0015580301007387 */ /* 0x0001e20000100800 */
[----:B---3--:R-:W-:Y:S01]  /*1e590*/  HMMA.16816.F32.BF16 R12, R16, R22, R12 ;  /* 0x00000016100c723c */ /* 0x008fe2000004180c */
[----:B0-----:R-:W-:-:S02]  /*1e5a0*/  IMAD.MOV.U32 R3, RZ, RZ, R22 ;  /* 0x000000ffff037224 */ /* 0x001fc400078e0016 */
[----:B------:R-:W-:Y:S11]  /*1e5b0*/  IMAD.MOV.U32 R2, RZ, RZ, R23 ;  /* 0x000000ffff027224 */ /* 0x000ff600078e0017 */
[----:B------:R-:W-:Y:S09]  /*1e5c0*/  @!UPT UIADD3 URZ, URZ, URZ, URZ ;  /* 0x0000003f3f3ff290 */ /* 0x000ff2000fffe03f */
[----:B------:R-:W-:Y:S01]  /*1e5d0*/  STL.64 [R1+0xc0], R12 ;  /* 0x0000c00c01007387 */ /* 0x000fe20000100a00 */
[----:B------:R0:W-:Y:S03]  /*1e5e0*/  STL.64 [R1+0xc8], R14 ;  /* 0x0000c80e01007387 */ /* 0x0001e60000100a00 */
[----:B0-----:R-:W3:Y:S01]  /*1e5f0*/  LDL.LU.64 R14, [R1+0x16b0] ;  /* 0x0016b000010e7983 */ /* 0x001ee20000300a00 */
[----:B------:R-:W3:Y:S02]  /*1e600*/  LDL.LU.64 R12, [R1+0x16a8] ;  /* 0x0016a800010c7983 */ /* 0x000ee40000300a00 */
[----:B------:R-:W3:Y:S02]  /*1e610*/  LDL.LU.64 R22, [R1+0x16a0] ;  /* 0x0016a00001167983 */ /* 0x000ee40000300a00 */
[----:B---3--:R-:W-:Y:S01]  /*1e620*/  HMMA.16816.F32.BF16 R12, R16, R22, R12 ;  /* 0x00000016100c723c */ /* 0x008fe2000004180c */
[----:B------:R-:W-:-:S02]  /*1e630*/  IMAD.MOV.U32 R29, RZ, RZ, R22 ;  /* 0x000000ffff1d7224 */ /* 0x000fc400078e0016 */
[----:B------:R-:W-:Y:S11]  /*1e640*/  IMAD.MOV.U32 R28, RZ, RZ, R23 ;  /* 0x000000ffff1c7224 */ /* 0x000ff600078e0017 */
[----:B------:R-:W-:Y:S09]  /*1e650*/  @!UPT UIADD3 URZ, URZ, URZ, URZ ;  /* 0x0000003f3f3ff290 */ /* 0x000ff2000fffe03f */
[----:B------:R-:W-:Y:S01]  /*1e660*/  STL.64 [R1+0xd0], R12 ;  /* 0x0000d00c01007387 */ /* 0x000fe20000100a00 */
[----:B------:R0:W-:Y:S03]  /*1e670*/  STL.64 [R1+0xd8], R14 ;  /* 0x0000d80e01007387 */ /* 0x0001e60000100a00 */
[----:B0-----:R-:W3:Y:S01]  /*1e680*/  LDL.LU.64 R14, [R1+0x1698] ;  /* 0x00169800010e7983 */ /* 0x001ee20000300a00 */
[----:B------:R-:W3:Y:S02]  /*1e690*/  LDL.LU.64 R22, [R1+0x1690] ;  /* 0x0016900001167983 */ /* 0x000ee40000300a00 */
[----:B------:R-:W3:Y:S02]  /*1e6a0*/  LDL.LU.64 R20, [R1+0x1688] ;  /* 0x0016880001147983 */ /* 0x000ee40000300a00 */
[----:B---3--:R-:W-:Y:S11]  /*1e6b0*/  HMMA.16816.F32.BF16 R20, R16, R14, R20 ;  /* 0x0000000e1014723c */ /* 0x008ff60000041814 */
[----:B------:R-:W-:Y:S11]  /*1e6c0*/  @!UPT UIADD3 URZ, URZ, URZ, URZ ;  /* 0x0000003f3f3ff290 */ /* 0x000ff6000fffe03f */
[----:B------:R-:W-:Y:S01]  /*1e6d0*/  @!UPT UIADD3 URZ, URZ, URZ, URZ ;  /* 0x0000003f3f3ff290 */ /* 0x000fe2000fffe03f */
[----:B------:R0:W-:Y:S01]  /*1e6e0*/  STL.64 [R1+0x170], R20 ;  /* 0x0001701401007387 */ /* 0x0001e20000100a00 */
[----:B------:R1:W-:Y:S03]  /*1e6f0*/  STL.64 [R1+0x178], R22 ;  /* 0x0001781601007387 */ /* 0x0003e60000100a00 */
[----:B0-----:R-:W3:Y:S01]  /*1e700*/  LDL.LU R20, [R1+0x1680] ;  /* 0x0016800001147983 */ /* 0x001ee20000300800 */
[----:B-1----:R-:W-:Y:S02]  /*1e710*/  IMAD.MOV.U32 R22, RZ, RZ, R14 ;  /* 0x000000ffff167224 */ /* 0x002fe400078e000e */
[----:B------:R-:W-:Y:S02]  /*1e720*/  IMAD.MOV.U32 R23, RZ, RZ, R15 ;  /* 0x000000ffff177224 */ /* 0x000fe400078e000f */
[----:B------:R-:W4:Y:S01]  /*1e730*/  LDL.LU.64 R14, [R1+0x1678] ;  /* 0x00167800010e7983 */ /* 0x000f220000300a00 */
[----:B------:R-:W-:-:S07]  /*1e740*/  IMAD.MOV.U32 R27, RZ, RZ, R0 ;  /* 0x000000ffff1b7224 */ /* 0x000fce00078e0000 */
[C---:B----4-:R-:W-:Y:S01]  /*1e750*/  HMMA.16816.F32.BF16 R24, R16.reuse, R14, R24 ;  /* 0x0000000e1018723c */ /* 0x050fe20000041818 */
[----:B------:R-:W-:Y:S02]  /*1e760*/  IMAD.MOV.U32 R21, RZ, RZ, R14 ;  /* 0x000000ffff157224 */ /* 0x000fe400078e000e */
[----:B------:R-:W-:Y:S02]  /*1e770*/  IMAD.MOV.U32 R6, RZ, RZ, R15 ;  /* 0x000000ffff067224 */ /* 0x000fe400078e000f */
[----:B------:R-:W4:Y:S11]  /*1e780*/  LDL.LU.64 R14, [R1+0x1670] ;  /* 0x00167000010e7983 */ /* 0x000f360000300a00 */
[----:B------:R-:W-:Y:S07]  /*1e790*/  @!UPT UIADD3 URZ, URZ, URZ, URZ ;  /* 0x0000003f3f3ff290 */ /* 0x000fee000fffe03f */
[----:B------:R0:W-:Y:S01]  /*1e7a0*/  STL [R1+0x260], R24 ;  /* 0x0002601801007387 */ /* 0x0001e20000100800 */
[----:B------:R-:W-:Y:S02]  /*1e7b0*/  IMAD.MOV.U32 R12, RZ, RZ, R26 ;  /* 0x000000ffff0c7224 */ /* 0x000fe400078e001a */
[----:B------:R-:W-:Y:S02]  /*1e7c0*/  IMAD.MOV.U32 R8, RZ, RZ, R27 ;  /* 0x000000ffff087224 */ /* 0x000fe400078e001b */
[----:B------:R-:W-:Y:S01]  /*1e7d0*/  IMAD.MOV.U32 R13, RZ, RZ, R25 ;  /* 0x000000ffff0d7224 */ /* 0x000fe200078e0019 */
[----:B------:R-:W4:Y:S04]  /*1e7e0*/  LDL.LU.64 R26, [R1+0x1668] ;  /* 0x00166800011a7983 */ /* 0x000f280000300a00 */
[----:B0-----:R-:W4:Y:S01]  /*1e7f0*/  LDL.LU.64 R24, [R1+0x1660] ;  /* 0x0016600001187983 */ /* 0x001f220000300a00 */
[----:B------:R-:W-:Y:S02]  /*1e800*/  STL [R1+0x1468], R13 ;  /* 0x0014680d01007387 */ /* 0x000fe40000100800 */
[----:B------:R-:W-:Y:S02]  /*1e810*/  STL [R1+0x1464], R12 ;  /* 0x0014640c01007387 */ /* 0x000fe40000100800 */
[----:B------:R-:W-:Y:S01]  /*1e820*/  STL [R1+0x1460], R8 ;  /* 0x0014600801007387 */ /* 0x000fe20000100800 */
[----:B----4-:R-:W-:Y:S11]  /*1e830*/  HMMA.16816.F32.BF16 R24, R16, R14, R24 ;  /* 0x0000000e1018723c */ /* 0x010ff60000041818 */
[----:B------:R-:W-:Y:S11]  /*1e840*/  @!UPT UIADD3 URZ, URZ, URZ, URZ ;  /* 0x0000003f3f3ff290 */ /* 0x000ff6000fffe03f */
[----:B------:R-:W-:Y:S01]  /*1e850*/  @!UPT UIADD3 URZ, URZ, URZ, URZ ;  /* 0x0000003f3f3ff290 */ /* 0x000fe2000fffe03f */
[----:B------:R0:W-:Y:S01]  /*1e860*/  STL.64 [R1+0x250], R24 ;  /* 0x0002501801007387 */ /* 0x0001e20000100a00 */
[----:B------:R1:W-:Y:S02]  /*1e870*/  STL [R1+0x258], R26 ;  /* 0x0002581a01007387 */ /* 0x0003e40000100800 */
[----:B------:R-:W-:Y:S01]  /*1e880*/  IMAD.MOV.U32 R0, RZ, RZ, R27 ;  /* 0x000000ffff007224 */ /* 0x000fe200078e001b */
[----:B0-----:R-:W4:Y:S01]  /*1e890*/  LDL.LU R24, [R1+0x160] ;  /* 0x0001600001187983 */ /* 0x001f220000300800 */
[----:B------:R-:W4:Y:S02]  /*1e8a0*/  LDL.LU R25, [R1+0x164] ;  /* 0x0001640001197983 */ /* 0x000f240000300800 */
[----:B-1----:R-:W2:Y:S02]  /*1e8b0*/  LDL.LU R26, [R1+0x168] ;  /* 0x00016800011a7983 */ /* 0x002ea40000300800 */
[----:B------:R-:W2:Y:S02]  /*1e8c0*/  LDL.LU R27, [R1+0x16c] ;  /* 0x00016c00011b7983 */ /* 0x000ea40000300800 */
[----:B--2---:R0:W-:Y:S01]  /*1e8d0*/  STL.64 [R1+0x15c0], R26 ;  /* 0x0015c01a01007387 */ /* 0x0041e20000100a00 */
[----:B----4-:R1:W-:Y:S02]  /*1e8e0*/  STL.64 [R1+0x15b8], R24 ;  /* 0x0015b81801007387 */ /* 0x0103e40000100a00 */
[----:B0-----:R-:W-:-:S02]  /*1e8f0*/  IMAD.MOV.U32 R26, RZ, RZ, R21 ;  /* 0x000000ffff1a7224 */ /* 0x001fc400078e0015 */
[----:B------:R-:W-:Y:S01]  /*1e900*/  IMAD.MOV.U32 R27, RZ, RZ, R6 ;  /* 0x000000ffff1b7224 */ /* 0x000fe200078e0006 */
[----:B------:R-:W3:Y:S04]  /*1e910*/  LDL.LU R21, [R1+0x165c] ;  /* 0x00165c0001157983 */ /* 0x000ee80000300800 */
[----:B------:R0:W-:Y:S01]  /*1e920*/  STL.64 [R1+0x15d8], R26 ;  /* 0x0015d81a01007387 */ /* 0x0001e20000100a00 */
[----:B-1----:R-:W2:Y:S02]  /*1e930*/  LDL.LU R24, [R1+0x100] ;  /* 0x0001000001187983 */ /* 0x002ea40000300800 */
[----:B------:R-:W2:Y:S01]  /*1e940*/  LDL.LU R25, [R1+0x104] ;  /* 0x0001040001197983 */ /* 0x000ea20000300800 */
[----:B0-----:R-:W2:Y:S01]  /*1e950*/  LDL.LU R26, [R1+0x108] ;  /* 0x00010800011a7983 */ /* 0x001ea20000300800 */
[----:B------:R-:W2:Y:S02]  /*1e960*/  LDL.LU R27, [R1+0x10c] ;  /* 0x00010c00011b7983 */ /* 0x000ea40000300800 */
[----:B------:R-:W4:Y:S02]  /*1e970*/  LDL R6, [R1+0x370] ;  /* 0x0003700001067983 */ /* 0x000f240000100800 */
[----:B------:R-:W-:Y:S01]  /*1e980*/  STL [R1+0x146c], R0 ;  /* 0x00146c0001007387 */ /* 0x000fe20000100800 */
[----:B--2---:R-:W-:Y:S07]  /*1e990*/  HMMA.16816.F32.BF16 R16, R16, R10, R24 ;  /* 0x0000000a1010723c */ /* 0x004fee0000041818 */
[----:B------:R-:W-:-:S02]  /*1e9a0*/  IMAD.MOV.U32 R26, RZ, RZ, R22 ;  /* 0x000000ffff1a7224 */ /* 0x000fc400078e0016 */
[----:B------:R-:W-:Y:S11]  /*1e9b0*/  IMAD.MOV.U32 R27, RZ, RZ, R23 ;  /* 0x000000ffff1b7224 */ /* 0x000ff600078e0017 */
[----:B------:R-:W-:Y:S03]  /*1e9c0*/  @!UPT UIADD3 URZ, URZ, URZ, URZ ;  /* 0x0000003f3f3ff290 */ /* 0x000fe6000fffe03f */
[----:B------:R-:W-:Y:S01]  /*1e9d0*/  STL [R1+0x24c], R19 ;  /* 0x00024c1301007387 */ /* 0x000fe20000100800 */
[----:B------:R-:W3:Y:S02]  /*1e9e0*/  LDL.LU R22, [R1+0x1658] ;  /* 0x0016580001167983 */ /* 0x000ee40000300800 */
[----:B------:R-:W3:Y:S02]  /*1e9f0*/  LDL.LU R23, [R1+0x1654] ;  /* 0x0016540001177983 */ /* 0x000ee40000300800 */
[----:B------:R0:W-:Y:S02]  /*1ea00*/  STL.64 [R1+0x15f0], R26 ;  /* 0x0015f01a01007387 */ /* 0x0001e40000100a00 */
[----:B------:R-:W-:Y:S02]  /*1ea10*/  IMAD.MOV.U32 R13, RZ, RZ, R16 ;  /* 0x000000ffff0d7224 */ /* 0x000fe400078e0010 */
[----:B------:R-:W-:Y:S02]  /*1ea20*/  IMAD.MOV.U32 R12, RZ, RZ, R17 ;  /* 0x000000ffff0c7224 */ /* 0x000fe400078e0011 */
[----:B------:R-:W-:-:S02]  /*1ea30*/  IMAD.MOV.U32 R8, RZ, RZ, R18 ;  /* 0x000000ffff087224 */ /* 0x000fc400078e0012 */
[----:B0-----:R-:W-:Y:S02]  /*1ea40*/  IMAD.MOV.U32 R26, RZ, RZ, R29 ;  /* 0x000000ffff1a7224 */ /* 0x001fe400078e001d */
[----:B------:R-:W-:-:S05]  /*1ea50*/  IMAD.MOV.U32 R27, RZ, RZ, R28 ;  /* 0x000000ffff1b7224 */ /* 0x000fca00078e001c */
[----:B------:R0:W-:Y:S01]  /*1ea60*/  STL.64 [R1+0x1608], R26 ;  /* 0x0016081a01007387 */ /* 0x0001e20000100a00 */
[----:B------:R-:W2:Y:S02]  /*1ea70*/  LDL.LU R16, [R1+0x190] ;  /* 0x0001900001107983 */ /* 0x000ea40000300800 */
[----:B------:R-:W2:Y:S02]  /*1ea80*/  LDL.LU R17, [R1+0x194] ;  /* 0x0001940001117983 */ /* 0x000ea40000300800 */
[----:B------:R-:W2:Y:S01]  /*1ea90*/  LDL.LU R18, [R1+0x198] ;  /* 0x0001980001127983 */ /* 0x000ea20000300800 */
[----:B------:R-:W2:Y:S01]  /*1eaa0*/  LDL.LU R19, [R1+0x19c] ;  /* 0x00019c0001137983 */ /* 0x000ea20000300800 */
[----:B0-----:R-:W-:Y:S02]  /*1eab0*/  IMAD.MOV.U32 R26, RZ, RZ, R3 ;  /* 0x000000ffff1a7224 */ /* 0x001fe400078e0003 */
[----:B------:R-:W-:-:S05]  /*1eac0*/  IMAD.MOV.U32 R27, RZ, RZ, R2 ;  /* 0x000000ffff1b7224 */ /* 0x000fca00078e0002 */
[----:B------:R0:W-:Y:S02]  /*1ead0*/  STL.64 [R1+0x1620], R26 ;  /* 0x0016201a01007387 */ /* 0x0001e40000100a00 */
[----:B0-----:R-:W-:Y:S02]  /*1eae0*/  IMAD.MOV.U32 R26, RZ, RZ, R9 ;  /* 0x000000ffff1a7224 */ /* 0x001fe400078e0009 */
[----:B------:R-:W-:Y:S01]  /*1eaf0*/  IMAD.MOV.U32 R27, RZ, RZ, R7 ;  /* 0x000000ffff1b7224 */ /* 0x000fe200078e0007 */
[----:B------:R-:W3:Y:S04]  /*1eb00*/  LDL.LU R9, [R1+0x1650] ;  /* 0x0016500001097983 */ /* 0x000ee80000300800 */
[----:B------:R-:W-:Y:S04]  /*1eb10*/  STL.64 [R1+0x1638], R26 ;  /* 0x0016381a01007387 */ /* 0x000fe80000100a00 */
[----:B--2---:R-:W-:Y:S01]  /*1eb20*/  STL.64 [R1+0x15d0], R18 ;  /* 0x0015d01201007387 */ /* 0x004fe20000100a00 */
[----:B------:R0:W-:Y:S03]  /*1eb30*/  STL.64 [R1+0x15c8], R16 ;  /* 0x0015c81001007387 */ /* 0x0001e60000100a00 */
        /* <DEDUP_REMOVED lines=28> */
[----:B------:R-:W-:-:S02]  /*1ed00*/  IMAD.MOV.U32 R26, RZ, RZ, R5 ;  /* 0x000000ffff1a7224 */ /* 0x000fc400078e0005 */
[----:B------:R-:W-:Y:S01]  /*1ed10*/  IMAD.MOV.U32 R27, RZ, RZ, R4 ;  /* 0x000000ffff1b7224 */ /* 0x000fe200078e0004 */
[----:B--2---:R-:W-:Y:S01]  /*1ed20*/  STL.64 [R1+0x1648], R18 ;  /* 0x0016481201007387 */ /* 0x004fe20000100a00 */
[----:B------:R0:W-:Y:S03]  /*1ed30*/  STL.64 [R1+0x1640], R16 ;  /* 0x0016401001007387 */ /* 0x0001e60000100a00 */
[----:B0-----:R-:W3:Y:S01]  /*1ed40*/  LDL.LU R16, [R1+0x350] ;  /* 0x0003500001107983 */ /* 0x001ee20000300800 */
[----:B------:R-:W3:Y:S02]  /*1ed50*/  LDL.LU R17, [R1+0x354] ;  /* 0x0003540001117983 */ /* 0x000ee40000300800 */
[----:B------:R-:W3:Y:S02]  /*1ed60*/  LDL.LU R18, [R1+0x358] ;  /* 0x0003580001127983 */ /* 0x000ee40000300800 */
[----:B------:R-:W3:Y:S01]  /*1ed70*/  LDL.LU R19, [R1+0x35c] ;  /* 0x00035c0001137983 */ /* 0x000ee20000300800 */
[----:B------:R-:W2:Y:S01]  /*1ed80*/  LDL R7, [R1+0x374] ;  /* 0x0003740001077983 */ /* 0x000ea20000100800 */
[----:B------:R-:W-:Y:S02]  /*1ed90*/  STL [R1+0x1478], R8 ;  /* 0x0014780801007387 */ /* 0x000fe40000100800 */
[----:B------:R-:W-:Y:S02]  /*1eda0*/  STL [R1+0x1474], R13 ;  /* 0x0014740d01007387 */ /* 0x000fe40000100800 */
[----:B------:R-:W-:Y:S01]  /*1edb0*/  STL [R1+0x1470], R12 ;  /* 0x0014700c01007387 */ /* 0x000fe20000100800 */
[C---:B---3--:R-:W-:Y:S01]  /*1edc0*/  HMMA.16816.F32.BF16 R24, R20.reuse, R26, R16 ;  /* 0x0000001a1418723c */ /* 0x048fe20000041810 */
[----:B------:R-:W3:Y:S01]  /*1edd0*/  LDL.LU.64 R18, [R1+0x1648] ;  /* 0x0016480001127983 */ /* 0x000ee20000300a00 */
[----:B------:R-:W3:Y:S11]  /*1ede0*/  LDL.LU.64 R16, [R1+0x1640] ;  /* 0x0016400001107983 */ /* 0x000ef60000300a00 */
[----:B------:R-:W-:Y:S10]  /*1edf0*/  @!UPT UIADD3 URZ, URZ, URZ, URZ ;  /* 0x0000003f3f3ff290 */ /* 0x000ff4000fffe03f */
[----:B------:R3:W-:Y:S01]  /*1ee00*/  STL [R1+0x90], R24 ;  /* 0x0000901801007387 */ /* 0x0007e20000100800 */
[----:B------:R-:W-:Y:S02]  /*1ee10*/  IMAD.MOV.U32 R28, RZ, RZ, R26 ;  /* 0x000000ffff1c7224 */ /* 0x000fe400078e001a */
[----:B------:R-:W-:Y:S02]  /*1ee20*/  IMAD.MOV.U32 R29, RZ, RZ, R27 ;  /* 0x000000ffff1d7224 */ /* 0x000fe400078e001b */
[----:B------:R-:W3:Y:S01]  /*1ee30*/  LDL.LU.64 R26, [R1+0x1638] ;  /* 0x00163800011a7983 */ /* 0x000ee20000300a00 */
[----:B------:R-:W-:Y:S02]  /*1ee40*/  IMAD.MOV.U32 R2, RZ, RZ, R25 ;  /* 0x000000ffff027224 */ /* 0x000fe400078e0019 */
[----:B------:R-:W-:Y:S02]  /*1ee50*/  STL [R1+0x1570], R29 ;  /* 0x0015701d01007387 */ /* 0x000fe40000100800 */
[----:B------:R-:W-:Y:S01]  /*1ee60*/  STL [R1+0x156c], R28 ;  /* 0x00156c1c01007387 */ /* 0x000fe20000100800 */
[----:B------:R-:W-:Y:S01]  /*1ee70*/  STL [R1+0x1568], R2 ;  /* 0x0015680201007387 */ /* 0x000fe20000100800 */
[C---:B---3--:R-:W-:Y:S03]  /*1ee80*/  HMMA.16816.F32.BF16 R24, R20.reuse, R26, R16 ;  /* 0x0000001a1418723c */ /* 0x048fe60000041810 */
[----:B------:R-:W3:Y:S01]  /*1ee90*/  LDL.LU.64 R18, [R1+0x1630] ;  /* 0x0016300001127983 */ /* 0x000ee20000300a00 */
[----:B------:R-:W3:Y:S11]  /*1eea0*/  LDL.LU.64 R16, [R1+0x1628] ;  /* 0x0016280001107983 */ /* 0x000ef60000300a00 */
[----:B------:R-:W-:Y:S08]  /*1eeb0*/  @!UPT UIADD3 URZ, URZ, URZ, URZ ;  /* 0x0000003f3f3ff290 */ /* 0x000ff0000fffe03f */
[----:B------:R-:W-:Y:S01]  /*1eec0*/  STL [R1+0x84], R25 ;  /* 0x0000841901007387 */ /* 0x000fe20000100800 */
[----:B------:R0:W-:Y:S03]  /*1eed0*/  STL.64 [R1+0x88], R26 ;  /* 0x0000881a01007387 */ /* 0x0001e60000100a00 */
[----:B0-----:R-:W3:Y:S01]  /*1eee0*/  LDL.LU.64 R26, [R1+0x1620] ;  /* 0x00162000011a7983 */ /* 0x001ee20000300a00 */
[----:B------:R-:W-:Y:S02]  /*1eef0*/  IMAD.MOV.U32 R3, RZ, RZ, R24 ;  /* 0x000000ffff037224 */ /* 0x000fe400078e0018 */
        /* <DEDUP_REMOVED lines=9> */
[C---:B---3--:R-:W-:Y:S01]  /*1ef90*/  HMMA.16816.F32.BF16 R24, R20.reuse, R26, R16 ;  /* 0x0000001a1418723c */ /* 0x048fe20000041810 */
[----:B------:R-:W3:Y:S01]  /*1efa0*/  LDL.LU.64 R18, [R1+0x1600] ;  /* 0x0016000001127983 */ /* 0x000ee20000300a00 */
[----:B------:R-:W3:Y:S11]  /*1efb0*/  LDL.LU.64 R16, [R1+0x15f8] ;  /* 0x0015f80001107983 */ /* 0x000ef60000300a00 */
[----:B------:R-:W-:Y:S11]  /*1efc0*/  @!UPT UIADD3 URZ, URZ, URZ, URZ ;  /* 0x0000003f3f3ff290 */ /* 0x000ff6000fffe03f */
[----:B------:R-:W-:Y:S02]  /*1efd0*/  IMAD.MOV.U32 R12, RZ, RZ, R26 ;  /* 0x000000ffff0c7224 */ /* 0x000fe400078e001a */
[----:B------:R-:W-:Y:S02]  /*1efe0*/  IMAD.MOV.U32 R0, RZ, RZ, R27 ;  /* 0x000000ffff007224 */ /* 0x000fe400078e001b */
[----:B------:R-:W3:Y:S01]  /*1eff0*/  LDL.LU.64 R26, [R1+0x15f0] ;  /* 0x0015f000011a7983 */ /* 0x000ee20000300a00 */
[----:B------:R-:W-:Y:S01]  /*1f000*/  MOV R8, R24 ;  /* 0x0000001800087202 */ /* 0x000fe20000000f00 */
[----:B------:R-:W-:Y:S02]  /*1f010*/  IMAD.MOV.U32 R13, RZ, RZ, R25 ;  /* 0x000000ffff0d7224 */ /* 0x000fe400078e0019 */
[C---:B---3--:R-:W-:Y:S01]  /*1f020*/  HMMA.16816.F32.BF16 R24, R20.reuse, R26, R16 ;  /* 0x0000001a1418723c */ /* 0x048fe20000041810 */
[----:B------:R-:W3:Y:S01]  /*1f030*/  LDL.LU.64 R18, [R1+0x15e8] ;  /* 0x0015e80001127983 */ /* 0x000ee20000300a00 */
[----:B------:R-:W3:Y:S11]  /*1f040*/  LDL.LU.64 R16, [R1+0x15e0] ;  /* 0x0015e00001107983 */ /* 0x000ef60000300a00 */
[----:B------:R-:W-:Y:S10]  /*1f050*/  @!UPT UIADD3 URZ, URZ, URZ, URZ ;  /* 0x0000003f3f3ff290 */ /* 0x000ff4000fffe03f */
[----:B------:R-:W-:Y:S01]  /*1f060*/  STL.64 [R1+0x1b0], R24 ;  /* 0x0001b01801007387 */ /* 0x000fe20000100a00 */
[----:B------:R0:W-:Y:S03]  /*1f070*/  STL.64 [R1+0x1b8], R26 ;  /* 0x0001b81a01007387 */ /* 0x0001e60000100a00 */
[----:B0-----:R-:W3:Y:S02]  /*1f080*/  LDL.LU.64 R26, [R1+0x15d8] ;  /* 0x0015d800011a7983 */ /* 0x001ee40000300a00 */
[C---:B---3--:R-:W-:Y:S02]  /*1f090*/  HMMA.16816.F32.BF16 R24, R20.reuse, R26, R16 ;  /* 0x0000001a1418723c */ /* 0x048fe40000041810 */
[----:B------:R-:W3:Y:S01]  /*1f0a0*/  LDL.LU.64 R18, [R1+0x15d0] ;  /* 0x0015d00001127983 */ /* 0x000ee20000300a00 */
[----:B------:R-:W3:Y:S11]  /*1f0b0*/  LDL.LU.64 R16, [R1+0x15c8] ;  /* 0x0015c80001107983 */ /* 0x000ef60000300a00 */
[----:B------:R-:W-:Y:S09]  /*1f0c0*/  @!UPT UIADD3 URZ, URZ, URZ, URZ ;  /* 0x0000003f3f3ff290 */ /* 0x000ff2000fffe03f */
[----:B------:R-:W-:Y:S01]  /*1f0d0*/  STL.64 [R1+0x1a0], R24 ;  /* 0x0001a01801007387 */ /* 0x000fe20000100a00 */
[----:B------:R0:W-:Y:S03]  /*1f0e0*/  STL.64 [R1+0x1a8], R26 ;  /* 0x0001a81a01007387 */ /* 0x0001e60000100a00 */
[----:B0-----:R-:W2:Y:S01]  /*1f0f0*/  LDL.LU.64 R26, [R1+0x15c0] ;  /* 0x0015c000011a7983 */ /* 0x001ea20000300a00 */
[----:B------:R-:W2:Y:S02]  /*1f100*/  LDL.LU.64 R24, [R1+0x15b8] ;  /* 0x0015b80001187983 */ /* 0x000ea40000300a00 */
[----:B------:R2:W-:Y:S01]  /*1f110*/  STL.64 [R1+0x1480], R12 ;  /* 0x0014800c01007387 */ /* 0x0005e20000100a00 */
[C---:B---3--:R-:W-:Y:S08]  /*1f120*/  HMMA.16816.F32.BF16 R16, R20.reuse, R14, R16 ;  /* 0x0000000e1410723c */ /* 0x048ff00000041810 */
[----:B--2---:R-:W-:Y:S01]  /*1f130*/  HMMA.16816.F32.BF16 R12, R20, R10, R24 ;  /* 0x0000000a140c723c */ /* 0x004fe20000041818 */
[----:B----4-:R-:W0:Y:S11]  /*1f140*/  LDSM.16.MT88.4 R24, [R6+0x24000] ;  /* 0x024000000618783b */ /* 0x010e360000004200 */
[----:B------:R-:W-:Y:S03]  /*1f150*/  @!UPT UIADD3 URZ, URZ, URZ, URZ ;  /* 0x0000003f3f3ff290 */ /* 0x000fe6000fffe03f */
[----:B------:R-:W-:Y:S01]  /*1f160*/  STL.64 [R1+0x190], R16 ;  /* 0x0001901001007387 */ /* 0x000fe20000100a00 */
[----:B------:R-:W-:Y:S02]  /*1f170*/  STL.64 [R1+0x198], R18 ;  /* 0x0001981201007387 */ /* 0x000fe40000100a00 */
[----:B------:R-:W1:Y:S01]  /*1f180*/  LDSM.16.MT88.4 R16, [R6+0x24080] ;  /* 0x024080000610783b */ /* 0x000e620000004200 */
[----:B------:R-:W-:Y:S03]  /*1f190*/  LDSM.16.MT88.4 R20, [R7+0x24000] ;  /* 0x024000000714783b */ /* 0x000fe60000004200 */
[----:B------:R-:W-:Y:S01]  /*1f1a0*/  LDSM.16.MT88.4 R4, [R7+0x24080] ;  /* 0x024080000704783b */ /* 0x000fe20000004200 */
[----:B0-----:R-:W-:Y:S03]  /*1f1b0*/  STL.64 [R1+0x15b0], R26 ;  /* 0x0015b01a01007387 */ /* 0x001fe60000100a00 */
[----:B------:R-:W-:Y:S02]  /*1f1c0*/  STL.64 [R1+0x130], R12 ;  /* 0x0001300c01007387 */ /* 0x000fe40000100a00 */
[----:B------:R-:W-:Y:S02]  /*1f1d0*/  STL.64 [R1+0x138], R14 ;  /* 0x0001380e01007387 */ /* 0x000fe40000100a00 */
[----:B------:R-:W0:Y:S04]  /*1f1e0*/  LDSM.16.M88.4 R12, [R9+0x80] ;  /* 0x00008000090c783b */ /* 0x000e280000000200 */
[----:B------:R-:W-:Y:S01]  /*1f1f0*/  STL.64 [R1+0x15a8], R24 ;  /* 0x0015a81801007387 */ /* 0x000fe20000100a00 */
[----:B-1----:R-:W-:Y:S02]  /*1f200*/  STL.64 [R1+0x1590], R18 ;  /* 0x0015901201007387 */ /* 0x002fe40000100a00 */
[----:B------:R-:W-:Y:S01]  /*1f210*/  LDSM.16.M88.4 R24, [R9+0x8080] ;  /* 0x008080000918783b */ /* 0x000fe20000000200 */
[----:B0-----:R-:W-:Y:S03]  /*1f220*/  STL.64 [R1+0x50], R12 ;  /* 0x0000500c01007387 */ /* 0x001fe60000100a00 */
[----:B------:R-:W-:Y:S02]  /*1f230*/  STL.64 [R1+0x58], R14 ;  /* 0x0000580e01007387 */ /* 0x000fe40000100a00 */
[----:B------:R0:W-:Y:S02]  /*1f240*/  STL.64 [R1+0x1588], R16 ;  /* 0x0015881001007387 */ /* 0x0001e40000100a00 */
[----:B------:R-:W1:Y:S01]  /*1f250*/  LDSM.16.M88.4 R12, [R9+0x4080] ;  /* 0x00408000090c783b */ /* 0x000e620000000200 */
[----:B0-----:R-:W2:Y:S03]  /*1f260*/  LDL.LU.64 R16, [R1+0x50] ;  /* 0x0000500001107983 */ /* 0x001ea60000300a00 */
[----:B------:R-:W-:Y:S02]  /*1f270*/  STL.64 [R1+0x1580], R22 ;  /* 0x0015801601007387 */ /* 0x000fe40000100a00 */
[----:B------:R0:W-:Y:S02]  /*1f280*/  STL.64 [R1+0x1578], R20 ;  /* 0x0015781401007387 */ /* 0x0001e40000100a00 */
[----:B0-----:R-:W3:Y:S01]  /*1f290*/  LDL.LU R20, [R1+0xe0] ;  /* 0x0000e00001147983 */ /* 0x001ee20000300800 */
[----:B------:R-:W3:Y:S02]  /*1f2a0*/  LDL.LU R21, [R1+0xe4] ;  /* 0x0000e40001157983 */ /* 0x000ee40000300800 */
[----:B------:R-:W4:Y:S02]  /*1f2b0*/  LDL.LU R22, [R1+0xe8] ;  /* 0x0000e80001167983 */ /* 0x000f240000300800 */
[----:B------:R-:W4:Y:S02]  /*1f2c0*/  LDL.LU R23, [R1+0xec] ;  /* 0x0000ec0001177983 */ /* 0x000f240000300800 */
[----:B-1----:R-:W-:-:S02]  /*1f2d0*/  IMAD.MOV.U32 R11, RZ, RZ, R12 ;  /* 0x000000ffff0b7224 */ /* 0x002fc400078e000c */
[----:B------:R-:W-:Y:S02]  /*1f2e0*/  IMAD.MOV.U32 R10, RZ, RZ, R13 ;  /* 0x000000ffff0a7224 */ /* 0x000fe400078e000d */
[----:B------:R-:W-:Y:S02]  /*1f2f0*/  IMAD.MOV.U32 R13, RZ, RZ, R24 ;  /* 0x000000ffff0d7224 */ /* 0x000fe400078e0018 */
[----:B------:R-:W-:Y:S01]  /*1f300*/  IMAD.MOV.U32 R12, RZ, RZ, R25 ;  /* 0x000000ffff0c7224 */ /* 0x000fe200078e0019 */
[----:B----4-:R-:W-:Y:S01]  /*1f310*/  STL.64 [R1+0x15a0], R22 ;  /* 0x0015a01601007387 */ /* 0x010fe20000100a00 */
[----:B---3--:R0:W-:Y:S03]  /*1f320*/  STL.64 [R1+0x1598], R20 ;  /* 0x0015981401007387 */ /* 0x0081e60000100a00 */
[----:B0-----:R-:W3:Y:S01]  /*1f330*/  LDL.LU R20, [R1+0x180] ;  /* 0x0001800001147983 */ /* 0x001ee20000300800 */
[----:B------:R-:W3:Y:S02]  /*1f340*/  LDL.LU R21, [R1+0x184] ;  /* 0x0001840001157983 */ /* 0x000ee40000300800 */
[----:B------:R-:W3:Y:S02]  /*1f350*/  LDL.LU R22, [R1+0x188] ;  /* 0x0001880001167983 */ /* 0x000ee40000300800 */
[----:B------:R-:W3:Y:S01]  /*1f360*/  LDL.LU R23, [R1+0x18c] ;  /* 0x00018c0001177983 */ /* 0x000ee20000300800 */
[----:B------:R-:W-:Y:S01]  /*1f370*/  STL.64 [R1+0x48], R14 ;  /* 0x0000480e01007387 */ /* 0x000fe20000100a00 */
[----:B------:R-:W-:Y:S02]  /*1f380*/  STL.64 [R1+0x38], R26 ;  /* 0x0000381a01007387 */ /* 0x000fe40000100a00 */
[----:B------:R-:W0:Y:S02]  /*1f390*/  LDSM.16.M88.4 R24, [R9+0xc080] ;  /* 0x00c080000918783b */ /* 0x000e240000000200 */
[----:B0-----:R-:W-:Y:S02]  /*1f3a0*/  STL.64 [R1+0x20], R24 ;  /* 0x0000201801007387 */ /* 0x001fe40000100a00 */
[----:B------:R0:W-:Y:S02]  /*1f3b0*/  STL.64 [R1+0x28], R26 ;  /* 0x0000281a01007387 */ /* 0x0001e40000100a00 */
[----:B0-----:R-:W3:Y:S01]  /*1f3c0*/  LDL.LU.64 R26, [R1+0x15b0] ;  /* 0x0015b000011a7983 */ /* 0x001ee20000300a00 */
[----:B------:R-:W3:Y:S02]  /*1f3d0*/  LDL.LU.64 R24, [R1+0x15a8] ;  /* 0x0015a80001187983 */ /* 0x000ee40000300a00 */
[----:B------:R2:W-:Y:S02]  /*1f3e0*/  STL.64 [R1+0x1488], R8 ;  /* 0x0014880801007387 */ /* 0x0005e40000100a00 */
[----:B--2---:R-:W-:-:S02]  /*1f3f0*/  IMAD.MOV.U32 R9, RZ, RZ, R16 ;  /* 0x000000ffff097224 */ /* 0x004fc400078e0010 */
[----:B------:R-:W-:Y:S01]  /*1f400*/  IMAD.MOV.U32 R8, RZ, RZ, R17 ;  /* 0x000000ffff087224 */ /* 0x000fe200078e0011 */
[----:B---3--:R-:W-:Y:S11]  /*1f410*/  HMMA.16816.F32.BF16 R20, R24, R16, R20 ;  /* 0x000000101814723c */ /* 0x008ff60000041814 */
[----:B------:R-:W-:Y:S11]  /*1f420*/  @!UPT UIADD3 URZ, URZ, URZ, URZ ;  /* 0x0000003f3f3ff290 */ /* 0x000ff6000fffe03f */
[----:B------:R-:W-:Y:S01]  /*1f430*/  @!UPT UIADD3 URZ, URZ, URZ, URZ ;  /* 0x0000003f3f3ff290 */ /* 0x000fe2000fffe03f */
[----:B------:R-:W-:Y:S01]  /*1f440*/  STL.64 [R1+0x1e0], R20 ;  /* 0x0001e01401007387 */ /* 0x000fe20000100a00 */
[----:B------:R0:W-:Y:S03]  /*1f450*/  STL.64 [R1+0x1e8], R22 ;  /* 0x0001e81601007387 */ /* 0x0001e60000100a00 */
[----:B0-----:R-:W2:Y:S01]  /*1f460*/  LDL.LU.64 R22, [R1+0x15a0] ;  /* 0x0015a00001167983 */ /* 0x001ea20000300a00 */
[----:B------:R-:W2:Y:S02]  /*1f470*/  LDL.LU.64 R20, [R1+0x1598] ;  /* 0x0015980001147983 */ /* 0x000ea40000300a00 */
[----:B------:R-:W2:Y:S02]  /*1f480*/  LDL.LU.64 R18, [R1+0x1590] ;  /* 0x0015900001127983 */ /* 0x000ea40000300a00 */
[----:B------:R-:W2:Y:S01]  /*1f490*/  LDL.LU.64 R16, [R1+0x1588] ;  /* 0x0015880001107983 */ /* 0x000ea20000300a00 */
[----:B------:R-:W-:Y:S01]  /*1f4a0*/  STL.64 [R1+0x1548], R26 ;  /* 0x0015481a01007387 */ /* 0x000fe20000100a00 */
[----:B------:R0:W-:Y:S02]  /*1f4b0*/  STL.64 [R1+0x1540], R24 ;  /* 0x0015401801007387 */ /* 0x0001e40000100a00 */
[----:B0-----:R-:W-:-:S02]  /*1f4c0*/  IMAD.MOV.U32 R24, RZ, RZ, R9 ;  /* 0x000000ffff187224 */ /* 0x001fc400078e0009 */
[----:B------:R-:W-:-:S07]  /*1f4d0*/  IMAD.MOV.U32 R25, RZ, RZ, R8 ;  /* 0x000000ffff197224 */ /* 0x000fce00078e0008 */
[-C--:B--2---:R-:W-:Y:S11]  /*1f4e0*/  HMMA.16816.F32.BF16 R20, R16, R24.reuse, R20 ;  /* 0x000000181014723c */ /* 0x084ff60000041814 */
[----:B------:R-:W-:Y:S11]  /*1f4f0*/  @!UPT UIADD3 URZ, URZ, URZ, URZ ;  /* 0x0000003f3f3ff290 */ /* 0x000ff6000fffe03f */
[----:B------:R-:W-:Y:S01]  /*1f500*/  @!UPT UIADD3 URZ, URZ, URZ, URZ ;  /* 0x0000003f3f3ff290 */ /* 0x000fe2000fffe03f */
[----:B------:R-:W-:Y:S01]  /*1f510*/  STL.64 [R1+0x200], R20 ;  /* 0x0002001401007387 */ /* 0x000fe20000100a00 */
[----:B------:R0:W-:Y:S03]  /*1f520*/  STL.64 [R1+0x208], R22 ;  /* 0x0002081601007387 */ /* 0x0001e60000100a00 */
[----:B0-----:R-:W2:Y:S01]  /*1f530*/  LDL.LU.64 R22, [R1+0x1580] ;  /* 0x0015800001167983 */ /* 0x001ea20000300a00 */
[----:B------:R-:W2:Y:S02]  /*1f540*/  LDL.LU.64 R20, [R1+0x1578] ;  /* 0x0015780001147983 */ /* 0x000ea40000300a00 */
[----:B------:R-:W-:Y:S02]  /*1f550*/  STL.64 [R1+0x1538], R18 ;  /* 0x0015381201007387 */ /* 0x000fe40000100a00 */
[----:B------:R0:W-:Y:S02]  /*1f560*/  STL.64 [R1+0x1530], R16 ;  /* 0x0015301001007387 */ /* 0x0001e40000100a00 */
[----:B0-----:R-:W2:Y:S01]  /*1f570*/  LDL.LU R16, [R1+0xb0] ;  /* 0x0000b00001107983 */ /* 0x001ea20000300800 */
[----:B------:R-:W2:Y:S02]  /*1f580*/  LDL.LU R17, [R1+0xb4] ;  /* 0x0000b40001117983 */ /* 0x000ea40000300800 */
[----:B------:R-:W2:Y:S02]  /*1f590*/  LDL.LU R18, [R1+0xb8] ;  /* 0x0000b80001127983 */ /* 0x000ea40000300800 */
[----:B------:R-:W2:Y:S01]  /*1f5a0*/  LDL.LU R19, [R1+0xbc] ;  /* 0x0000bc0001137983 */ /* 0x000ea20000300800 */
[----:B------:R-:W3:Y:S01]  /*1f5b0*/  LDL.LU.64 R8, [R1+0x20] ;  /* 0x0000200001087983 */ /* 0x000ee20000300a00 */
[----:B--2---:R-:W-:Y:S03]  /*1f5c0*/  HMMA.16816.F32.BF16 R16, R20, R24, R16 ;  /* 0x000000181410723c */ /* 0x004fe60000041810 */
[----:B---3--:R0:W-:Y:S01]  /*1f5d0*/  STL.64 [R1+0x14b0], R8 ;  /* 0x0014b00801007387 */ /* 0x0081e20000100a00 */
[----:B------:R-:W-:Y:S02]  /*1f5e0*/  STL.64 [R1+0x1528], R22 ;  /* 0x0015281601007387 */ /* 0x000fe40000100a00 */
[----:B------:R-:W-:Y:S02]  /*1f5f0*/  STL.64 [R1+0x1520], R20 ;  /* 0x0015201401007387 */ /* 0x000fe40000100a00 */
[----:B0-----:R-:W-:-:S02]  /*1f600*/  IMAD.MOV.U32 R8, RZ, RZ, R13 ;  /* 0x000000ffff087224 */ /* 0x001fc400078e000d */
[----:B------:R-:W-:Y:S11]  /*1f610*/  IMAD.MOV.U32 R9, RZ, RZ, R12 ;  /* 0x000000ffff097224 */ /* 0x000ff600078e000c */
[----:B------:R-:W-:Y:S02]  /*1f620*/  @!UPT UIADD3 URZ, URZ, URZ, URZ ;  /* 0x0000003f3f3ff290 */ /* 0x000fe4000fffe03f */
[----:B------:R-:W-:Y:S01]  /*1f630*/  STL.64 [R1+0x230], R16 ;  /* 0x0002301001007387 */ /* 0x000fe20000100a00 */
[----:B------:R-:W-:Y:S02]  /*1f640*/  STL.64 [R1+0x238], R18 ;  /* 0x0002381201007387 */ /* 0x000fe40000100a00 */
[----:B------:R-:W-:Y:S02]  /*1f650*/  STL.64 [R1+0x14f8], R8 ;  /* 0x0014f80801007387 */ /* 0x000fe40000100a00 */
[----:B------:R-:W2:Y:S01]  /*1f660*/  LDL.LU R12, [R1+0xd0] ;  /* 0x0000d000010c7983 */ /* 0x000ea20000300800 */
[----:B------:R-:W2:Y:S01]  /*1f670*/  LDL.LU R13, [R1+0xd4] ;  /* 0x0000d400010d7983 */ /* 0x000ea20000300800 */
        /* <DEDUP_REMOVED lines=8> */
[----:B------:R-:W-:Y:S01]  /*1f700*/  IMAD.MOV.U32 R8, RZ, RZ, R11 ;  /* 0x000000ffff087224 */ /* 0x000fe200078e000b */
[----:B---3--:R-:W-:Y:S01]  /*1f710*/  STL.64 [R1+0x14a8], R14 ;  /* 0x0014a80e01007387 */ /* 0x008fe20000100a00 */
[----:B--2---:R0:W-:Y:S03]  /*1f720*/  STL.64 [R1+0x14a0], R12 ;  /* 0x0014a00c01007387 */ /* 0x0041e60000100a00 */
[----:B0-----:R-:W2:Y:S01]  /*1f730*/  LDL.LU R12, [R1+0x290] ;  /* 0x00029000010c7983 */ /* 0x001ea20000300800 */
[----:B------:R-:W2:Y:S02]  /*1f740*/  LDL.LU R13, [R1+0x294] ;  /* 0x00029400010d7983 */ /* 0x000ea40000300800 */
[----:B------:R-:W3:Y:S02]  /*1f750*/  LDL.LU R14, [R1+0x298] ;  /* 0x00029800010e7983 */ /* 0x000ee40000300800 */
[----:B------:R-:W3:Y:S02]  /*1f760*/  LDL.LU R15, [R1+0x29c] ;  /* 0x00029c00010f7983 */ /* 0x000ee40000300800 */
[----:B------:R-:W-:-:S05]  /*1f770*/  IMAD.MOV.U32 R9, RZ, RZ, R10 ;  /* 0x000000ffff097224 */ /* 0x000fca00078e000a */
[----:B------:R-:W-:Y:S04]  /*1f780*/  STL.64 [R1+0x1550], R8 ;  /* 0x0015500801007387 */ /* 0x000fe80000100a00 */
[----:B---3--:R-:W-:Y:S01]  /*1f790*/  STL.64 [R1+0x14c0], R14 ;  /* 0x0014c00e01007387 */ /* 0x008fe20000100a00 */
[----:B--2---:R0:W-:Y:S03]  /*1f7a0*/  STL.64 [R1+0x14b8], R12 ;  /* 0x0014b80c01007387 */ /* 0x0041e60000100a00 */
[----:B0-----:R-:W2:Y:S01]  /*1f7b0*/  LDL.LU R12, [R1+0x70] ;  /* 0x00007000010c7983 */ /* 0x001ea20000300800 */
[----:B------:R-:W-:Y:S02]  /*1f7c0*/  IMAD.MOV.U32 R13, RZ, RZ, R29 ;  /* 0x000000ffff0d7224 */ /* 0x000fe400078e001d */
[----:B------:R-:W3:Y:S02]  /*1f7d0*/  LDL.LU R29, [R1+0x1570] ;  /* 0x00157000011d7983 */ /* 0x000ee40000300800 */
[----:B------:R-:W-:-:S02]  /*1f7e0*/  IMAD.MOV.U32 R14, RZ, RZ, R28 ;  /* 0x000000ffff0e7224 */ /* 0x000fc400078e001c */
[----:B------:R-:W-:Y:S01]  /*1f7f0*/  IMAD.MOV.U32 R15, RZ, RZ, R2 ;  /* 0x000000ffff0f7224 */ /* 0x000fe200078e0002 */
[----:B------:R-:W4:Y:S01]  /*1f800*/  LDL.LU R28, [R1+0x156c] ;  /* 0x00156c00011c7983 */ /* 0x000f220000300800 */
[----:B------:R-:W3:Y:S03]  /*1f810*/  LDL.LU R2, [R1+0x1568] ;  /* 0x0015680001027983 */ /* 0x000ee60000300800 */
[----:B------:R-:W-:Y:S04]  /*1f820*/  STL.64 [R1+0x14d0], R14 ;  /* 0x0014d00e01007387 */ /* 0x000fe80000100a00 */
[----:B--2---:R0:W-:Y:S04]  /*1f830*/  STL.64 [R1+0x14c8], R12 ;  /* 0x0014c80c01007387 */ /* 0x0041e80000100a00 */
[----:B0-----:R-:W2:Y:S01]  /*1f840*/  LDL.LU R12, [R1+0xc0] ;  /* 0x0000c000010c7983 */ /* 0x001ea20000300800 */
[----:B------:R-:W2:Y:S02]  /*1f850*/  LDL.LU R13, [R1+0xc4] ;  /* 0x0000c400010d7983 */ /* 0x000ea40000300800 */
[----:B------:R-:W2:Y:S02]  /*1f860*/  LDL.LU R14, [R1+0xc8] ;  /* 0x0000c800010e7983 */ /* 0x000ea40000300800 */
[----:B------:R-:W2:Y:S01]  /*1f870*/  LDL.LU R15, [R1+0xcc] ;  /* 0x0000cc00010f7983 */ /* 0x000ea20000300800 */
[----:B------:R-:W2:Y:S01]  /*1f880*/  LDL.LU R8, [R1+0x90] ;  /* 0x0000900001087983 */ /* 0x000ea20000300800 */
[----:B---3--:R-:W-:-:S02]  /*1f890*/  IMAD.MOV.U32 R9, RZ, RZ, R2 ;  /* 0x000000ffff097224 */ /* 0x008fc400078e0002 */
[----:B------:R-:W3:Y:S02]  /*1f8a0*/  LDL.LU R2, [R1+0x1564] ;  /* 0x0015640001027983 */ /* 0x000ee40000300800 */
[----:B----4-:R-:W-:Y:S02]  /*1f8b0*/  IMAD.MOV.U32 R10, RZ, RZ, R28 ;  /* 0x000000ffff0a7224 */ /* 0x010fe400078e001c */
[----:B------:R-:W-:Y:S01]  /*1f8c0*/  IMAD.MOV.U32 R11, RZ, RZ, R29 ;  /* 0x000000ffff0b7224 */ /* 0x000fe200078e001d */
[----:B------:R-:W4:Y:S01]  /*1f8d0*/  LDL.LU R28, [R1+0x1560] ;  /* 0x00156000011c7983 */ /* 0x000f220000300800 */
[----:B------:R-:W3:Y:S02]  /*1f8e0*/  LDL.LU R29, [R1+0x155c] ;  /* 0x00155c00011d7983 */ /* 0x000ee40000300800 */
[----:B------:R-:W3:Y:S02]  /*1f8f0*/  LDL.LU R20, [R1+0xf0] ;  /* 0x0000f00001147983 */ /* 0x000ee40000300800 */
[----:B------:R-:W3:Y:S01]  /*1f900*/  LDL.LU R21, [R1+0xf4] ;  /* 0x0000f40001157983 */ /* 0x000ee20000300800 */
[----:B------:R-:W3:Y:S01]  /*1f910*/  LDL.LU R22, [R1+0xf8] ;  /* 0x0000f80001167983 */ /* 0x000ee20000300800 */
[----:B------:R-:W3:Y:S02]  /*1f920*/  LDL.LU R23, [R1+0xfc] ;  /* 0x0000fc0001177983 */ /* 0x000ee40000300800 */
[----:B------:R-:W3:Y:S02]  /*1f930*/  LDL.LU R16, [R1+0x270] ;  /* 0x0002700001107983 */ /* 0x000ee40000300800 */
[----:B------:R-:W3:Y:S01]  /*1f940*/  LDL.LU R17, [R1+0x274] ;  /* 0x0002740001117983 */ /* 0x000ee20000300800 */
[----:B------:R-:W3:Y:S01]  /*1f950*/  LDL.LU R18, [R1+0x278] ;  /* 0x0002780001127983 */ /* 0x000ee20000300800 */
[----:B------:R-:W3:Y:S03]  /*1f960*/  LDL.LU R19, [R1+0x27c] ;  /* 0x00027c0001137983 */ /* 0x000ee60000300800 */
        /* <DEDUP_REMOVED lines=11> */
[----:B------:R-:W2:Y:S01]  /*1fa20*/  LDL.LU R15, [R1+0x28c] ;  /* 0x00028c00010f7983 */ /* 0x000ea20000300800 */
[----:B------:R-:W-:Y:S01]  /*1fa30*/  HMMA.16816.F32.BF16 R24, R4, R24, R8 ;  /* 0x000000180418723c */ /* 0x000fe20000041808 */
[----:B--2---:R-:W-:Y:S01]  /*1fa40*/  STL.64 [R1+0x1508], R14 ;  /* 0x0015080e01007387 */ /* 0x004fe20000100a00 */
[----:B------:R0:W-:Y:S02]  /*1fa50*/  STL.64 [R1+0x1500], R12 ;  /* 0x0015000c01007387 */ /* 0x0001e40000100a00 */
[----:B0-----:R-:W-:-:S02]  /*1fa60*/  IMAD.MOV.U32 R12, RZ, RZ, R3 ;  /* 0x000000ffff0c7224 */ /* 0x001fc400078e0003 */
[----:B------:R-:W2:Y:S01]  /*1fa70*/  LDL.LU R3, [R1+0x1558] ;  /* 0x0015580001037983 */ /* 0x000ea20000300800 */
[----:B------:R-:W2:Y:S02]  /*1fa80*/  LDL.LU R13, [R1+0x84] ;  /* 0x00008400010d7983 */ /* 0x000ea40000300800 */
[----:B------:R-:W2:Y:S02]  /*1fa90*/  LDL.LU R14, [R1+0x88] ;  /* 0x00008800010e7983 */ /* 0x000ea40000300800 */
[----:B------:R-:W2:Y:S02]  /*1faa0*/  LDL.LU R15, [R1+0x8c] ;  /* 0x00008c00010f7983 */ /* 0x000ea40000300800 */
[----:B--2---:R0:W-:Y:S01]  /*1fab0*/  STL.64 [R1+0x1518], R14 ;  /* 0x0015180e01007387 */ /* 0x0041e20000100a00 */
[----:B------:R1:W-:Y:S02]  /*1fac0*/  STL.64 [R1+0x1510], R12 ;  /* 0x0015100c01007387 */ /* 0x0003e40000100a00 */
[----:B------:R-:W2:Y:S02]  /*1fad0*/  LDL.LU.64 R8, [R1+0x1550] ;  /* 0x0015500001087983 */ /* 0x000ea40000300a00 */
[----:B0-----:R-:W-:-:S02]  /*1fae0*/  IMAD.MOV.U32 R14, RZ, RZ, R3 ;  /* 0x000000ffff0e7224 */ /* 0x001fc400078e0003 */
[----:B---3--:R-:W-:Y:S02]  /*1faf0*/  IMAD.MOV.U32 R15, RZ, RZ, R2 ;  /* 0x000000ffff0f7224 */ /* 0x008fe400078e0002 */
[----:B-1----:R-:W-:Y:S02]  /*1fb00*/  IMAD.MOV.U32 R12, RZ, RZ, R29 ;  /* 0x000000ffff0c7224 */ /* 0x002fe400078e001d */
[----:B----4-:R-:W-:Y:S02]  /*1fb10*/  IMAD.MOV.U32 R13, RZ, RZ, R28 ;  /* 0x000000ffff0d7224 */ /* 0x010fe400078e001c */
[----:B------:R-:W-:Y:S02]  /*1fb20*/  IMAD.MOV.U32 R3, RZ, RZ, R26 ;  /* 0x000000ffff037224 */ /* 0x000fe400078e001a */
[----:B------:R-:W-:Y:S02]  /*1fb30*/  IMAD.MOV.U32 R2, RZ, RZ, R27 ;  /* 0x000000ffff027224 */ /* 0x000fe400078e001b */
[----:B------:R-:W-:-:S02]  /*1fb40*/  IMAD.MOV.U32 R29, RZ, RZ, R24 ;  /* 0x000000ffff1d7224 */ /* 0x000fc400078e0018 */
[----:B------:R-:W-:Y:S01]  /*1fb50*/  IMAD.MOV.U32 R28, RZ, RZ, R25 ;  /* 0x000000ffff1c7224 */ /* 0x000fe200078e0019 */
[----:B------:R-:W2:Y:S01]  /*1fb60*/  LDL.LU.64 R26, [R1+0x1548] ;  /* 0x00154800011a7983 */ /* 0x000ea20000300a00 */
[----:B------:R-:W2:Y:S02]  /*1fb70*/  LDL.LU.64 R24, [R1+0x1540] ;  /* 0x0015400001187983 */ /* 0x000ea40000300a00 */
[----:B------:R-:W-:Y:S01]  /*1fb80*/  STL [R1+0x1194], R2 ;  /* 0x0011940201007387 */ /* 0x000fe20000100800 */
[----:B------:R-:W-:Y:S01]  /*1fb90*/  STL [R1+0x1190], R28 ;  /* 0x0011901c01007387 */ /* 0x000fe20000100800 */
[----:B------:R-:W-:Y:S02]  /*1fba0*/  STL [R1+0x118c], R29 ;  /* 0x00118c1d01007387 */ /* 0x000fe40000100800 */
[----:B------:R-:W-:Y:S01]  /*1fbb0*/  STL [R1+0x1188], R3 ;  /* 0x0011880301007387 */ /* 0x000fe20000100800 */
        /* <DEDUP_REMOVED lines=25> */
[----:B------:R0:W-:Y:S01]  /*1fd50*/  STL [R1+0x274], R9 ;  /* 0x0002740901007387 */ /* 0x0001e20000100800 */
[----:B------:R-:W-:Y:S02]  /*1fd60*/  STL.64 [R1+0x278], R10 ;  /* 0x0002780a01007387 */ /* 0x000fe40000100a00 */
[----:B------:R-:W-:Y:S02]  /*1fd70*/  IMAD.MOV.U32 R3, RZ, RZ, R8 ;  /* 0x000000ffff037224 */ /* 0x000fe400078e0008 */
[----:B0-----:R-:W2:Y:S03]  /*1fd80*/  LDL.LU.64 R8, [R1+0x14f8] ;  /* 0x0014f80001087983 */ /* 0x001ea60000300a00 */
        /* <DEDUP_REMOVED lines=27> */
[----:B------:R-:W-:-:S03]  /*1ff40*/  IMAD.MOV.U32 R2, RZ, RZ, R9 ;  /* 0x000000ffff027224 */ /* 0x000fc600078e0009 */
[----:B0-----:R-:W2:Y:S01]  /*1ff50*/  LDL.LU.64 R8, [R1+0x14b0] ;  /* 0x0014b00001087983 */ /* 0x001ea20000300a00 */
[----:B------:R-:W-:Y:S02]  /*1ff60*/  IMAD.MOV.U32 R28, RZ, RZ, R10 ;  /* 0x000000ffff1c7224 */ /* 0x000fe400078e000a */
[----:B------:R-:W-:Y:S02]  /*1ff70*/  IMAD.MOV.U32 R29, RZ, RZ, R11 ;  /* 0x000000ffff1d7224 */ /* 0x000fe400078e000b */
        /* <DEDUP_REMOVED lines=13> */
[----:B------:R-:W-:Y:S01]  /*20050*/  STL.64 [R1+0x100], R12 ;  /* 0x0001000c01007387 */ /* 0x000fe20000100a00 */
[----:B------:R0:W-:Y:S03]  /*20060*/  STL.64 [R1+0x108], R14 ;  /* 0x0001080e01007387 */ /* 0x0001e60000100a00 */
[----:B0-----:R-:W2:Y:S01]  /*20070*/  LDL.LU.64 R14, [R1+0x1498] ;  /* 0x00149800010e7983 */ /* 0x001ea20000300a00 */
[----:B------:R-:W2:Y:S02]  /*20080*/  LDL.LU.64 R12, [R1+0x1490] ;  /* 0x00149000010c7983 */ /* 0x000ea40000300a00 */
[----:B------:R-:W-:Y:S02]  /*20090*/  IMAD.MOV.U32 R3, RZ, RZ, R8 ;  /* 0x000000ffff037224 */ /* 0x000fe400078e0008 */
[----:B------:R-:W-:Y:S02]  /*200a0*/  IMAD.MOV.U32 R2, RZ, RZ, R9 ;  /* 0x000000ffff027224 */ /* 0x000fe400078e0009 */
[----:B------:R-:W3:Y:S01]  /*200b0*/  LDL.LU.64 R8, [R1+0x1488] ;  /* 0x0014880001087983 */ /* 0x000ee20000300a00 */
        /* <DEDUP_REMOVED lines=12> */
[----:B---3--:R-:W-:Y:S02]  /*20180*/  IMAD.MOV.U32 R20, RZ, RZ, R8 ;  /* 0x000000ffff147224 */ /* 0x008fe400078e0008 */
[----:B------:R-:W3:Y:S01]  /*20190*/  LDL.LU R8, [R1+0x1478] ;  /* 0x0014780001087983 */ /* 0x000ee20000300800 */
[----:B--2---:R-:W-:-:S02]  /*201a0*/  IMAD.MOV.U32 R21, RZ, RZ, R13 ;  /* 0x000000ffff157224 */ /* 0x004fc400078e000d */
[----:B------:R-:W-:Y:S01]  /*201b0*/  IMAD.MOV.U32 R22, RZ, RZ, R12 ;  /* 0x000000ffff167224 */ /* 0x000fe200078e000c */
[----:B------:R-:W2:Y:S01]  /*201c0*/  LDL.LU R13, [R1+0x1474] ;  /* 0x00147400010d7983 */ /* 0x000ea20000300800 */
[----:B------:R-:W4:Y:S02]  /*201d0*/  LDL.LU R12, [R1+0x1470] ;  /* 0x00147000010c7983 */ /* 0x000f240000300800 */
[----:B------:R-:W-:Y:S02]  /*201e0*/  IMAD.MOV.U32 R23, RZ, RZ, R0 ;  /* 0x000000ffff177224 */ /* 0x000fe400078e0000 */
[----:B------:R-:W4:Y:S01]  /*201f0*/  LDL.LU R0, [R1+0x146c] ;  /* 0x00146c0001007983 */ /* 0x000f220000300800 */
[----:B------:R3:W-:Y:S02]  /*20200*/  STL.64 [R1+0x1398], R6 ;  /* 0x0013980601007387 */ /* 0x0007e40000100a00 */
[----:B------:R2:W-:Y:S02]  /*20210*/  STL.64 [R1+0x1390], R4 ;  /* 0x0013900401007387 */ /* 0x0005e40000100a00 */
[----:B------:R-:W-:Y:S07]  /*20220*/  HMMA.16816.F32.BF16 R16, R4, R16, R20 ;  /* 0x000000100410723c */ /* 0x000fee0000041814 */
[----:B---3--:R-:W-:-:S02]  /*20230*/  IMAD.MOV.U32 R6, RZ, RZ, R8 ;  /* 0x000000ffff067224 */ /* 0x008fc400078e0008 */
[----:B--2---:R-:W-:Y:S02]  /*20240*/  IMAD.MOV.U32 R4, RZ, RZ, R13 ;  /* 0x000000ffff047224 */ /* 0x004fe400078e000d */
[----:B----4-:R-:W-:Y:S01]  /*20250*/  IMAD.MOV.U32 R5, RZ, RZ, R12 ;  /* 0x000000ffff057224 */ /* 0x010fe200078e000c */
[----:B------:R-:W2:Y:S01]  /*20260*/  LDL.LU R13, [R1+0x1468] ;  /* 0x00146800010d7983 */ /* 0x000ea20000300800 */
[----:B------:R-:W3:Y:S02]  /*20270*/  LDL.LU R12, [R1+0x1464] ;  /* 0x00146400010c7983 */ /* 0x000ee40000300800 */
[----:B------:R-:W4:Y:S02]  /*20280*/  LDL.LU R8, [R1+0x1460] ;  /* 0x0014600001087983 */ /* 0x000f240000300800 */
[----:B------:R-:W2:Y:S02]  /*20290*/  LDL.LU R7, [R1+0x24c] ;  /* 0x00024c0001077983 */ /* 0x000ea40000300800 */
[----:B--2---:R3:W-:Y:S01]  /*202a0*/  STL.64 [R1+0x13e8], R6 ;  /* 0x0013e80601007387 */ /* 0x0047e20000100a00 */
[----:B------:R0:W-:Y:S02]  /*202b0*/  STL.64 [R1+0x13e0], R4 ;  /* 0x0013e00401007387 */ /* 0x0001e40000100a00 */
[----:B---3--:R-:W-:Y:S01]  /*202c0*/  IMAD.MOV.U32 R6, RZ, RZ, R12 ;  /* 0x000000ffff067224 */ /* 0x008fe200078e000c */
[----:B0-----:R-:W2:Y:S01]  /*202d0*/  LDL.LU R4, [R1+0x260] ;  /* 0x0002600001047983 */ /* 0x001ea20000300800 */
[----:B------:R-:W-:-:S02]  /*202e0*/  IMAD.MOV.U32 R5, RZ, RZ, R13 ;  /* 0x000000ffff057224 */ /* 0x000fc400078e000d */
[----:B------:R-:W3:Y:S02]  /*202f0*/  LDL.LU R13, [R1+0x145c] ;  /* 0x00145c00010d7983 */ /* 0x000ee40000300800 */
[----:B------:R-:W2:Y:S02]  /*20300*/  LDL.LU R12, [R1+0x1458] ;  /* 0x00145800010c7983 */ /* 0x000ea40000300800 */
[----:B----4-:R-:W-:Y:S02]  /*20310*/  IMAD.MOV.U32 R7, RZ, RZ, R8 ;  /* 0x000000ffff077224 */ /* 0x010fe400078e0008 */
[----:B------:R-:W4:Y:S01]  /*20320*/  LDL.LU R8, [R1+0x1454] ;  /* 0x0014540001087983 */ /* 0x000f220000300800 */
[----:B------:R-:W2:Y:S02]  /*20330*/  LDL.LU R20, [R1+0x2c0] ;  /* 0x0002c00001147983 */ /* 0x000ea40000300800 */
[----:B------:R-:W2:Y:S02]  /*20340*/  LDL.LU R21, [R1+0x2c4] ;  /* 0x0002c40001157983 */ /* 0x000ea40000300800 */
[----:B------:R-:W2:Y:S01]  /*20350*/  LDL.LU R22, [R1+0x2c8] ;  /* 0x0002c80001167983 */ /* 0x000ea20000300800 */
[----:B------:R-:W2:Y:S04]  /*20360*/  LDL.LU R23, [R1+0x2cc] ;  /* 0x0002cc0001177983 */ /* 0x000ea80000300800 */
[----:B--2---:R-:W-:Y:S01]  /*20370*/  STL.64 [R1+0x1420], R22 ;  /* 0x0014201601007387 */ /* 0x004fe20000100a00 */
[----:B------:R0:W-:Y:S03]  /*20380*/  STL.64 [R1+0x1418], R20 ;  /* 0x0014181401007387 */ /* 0x0001e60000100a00 */
[----:B0-----:R-:W2:Y:S01]  /*20390*/  LDL.LU R20, [R1+0x300] ;  /* 0x0003000001147983 */ /* 0x001ea20000300800 */
[----:B------:R-:W-:-:S02]  /*203a0*/  IMAD.MOV.U32 R22, RZ, RZ, R12 ;  /* 0x000000ffff167224 */ /* 0x000fc400078e000c */
[----:B---3--:R-:W-:Y:S02]  /*203b0*/  IMAD.MOV.U32 R23, RZ, RZ, R13 ;  /* 0x000000ffff177224 */ /* 0x008fe400078e000d */
[----:B----4-:R-:W-:Y:S02]  /*203c0*/  IMAD.MOV.U32 R21, RZ, RZ, R8 ;  /* 0x000000ffff157224 */ /* 0x010fe400078e0008 */
[----:B------:R-:W3:Y:S01]  /*203d0*/  LDL.LU R8, [R1+0x1450] ;  /* 0x0014500001087983 */ /* 0x000ee20000300800 */
[----:B------:R-:W4:Y:S02]  /*203e0*/  LDL.LU R12, [R1+0x144c] ;  /* 0x00144c00010c7983 */ /* 0x000f240000300800 */
[----:B------:R-:W3:Y:S02]  /*203f0*/  LDL.LU R13, [R1+0x1448] ;  /* 0x00144800010d7983 */ /* 0x000ee40000300800 */
[----:B------:R-:W-:Y:S01]  /*20400*/  STL.64 [R1+0x1430], R22 ;  /* 0x0014301601007387 */ /* 0x000fe20000100a00 */
[----:B--2---:R0:W-:Y:S04]  /*20410*/  STL.64 [R1+0x1428], R20 ;  /* 0x0014281401007387 */ /* 0x0041e80000100a00 */
[----:B0-----:R-:W2:Y:S01]  /*20420*/  LDL.LU R20, [R1+0x310] ;  /* 0x0003100001147983 */ /* 0x001ea20000300800 */
[----:B------:R-:W2:Y:S02]  /*20430*/  LDL.LU R21, [R1+0x314] ;  /* 0x0003140001157983 */ /* 0x000ea40000300800 */
[----:B------:R-:W2:Y:S02]  /*20440*/  LDL.LU R22, [R1+0x318] ;  /* 0x0003180001167983 */ /* 0x000ea40000300800 */
[----:B------:R-:W2:Y:S02]  /*20450*/  LDL.LU R23, [R1+0x31c] ;  /* 0x00031c0001177983 */ /* 0x000ea40000300800 */
[----:B------:R-:W-:-:S02]  /*20460*/  IMAD.MOV.U32 R2, RZ, RZ, R16 ;  /* 0x000000ffff027224 */ /* 0x000fc400078e0010 */
[----:B------:R-:W-:Y:S02]  /*20470*/  IMAD.MOV.U32 R28, RZ, RZ, R17 ;  /* 0x000000ffff1c7224 */ /* 0x000fe400078e0011 */
[----:B------:R-:W-:Y:S02]  /*20480*/  IMAD.MOV.U32 R29, RZ, RZ, R18 ;  /* 0x000000ffff1d7224 */ /* 0x000fe400078e0012 */
[----:B------:R-:W-:Y:S02]  /*20490*/  IMAD.MOV.U32 R3, RZ, RZ, R19 ;  /* 0x000000ffff037224 */ /* 0x000fe400078e0013 */
[----:B------:R-:W-:Y:S04]  /*204a0*/  LDSM.16.M88.4 R16, [R9+0x14080] ;  /* 0x014080000910783b */ /* 0x000fe80000000200 */
[----:B--2---:R-:W-:Y:S01]  /*204b0*/  STL.64 [R1+0x1440], R22 ;  /* 0x0014401601007387 */ /* 0x004fe20000100a00 */
[----:B------:R0:W-:Y:S03]  /*204c0*/  STL.64 [R1+0x1438], R20 ;  /* 0x0014381401007387 */ /* 0x0001e60000100a00 */
[----:B0-----:R-:W2:Y:S01]  /*204d0*/  LDL.LU R20, [R1+0x320] ;  /* 0x0003200001147983 */ /* 0x001ea20000300800 */
[----:B------:R-:W-:Y:S02]  /*204e0*/  STL.64 [R1+0x13f8], R6 ;  /* 0x0013f80601007387 */ /* 0x000fe40000100a00 */
[----:B------:R-:W-:Y:S02]  /*204f0*/  STL.64 [R1+0x13f0], R4 ;  /* 0x0013f00401007387 */ /* 0x000fe40000100a00 */
[----:B------:R-:W-:Y:S01]  /*20500*/  LDSM.16.M88.4 R4, [R9+0x10080] ;  /* 0x010080000904783b */ /* 0x000fe20000000200 */
[----:B---3--:R-:W-:-:S02]  /*20510*/  IMAD.MOV.U32 R21, RZ, RZ, R13 ;  /* 0x000000ffff157224 */ /* 0x008fc400078e000d */
[----:B----4-:R-:W-:Y:S02]  /*20520*/  IMAD.MOV.U32 R22, RZ, RZ, R12 ;  /* 0x000000ffff167224 */ /* 0x010fe400078e000c */
[----:B------:R-:W0:Y:S01]  /*20530*/  LDSM.16.M88.4 R12, [R9+0x18080] ;  /* 0x01808000090c783b */ /* 0x000e220000000200 */
[----:B------:R-:W-:Y:S02]  /*20540*/  IMAD.MOV.U32 R23, RZ, RZ, R8 ;  /* 0x000000ffff177224 */ /* 0x000fe400078e0008 */
[----:B------:R-:W1:Y:S01]  /*20550*/  LDSM.16.M88.4 R8, [R9+0x1c080] ;  /* 0x01c080000908783b */ /* 0x000e620000000200 */
[----:B------:R3:W-:Y:S04]  /*20560*/  STL [R1+0x11c4], R3 ;  /* 0x0011c40301007387 */ /* 0x0007e80000100800 */
[----:B---3--:R-:W3:Y:S01]  /*20570*/  LDL R3, [R1+0x370] ;  /* 0x0003700001037983 */ /* 0x008ee20000100800 */
[----:B------:R-:W-:Y:S02]  /*20580*/  STL [R1+0x11c0], R29 ;  /* 0x0011c01d01007387 */ /* 0x000fe40000100800 */
[----:B------:R-:W-:Y:S02]  /*20590*/  STL [R1+0x11bc], R2 ;  /* 0x0011bc0201007387 */ /* 0x000fe40000100800 */
[----:B------:R-:W-:Y:S01]  /*205a0*/  STL [R1+0x11b8], R28 ;  /* 0x0011b81c01007387 */ /* 0x000fe20000100800 */
[----:B0-----:R-:W-:Y:S01]  /*205b0*/  STL [R1+0x1338], R14 ;  /* 0x0013380e01007387 */ /* 0x001fe20000100800 */
[----:B------:R-:W-:Y:S02]  /*205c0*/  STL.64 [R1+0x10], R4 ;  /* 0x0000100401007387 */ /* 0x000fe40000100a00 */
[----:B------:R-:W-:Y:S02]  /*205d0*/  STL.64 [R1+0x18], R6 ;  /* 0x0000180601007387 */ /* 0x000fe40000100a00 */
[----:B------:R-:W-:Y:S01]  /*205e0*/  STL [R1+0x1334], R15 ;  /* 0x0013340f01007387 */ /* 0x000fe20000100800 */
[----:B------:R-:W-:Y:S01]  /*205f0*/  STL [R1], R16 ;  /* 0x0000001001007387 */ /* 0x000fe20000100800 */
[----:B------:R-:W-:Y:S02]  /*20600*/  STL.64 [R1+0x8], R18 ;  /* 0x0000081201007387 */ /* 0x000fe40000100a00 */
        /* <DEDUP_REMOVED lines=16> */
[----:B0-----:R-:W2:Y:S01]  /*20710*/  LDL.LU.64 R20, [R1+0x1428] ;  /* 0x0014280001147983 */ /* 0x001ea20000300a00 */
[----:B------:R0:W-:Y:S03]  /*20720*/  STL.64 [R1+0x1400], R16 ;  /* 0x0014001001007387 */ /* 0x0001e60000100a00 */
[----:B0-----:R-:W4:Y:S01]  /*20730*/  LDL.LU R16, [R1+0x170] ;  /* 0x0001700001107983 */ /* 0x001f220000300800 */
[----:B------:R-:W4:Y:S02]  /*20740*/  LDL.LU R17, [R1+0x174] ;  /* 0x0001740001117983 */ /* 0x000f240000300800 */
[----:B------:R-:W4:Y:S02]  /*20750*/  LDL.LU R18, [R1+0x178] ;  /* 0x0001780001127983 */ /* 0x000f240000300800 */
[----:B------:R-:W4:Y:S01]  /*20760*/  LDL.LU R19, [R1+0x17c] ;  /* 0x00017c0001137983 */ /* 0x000f220000300800 */
[C---:B--2---:R-:W-:Y:S11]  /*20770*/  HMMA.16816.F32.BF16 R20, R24.reuse, R12, R20 ;  /* 0x0000000c1814723c */ /* 0x044ff60000041814 */
[----:B------:R-:W-:Y:S11]  /*20780*/  @!UPT UIADD3 URZ, URZ, URZ, URZ ;  /* 0x0000003f3f3ff290 */ /* 0x000ff6000fffe03f */
[----:B------:R-:W-:Y:S01]  /*20790*/  @!UPT UIADD3 URZ, URZ, URZ, URZ ;  /* 0x0000003f3f3ff290 */ /* 0x000fe2000fffe03f */
[----:B------:R0:W-:Y:S01]  /*207a0*/  STL.64 [R1+0x80], R20 ;  /* 0x0000801401007387 */ /* 0x0001e20000100a00 */
[----:B------:R-:W-:Y:S02]  /*207b0*/  IMAD.MOV.U32 R14, RZ, RZ, R22 ;  /* 0x000000ffff0e7224 */ /* 0x000fe400078e0016 */
[----:B------:R-:W-:Y:S02]  /*207c0*/  IMAD.MOV.U32 R15, RZ, RZ, R23 ;  /* 0x000000ffff0f7224 */ /* 0x000fe400078e0017 */
[----:B------:R-:W2:Y:S04]  /*207d0*/  LDL.LU.64 R22, [R1+0x1420] ;  /* 0x0014200001167983 */ /* 0x000ea80000300a00 */
[----:B0-----:R-:W2:Y:S02]  /*207e0*/  LDL.LU.64 R20, [R1+0x1418] ;  /* 0x0014180001147983 */ /* 0x001ea40000300a00 */
[----:B--2---:R-:W-:Y:S02]  /*207f0*/  HMMA.16816.F32.BF16 R24, R24, R8, R20 ;  /* 0x000000081818723c */ /* 0x004fe40000041814 */
[----:B------:R-:W4:Y:S01]  /*20800*/  LDL.LU.64 R22, [R1+0x1410] ;  /* 0x0014100001167983 */ /* 0x000f220000300a00 */
[----:B------:R-:W4:Y:S11]  /*20810*/  LDL.LU.64 R20, [R1+0x1408] ;  /* 0x0014080001147983 */ /* 0x000f360000300a00 */
[----:B------:R-:W-:Y:S09]  /*20820*/  @!UPT UIADD3 URZ, URZ, URZ, URZ ;  /* 0x0000003f3f3ff290 */ /* 0x000ff2000fffe03f */
[----:B------:R-:W-:Y:S01]  /*20830*/  STL.64 [R1+0x60], R24 ;  /* 0x0000601801007387 */ /* 0x000fe20000100a00 */
[----:B------:R-:W-:Y:S02]  /*20840*/  STL.64 [R1+0x68], R26 ;  /* 0x0000681a01007387 */ /* 0x000fe40000100a00 */
[----:B---3--:R-:W0:Y:S02]  /*20850*/  LDSM.16.MT88.4 R24, [R3+0x25000] ;  /* 0x025000000318783b */ /* 0x008e240000004200 */
[----:B0-----:R-:W-:Y:S02]  /*20860*/  STL.64 [R1+0x1350], R26 ;  /* 0x0013501a01007387 */ /* 0x001fe40000100a00 */
[----:B------:R0:W-:Y:S02]  /*20870*/  STL.64 [R1+0x1348], R24 ;  /* 0x0013481801007387 */ /* 0x0001e40000100a00 */
[----:B0-----:R-:W2:Y:S01]  /*20880*/  LDL.LU R24, [R1+0x250] ;  /* 0x0002500001187983 */ /* 0x001ea20000300800 */
[----:B------:R-:W2:Y:S02]  /*20890*/  LDL.LU R25, [R1+0x254] ;  /* 0x0002540001197983 */ /* 0x000ea40000300800 */
[----:B------:R-:W2:Y:S01]  /*208a0*/  LDL.LU R26, [R1+0x258] ;  /* 0x00025800011a7983 */ /* 0x000ea20000300800 */
[C---:B----4-:R-:W-:Y:S01]  /*208b0*/  HMMA.16816.F32.BF16 R4, R20.reuse, R4, R16 ;  /* 0x000000041404723c */ /* 0x050fe20000041810 */
[----:B------:R-:W3:Y:S11]  /*208c0*/  LDL.LU.64 R16, [R1+0x1400] ;  /* 0x0014000001107983 */ /* 0x000ef60000300a00 */
[----:B------:R-:W-:Y:S11]  /*208d0*/  @!UPT UIADD3 URZ, URZ, URZ, URZ ;  /* 0x0000003f3f3ff290 */ /* 0x000ff6000fffe03f */
[----:B------:R-:W-:Y:S01]  /*208e0*/  STL.64 [R1+0x170], R4 ;  /* 0x0001700401007387 */ /* 0x000fe20000100a00 */
[----:B------:R0:W-:Y:S03]  /*208f0*/  STL.64 [R1+0x178], R6 ;  /* 0x0001780601007387 */ /* 0x0001e60000100a00 */
[----:B0-----:R-:W3:Y:S01]  /*20900*/  LDL.LU.64 R6, [R1+0x13f8] ;  /* 0x0013f80001067983 */ /* 0x001ee20000300a00 */
[----:B------:R-:W3:Y:S02]  /*20910*/  LDL.LU.64 R4, [R1+0x13f0] ;  /* 0x0013f00001047983 */ /* 0x000ee40000300a00 */
[C---:B---3--:R-:W-:Y:S11]  /*20920*/  HMMA.16816.F32.BF16 R4, R20.reuse, R16, R4 ;  /* 0x000000101404723c */ /* 0x048ff60000041804 */
[----:B------:R-:W-:Y:S11]  /*20930*/  @!UPT UIADD3 URZ, URZ, URZ, URZ ;  /* 0x0000003f3f3ff290 */ /* 0x000ff6000fffe03f */
[----:B------:R-:W-:Y:S01]  /*20940*/  @!UPT UIADD3 URZ, URZ, URZ, URZ ;  /* 0x0000003f3f3ff290 */ /* 0x000fe2000fffe03f */
[----:B------:R-:W-:Y:S01]  /*20950*/  STL.64 [R1+0x160], R4 ;  /* 0x0001600401007387 */ /* 0x000fe20000100a00 */
[----:B------:R0:W-:Y:S03]  /*20960*/  STL.64 [R1+0x168], R6 ;  /* 0x0001680601007387 */ /* 0x0001e60000100a00 */
[----:B0-----:R-:W3:Y:S01]  /*20970*/  LDL.LU.64 R6, [R1+0x13e8] ;  /* 0x0013e80001067983 */ /* 0x001ee20000300a00 */
[----:B------:R-:W3:Y:S02]  /*20980*/  LDL.LU.64 R4, [R1+0x13e0] ;  /* 0x0013e00001047983 */ /* 0x000ee40000300a00 */
[----:B------:R-:W-:Y:S02]  /*20990*/  IMAD.MOV.U32 R27, RZ, RZ, R0 ;  /* 0x000000ffff1b7224 */ /* 0x000fe400078e0000 */
[----:B------:R-:W4:Y:S05]  /*209a0*/  LDL.LU.64 R18, [R1+0x13d8] ;  /* 0x0013d80001127983 */ /* 0x000f2a0000300a00 */
[----:B--2---:R-:W-:Y:S01]  /*209b0*/  HMMA.16816.F32.BF16 R24, R20, R12, R24 ;  /* 0x0000000c1418723c */ /* 0x004fe20000041818 */
[----:B------:R-:W-:-:S02]  /*209c0*/  IMAD.MOV.U32 R0, RZ, RZ, R17 ;  /* 0x000000ffff007224 */ /* 0x000fc400078e0011 */
[----:B------:R-:W4:Y:S01]  /*209d0*/  LDL.LU.64 R16, [R1+0x13d0] ;  /* 0x0013d00001107983 */ /* 0x000f220000300a00 */
[----:B------:R-:W-:Y:S02]  /*209e0*/  STL.64 [R1+0x13b8], R14 ;  /* 0x0013b80e01007387 */ /* 0x000fe40000100a00 */
[----:B------:R0:W-:Y:S11]  /*209f0*/  STL.64 [R1+0x13b0], R12 ;  /* 0x0013b00c01007387 */ /* 0x0001f60000100a00 */
[----:B------:R-:W-:Y:S07]  /*20a00*/  @!UPT UIADD3 URZ, URZ, URZ, URZ ;  /* 0x0000003f3f3ff290 */ /* 0x000fee000fffe03f */
[----:B------:R-:W-:Y:S02]  /*20a10*/  IMAD.MOV.U32 R28, RZ, RZ, R27 ;  /* 0x000000ffff1c7224 */ /* 0x000fe400078e001b */
[----:B------:R-:W-:Y:S02]  /*20a20*/  IMAD.MOV.U32 R2, RZ, RZ, R26 ;  /* 0x000000ffff027224 */ /* 0x000fe400078e001a */
[----:B------:R-:W-:Y:S02]  /*20a30*/  IMAD.MOV.U32 R29, RZ, RZ, R25 ;  /* 0x000000ffff1d7224 */ /* 0x000fe400078e0019 */
[----:B------:R-:W-:Y:S01]  /*20a40*/  IMAD.MOV.U32 R3, RZ, RZ, R24 ;  /* 0x000000ffff037224 */ /* 0x000fe200078e0018 */
[----:B------:R-:W-:Y:S01]  /*20a50*/  STL [R1+0x120c], R28 ;  /* 0x00120c1c01007387 */ /* 0x000fe20000100800 */
[----:B------:R-:W-:Y:S02]  /*20a60*/  STL [R1+0x1208], R2 ;  /* 0x0012080201007387 */ /* 0x000fe40000100800 */
[----:B------:R-:W-:Y:S02]  /*20a70*/  STL [R1+0x1204], R29 ;  /* 0x0012041d01007387 */ /* 0x000fe40000100800 */
[----:B------:R-:W-:Y:S01]  /*20a80*/  STL [R1+0x1200], R3 ;  /* 0x0012000301007387 */ /* 0x000fe20000100800 */
[----:B---3--:R-:W-:Y:S01]  /*20a90*/  HMMA.16816.F32.BF16 R4, R20, R8, R4 ;  /* 0x000000081404723c */ /* 0x008fe20000041804 */
[----:B------:R-:W2:Y:S01]  /*20aa0*/  LDL.LU.64 R20, [R1+0x10] ;  /* 0x0000100001147983 */ /* 0x000ea20000300a00 */
[----:B0-----:R-:W3:Y:S11]  /*20ab0*/  LDL.LU R12, [R1+0x2e0] ;  /* 0x0002e000010c7983 */ /* 0x001ef60000300800 */
[----:B------:R-:W-:Y:S10]  /*20ac0*/  @!UPT UIADD3 URZ, URZ, URZ, URZ ;  /* 0x0000003f3f3ff290 */ /* 0x000ff4000fffe03f */
[----:B------:R-:W-:Y:S01]  /*20ad0*/  STL.64 [R1+0x110], R4 ;  /* 0x0001100401007387 */ /* 0x000fe20000100a00 */
[----:B------:R-:W-:Y:S02]  /*20ae0*/  STL.64 [R1+0x118], R6 ;  /* 0x0001180601007387 */ /* 0x000fe40000100a00 */
[----:B------:R-:W3:Y:S02]  /*20af0*/  LDL.LU R13, [R1+0x2e4] ;  /* 0x0002e400010d7983 */ /* 0x000ee40000300800 */
[----:B------:R-:W2:Y:S01]  /*20b00*/  LDL.LU R14, [R1+0x2e8] ;  /* 0x0002e800010e7983 */ /* 0x000ea20000300800 */
[----:B------:R-:W2:Y:S04]  /*20b10*/  LDL.LU R15, [R1+0x2ec] ;  /* 0x0002ec00010f7983 */ /* 0x000ea80000300800 */
[----:B--2---:R-:W-:Y:S01]  /*20b20*/  STL.64 [R1+0x13c8], R14 ;  /* 0x0013c80e01007387 */ /* 0x004fe20000100a00 */
[----:B---3--:R0:W-:Y:S03]  /*20b30*/  STL.64 [R1+0x13c0], R12 ;  /* 0x0013c00c01007387 */ /* 0x0081e60000100a00 */
[----:B0-----:R-:W4:Y:S01]  /*20b40*/  LDL.LU R12, [R1+0x2f0] ;  /* 0x0002f000010c7983 */ /* 0x001f220000300800 */
[----:B------:R-:W4:Y:S02]  /*20b50*/  LDL.LU R13, [R1+0x2f4] ;  /* 0x0002f400010d7983 */ /* 0x000f240000300800 */
[----:B------:R-:W4:Y:S02]  /*20b60*/  LDL.LU R14, [R1+0x2f8] ;  /* 0x0002f800010e7983 */ /* 0x000f240000300800 */
[----:B------:R-:W4:Y:S01]  /*20b70*/  LDL.LU R15, [R1+0x2fc] ;  /* 0x0002fc00010f7983 */ /* 0x000f220000300800 */
[----:B------:R-:W-:Y:S01]  /*20b80*/  STL.64 [R1+0x13a8], R10 ;  /* 0x0013a80a01007387 */ /* 0x000fe20000100a00 */
[----:B------:R0:W-:Y:S02]  /*20b90*/  STL.64 [R1+0x13a0], R8 ;  /* 0x0013a00801007387 */ /* 0x0001e40000100a00 */
[----:B------:R-:W2:Y:S02]  /*20ba0*/  LDL.LU R4, [R1+0x2b0] ;  /* 0x0002b00001047983 */ /* 0x000ea40000300800 */
[----:B------:R-:W2:Y:S01]  /*20bb0*/  LDL.LU R5, [R1+0x2b4] ;  /* 0x0002b40001057983 */ /* 0x000ea20000300800 */
[----:B------:R-:W2:Y:S01]  /*20bc0*/  LDL.LU R6, [R1+0x2b8] ;  /* 0x0002b80001067983 */ /* 0x000ea20000300800 */
[----:B------:R-:W2:Y:S03]  /*20bd0*/  LDL.LU R7, [R1+0x2bc] ;  /* 0x0002bc0001077983 */ /* 0x000ea60000300800 */
[----:B0-----:R-:W3:Y:S01]  /*20be0*/  LDL.LU R8, [R1+0x2d0] ;  /* 0x0002d00001087983 */ /* 0x001ee20000300800 */
[----:B------:R-:W3:Y:S02]  /*20bf0*/  LDL.LU R9, [R1+0x2d4] ;  /* 0x0002d40001097983 */ /* 0x000ee40000300800 */
[----:B------:R-:W3:Y:S02]  /*20c00*/  LDL.LU R10, [R1+0x2d8] ;  /* 0x0002d800010a7983 */ /* 0x000ee40000300800 */
[----:B------:R-:W3:Y:S01]  /*20c10*/  LDL.LU R11, [R1+0x2dc] ;  /* 0x0002dc00010b7983 */ /* 0x000ee20000300800 */
[----:B------:R-:W2:Y:S01]  /*20c20*/  LDL.LU R24, [R1+0x130] ;  /* 0x0001300001187983 */ /* 0x000ea20000300800 */
[----:B------:R-:W2:Y:S02]  /*20c30*/  LDL.LU R25, [R1+0x134] ;  /* 0x0001340001197983 */ /* 0x000ea40000300800 */
[----:B------:R-:W2:Y:S02]  /*20c40*/  LDL.LU R26, [R1+0x138] ;  /* 0x00013800011a7983 */ /* 0x000ea40000300800 */
[----:B------:R-:W2:Y:S02]  /*20c50*/  LDL.LU R27, [R1+0x13c] ;  /* 0x00013c00011b7983 */ /* 0x000ea40000300800 */
[----:B------:R-:W-:Y:S01]  /*20c60*/  IMAD.MOV.U32 R2, RZ, RZ, R20 ;  /* 0x000000ffff027224 */ /* 0x000fe200078e0014 */
[----:B----4-:R-:W-:Y:S01]  /*20c70*/  HMMA.16816.F32.BF16 R12, R16, R20, R12 ;  /* 0x00000014100c723c */ /* 0x010fe2000004180c */
[----:B--2---:R-:W-:Y:S01]  /*20c80*/  STL.64 [R1+0x1360], R26 ;  /* 0x0013601a01007387 */ /* 0x004fe20000100a00 */
[----:B------:R0:W-:Y:S11]  /*20c90*/  STL.64 [R1+0x1358], R24 ;  /* 0x0013581801007387 */ /* 0x0001f60000100a00 */
[----:B------:R-:W-:Y:S11]  /*20ca0*/  @!UPT UIADD3 URZ, URZ, URZ, URZ ;  /* 0x0000003f3f3ff290 */ /* 0x000ff6000fffe03f */
[----:B------:R-:W-:Y:S02]  /*20cb0*/  IMAD.MOV.U32 R22, RZ, RZ, R14 ;  /* 0x000000ffff167224 */ /* 0x000fe400078e000e */
[----:B------:R-:W-:Y:S02]  /*20cc0*/  IMAD.MOV.U32 R23, RZ, RZ, R13 ;  /* 0x000000ffff177224 */ /* 0x000fe400078e000d */
[----:B0-----:R-:W-:Y:S01]  /*20cd0*/  IMAD.MOV.U32 R25, RZ, RZ, R0 ;  /* 0x000000ffff197224 */ /* 0x001fe200078e0000 */
[----:B------:R-:W2:Y:S01]  /*20ce0*/  LDL.LU R24, [R1] ;  /* 0x0000000001187983 */ /* 0x000ea20000300800 */
[----:B------:R-:W-:Y:S02]  /*20cf0*/  IMAD.MOV.U32 R0, RZ, RZ, R21 ;  /* 0x000000ffff007224 */ /* 0x000fe400078e0015 */
[----:B------:R0:W-:Y:S02]  /*20d00*/  STL [R1+0xd0], R12 ;  /* 0x0000d00c01007387 */ /* 0x0001e40000100800 */
[----:B------:R-:W-:-:S02]  /*20d10*/  IMAD.MOV.U32 R21, RZ, RZ, R15 ;  /* 0x000000ffff157224 */ /* 0x000fc400078e000f */
[----:B------:R-:W2:Y:S04]  /*20d20*/  LDL.LU.64 R14, [R1+0x13c8] ;  /* 0x0013c800010e7983 */ /* 0x000ea80000300a00 */
[----:B0-----:R-:W2:Y:S01]  /*20d30*/  LDL.LU.64 R12, [R1+0x13c0] ;  /* 0x0013c000010c7983 */ /* 0x001ea20000300a00 */
[----:B------:R-:W-:Y:S02]  /*20d40*/  STL.64 [R1+0x1370], R22 ;  /* 0x0013701601007387 */ /* 0x000fe40000100a00 */
[----:B------:R0:W-:Y:S02]  /*20d50*/  STL [R1+0x1368], R21 ;  /* 0x0013681501007387 */ /* 0x0001e40000100800 */
[----:B------:R-:W4:Y:S01]  /*20d60*/  LDL.LU R20, [R1+0x1a0] ;  /* 0x0001a00001147983 */ /* 0x000f220000300800 */
[----:B0-----:R-:W4:Y:S01]  /*20d70*/  LDL.LU R21, [R1+0x1a4] ;  /* 0x0001a40001157983 */ /* 0x001f220000300800 */
[----:B------:R-:W3:Y:S02]  /*20d80*/  LDL.LU R22, [R1+0x1a8] ;  /* 0x0001a80001167983 */ /* 0x000ee40000300800 */
[----:B------:R-:W3:Y:S01]  /*20d90*/  LDL.LU R23, [R1+0x1ac] ;  /* 0x0001ac0001177983 */ /* 0x000ee20000300800 */
[C---:B--2---:R-:W-:Y:S01]  /*20da0*/  HMMA.16816.F32.BF16 R12, R16.reuse, R24, R12 ;  /* 0x00000018100c723c */ /* 0x044fe2000004180c */
[----:B---3--:R-:W-:Y:S01]  /*20db0*/  STL.64 [R1+0x1380], R22 ;  /* 0x0013801601007387 */ /* 0x008fe20000100a00 */
[----:B----4-:R0:W-:Y:S11]  /*20dc0*/  STL.64 [R1+0x1378], R20 ;  /* 0x0013781401007387 */ /* 0x0101f60000100a00 */
[----:B------:R-:W-:Y:S10]  /*20dd0*/  @!UPT UIADD3 URZ, URZ, URZ, URZ ;  /* 0x0000003f3f3ff290 */ /* 0x000ff4000fffe03f */
[----:B------:R1:W-:Y:S01]  /*20de0*/  STL.64 [R1+0xc0], R12 ;  /* 0x0000c00c01007387 */ /* 0x0003e20000100a00 */
[----:B------:R-:W-:Y:S02]  /*20df0*/  IMAD.MOV.U32 R3, RZ, RZ, R14 ;  /* 0x000000ffff037224 */ /* 0x000fe400078e000e */
[----:B0-----:R-:W-:Y:S02]  /*20e00*/  IMAD.MOV.U32 R21, RZ, RZ, R0 ;  /* 0x000000ffff157224 */ /* 0x001fe400078e0000 */
[----:B------:R-:W-:Y:S02]  /*20e10*/  IMAD.MOV.U32 R0, RZ, RZ, R15 ;  /* 0x000000ffff007224 */ /* 0x000fe400078e000f */
[----:B------:R-:W2:Y:S04]  /*20e20*/  LDL.LU.64 R14, [R1+0x13b8] ;  /* 0x0013b800010e7983 */ /* 0x000ea80000300a00 */
[----:B-1----:R-:W3:Y:S01]  /*20e30*/  LDL.LU.64 R12, [R1+0x13b0] ;  /* 0x0013b000010c7983 */ /* 0x002ee20000300a00 */
[----:B------:R0:W-:Y:S03]  /*20e40*/  STL.64 [R1+0x1388], R24 ;  /* 0x0013881801007387 */ /* 0x0001e60000100a00 */
[----:B0-----:R-:W4:Y:S01]  /*20e50*/  LDL.LU R24, [R1+0x1b0] ;  /* 0x0001b00001187983 */ /* 0x001f220000300800 */
[----:B------:R-:W4:Y:S02]  /*20e60*/  LDL.LU R25, [R1+0x1b4] ;  /* 0x0001b40001197983 */ /* 0x000f240000300800 */
[----:B------:R-:W4:Y:S02]  /*20e70*/  LDL.LU R26, [R1+0x1b8] ;  /* 0x0001b800011a7983 */ /* 0x000f240000300800 */
[----:B------:R-:W4:Y:S01]  /*20e80*/  LDL.LU R27, [R1+0x1bc] ;  /* 0x0001bc00011b7983 */ /* 0x000f220000300800 */
[----:B------:R-:W-:Y:S01]  /*20e90*/  STL [R1+0x12a4], R0 ;  /* 0x0012a40001007387 */ /* 0x000fe20000100800 */
[----:B------:R-:W-:Y:S01]  /*20ea0*/  STL [R1+0x12a0], R3 ;  /* 0x0012a00301007387 */ /* 0x000fe20000100800 */
[C---:B---3--:R-:W-:Y:S11]  /*20eb0*/  HMMA.16816.F32.BF16 R8, R16.reuse, R12, R8 ;  /* 0x0000000c1008723c */ /* 0x048ff60000041808 */
[----:B------:R-:W-:Y:S11]  /*20ec0*/  @!UPT UIADD3 URZ, URZ, URZ, URZ ;  /* 0x0000003f3f3ff290 */ /* 0x000ff6000fffe03f */
[----:B------:R-:W-:Y:S01]  /*20ed0*/  @!UPT UIADD3 URZ, URZ, URZ, URZ ;  /* 0x0000003f3f3ff290 */ /* 0x000fe2000fffe03f */
[----:B------:R-:W-:Y:S01]  /*20ee0*/  STL.64 [R1+0xb0], R8 ;  /* 0x0000b00801007387 */ /* 0x000fe20000100a00 */
[----:B------:R0:W-:Y:S03]  /*20ef0*/  STL.64 [R1+0xb8], R10 ;  /* 0x0000b80a01007387 */ /* 0x0001e60000100a00 */
[----:B0-----:R-:W3:Y:S01]  /*20f00*/  LDL.LU.64 R10, [R1+0x13a8] ;  /* 0x0013a800010a7983 */ /* 0x001ee20000300a00 */
[----:B------:R-:W2:Y:S02]  /*20f10*/  LDL.LU.64 R8, [R1+0x13a0] ;  /* 0x0013a00001087983 */ /* 0x000ea40000300a00 */
[----:B------:R-:W-:Y:S01]  /*20f20*/  IMAD.MOV.U32 R20, RZ, RZ, R2 ;  /* 0x000000ffff147224 */ /* 0x000fe200078e0002 */
[----:B--2---:R-:W-:Y:S01]  /*20f30*/  HMMA.16816.F32.BF16 R16, R16, R8, R4 ;  /* 0x000000081010723c */ /* 0x004fe20000041804 */
[----:B------:R-:W4:Y:S01]  /*20f40*/  LDL.LU.64 R6, [R1+0x1398] ;  /* 0x0013980001067983 */ /* 0x000f220000300a00 */
[----:B------:R-:W4:Y:S11]  /*20f50*/  LDL.LU.64 R4, [R1+0x1390] ;  /* 0x0013900001047983 */ /* 0x000f360000300a00 */
[----:B------:R-:W-:Y:S10]  /*20f60*/  @!UPT UIADD3 URZ, URZ, URZ, URZ ;  /* 0x0000003f3f3ff290 */ /* 0x000ff4000fffe03f */
[----:B------:R0:W-:Y:S01]  /*20f70*/  STL.64 [R1+0x78], R18 ;  /* 0x0000781201007387 */ /* 0x0001e20000100a00 */
[----:B------:R-:W-:Y:S02]  /*20f80*/  IMAD.MOV.U32 R0, RZ, RZ, R16 ;  /* 0x000000ffff007224 */ /* 0x000fe400078e0010 */
[----:B------:R-:W-:Y:S02]  /*20f90*/  IMAD.MOV.U32 R3, RZ, RZ, R17 ;  /* 0x000000ffff037224 */ /* 0x000fe400078e0011 */
[----:B------:R-:W2:Y:S01]  /*20fa0*/  LDL.LU R16, [R1+0x190] ;  /* 0x0001900001107983 */ /* 0x000ea20000300800 */
[----:B------:R-:W2:Y:S04]  /*20fb0*/  LDL.LU R17, [R1+0x194] ;  /* 0x0001940001117983 */ /* 0x000ea80000300800 */
[----:B0-----:R-:W2:Y:S01]  /*20fc0*/  LDL.LU R18, [R1+0x198] ;  /* 0x0001980001127983 */ /* 0x001ea20000300800 */
[----:B------:R-:W2:Y:S01]  /*20fd0*/  LDL.LU R19, [R1+0x19c] ;  /* 0x00019c0001137983 */ /* 0x000ea20000300800 */
[C---:B----4-:R-:W-:Y:S02]  /*20fe0*/  HMMA.16816.F32.BF16 R20, R4.reuse, R20, R24 ;  /* 0x000000140414723c */ /* 0x050fe40000041818 */
[----:B------:R-:W4:Y:S11]  /*20ff0*/  LDL.LU.64 R24, [R1+0x1388] ;  /* 0x0013880001187983 */ /* 0x000f360000300a00 */
[----:B------:R-:W-:Y:S10]  /*21000*/  @!UPT UIADD3 URZ, URZ, URZ, URZ ;  /* 0x0000003f3f3ff290 */ /* 0x000ff4000fffe03f */
[----:B------:R0:W-:Y:S01]  /*21010*/  STL [R1+0x1b0], R20 ;  /* 0x0001b01401007387 */ /* 0x0001e20000100800 */
[----:B------:R-:W-:Y:S02]  /*21020*/  IMAD.MOV.U32 R2, RZ, RZ, R22 ;  /* 0x000000ffff027224 */ /* 0x000fe400078e0016 */
[----:B------:R-:W-:Y:S02]  /*21030*/  IMAD.MOV.U32 R29, RZ, RZ, R23 ;  /* 0x000000ffff1d7224 */ /* 0x000fe400078e0017 */
[----:B------:R-:W-:Y:S01]  /*21040*/  IMAD.MOV.U32 R28, RZ, RZ, R21 ;  /* 0x000000ffff1c7224 */ /* 0x000fe200078e0015 */
[----:B------:R-:W4:Y:S04]  /*21050*/  LDL.LU.64 R22, [R1+0x1380] ;  /* 0x0013800001167983 */ /* 0x000f280000300a00 */
[----:B0-----:R-:W4:Y:S01]  /*21060*/  LDL.LU.64 R20, [R1+0x1378] ;  /* 0x0013780001147983 */ /* 0x001f220000300a00 */
[----:B------:R-:W-:Y:S01]  /*21070*/  STL [R1+0x1218], R28 ;  /* 0x0012181c01007387 */ /* 0x000fe20000100800 */
[C---:B--2---:R-:W-:Y:S01]  /*21080*/  HMMA.16816.F32.BF16 R16, R4.reuse, R12, R16 ;  /* 0x0000000c0410723c */ /* 0x044fe20000041810 */
[----:B------:R-:W-:Y:S01]  /*21090*/  STL [R1+0x1214], R2 ;  /* 0x0012140201007387 */ /* 0x000fe20000100800 */
[----:B------:R-:W-:Y:S06]  /*210a0*/  STL [R1+0x1210], R29 ;  /* 0x0012101d01007387 */ /* 0x000fec0000100800 */
[----:B----4-:R-:W-:Y:S01]  /*210b0*/  HMMA.16816.F32.BF16 R24, R4, R24, R20 ;  /* 0x000000180418723c */ /* 0x010fe20000041814 */
[----:B------:R-:W2:Y:S01]  /*210c0*/  LDL.LU.64 R22, [R1+0x1370] ;  /* 0x0013700001167983 */ /* 0x000ea20000300a00 */
[----:B------:R-:W4:Y:S11]  /*210d0*/  LDL.LU R21, [R1+0x1368] ;  /* 0x0013680001157983 */ /* 0x000f360000300800 */
[----:B------:R-:W-:Y:S10]  /*210e0*/  @!UPT UIADD3 URZ, URZ, URZ, URZ ;  /* 0x0000003f3f3ff290 */ /* 0x000ff4000fffe03f */
[----:B------:R-:W-:Y:S01]  /*210f0*/  STL.64 [R1+0x1a0], R24 ;  /* 0x0001a01801007387 */ /* 0x000fe20000100a00 */
[----:B------:R0:W-:Y:S03]  /*21100*/  STL.64 [R1+0x1a8], R26 ;  /* 0x0001a81a01007387 */ /* 0x0001e60000100a00 */
[----:B0-----:R-:W2:Y:S01]  /*21110*/  LDL.LU.64 R26, [R1+0x1360] ;  /* 0x00136000011a7983 */ /* 0x001ea20000300a00 */
[----:B------:R-:W2:Y:S02]  /*21120*/  LDL.LU.64 R24, [R1+0x1358] ;  /* 0x0013580001187983 */ /* 0x000ea40000300a00 */
[----:B------:R0:W-:Y:S02]  /*21130*/  STL [R1+0x19c], R19 ;  /* 0x00019c1301007387 */ /* 0x0001e40000100800 */
[----:B0-----:R-:W3:Y:S01]  /*21140*/  LDL R19, [R1+0x370] ;  /* 0x0003700001137983 */ /* 0x001ee20000100800 */
[----:B------:R-:W-:-:S02]  /*21150*/  IMAD.MOV.U32 R28, RZ, RZ, R16 ;  /* 0x000000ffff1c7224 */ /* 0x000fc400078e0010 */
[----:B------:R-:W-:Y:S02]  /*21160*/  IMAD.MOV.U32 R2, RZ, RZ, R17 ;  /* 0x000000ffff027224 */ /* 0x000fe400078e0011 */
[----:B------:R-:W-:Y:S01]  /*21170*/  IMAD.MOV.U32 R29, RZ, RZ, R18 ;  /* 0x000000ffff1d7224 */ /* 0x000fe200078e0012 */
[----:B--2---:R-:W-:Y:S01]  /*21180*/  HMMA.16816.F32.BF16 R4, R4, R8, R24 ;  /* 0x000000080404723c */ /* 0x004fe20000041818 */
[----:B---3--:R0:W-:Y:S01]  /*21190*/  STL [R1+0x1330], R19 ;  /* 0x0013301301007387 */ /* 0x0081e20000100800 */
[----:B------:R-:W2:Y:S02]  /*211a0*/  LDL.LU R16, [R1+0x1e0] ;  /* 0x0001e00001107983 */ /* 0x000ea40000300800 */
[----:B------:R-:W2:Y:S02]  /*211b0*/  LDL.LU R17, [R1+0x1e4] ;  /* 0x0001e40001117983 */ /* 0x000ea40000300800 */
[----:B------:R-:W2:Y:S01]  /*211c0*/  LDL.LU R18, [R1+0x1e8] ;  /* 0x0001e80001127983 */ /* 0x000ea20000300800 */
[----:B0-----:R-:W2:Y:S01]  /*211d0*/  LDL.LU R19, [R1+0x1ec] ;  /* 0x0001ec0001137983 */ /* 0x001ea20000300800 */
[----:B------:R-:W2:Y:S02]  /*211e0*/  LDL.LU.64 R26, [R1+0x1350] ;  /* 0x00135000011a7983 */ /* 0x000ea40000300a00 */
[----:B------:R-:W2:Y:S11]  /*211f0*/  LDL.LU.64 R24, [R1+0x1348] ;  /* 0x0013480001187983 */ /* 0x000eb60000300a00 */
[----:B------:R-:W-:Y:S02]  /*21200*/  @!UPT UIADD3 URZ, URZ, URZ, URZ ;  /* 0x0000003f3f3ff290 */ /* 0x000fe4000fffe03f */
[----:B------:R0:W-:Y:S01]  /*21210*/  STL.64 [R1+0x130], R4 ;  /* 0x0001300401007387 */ /* 0x0001e20000100a00 */
[----:B------:R1:W-:Y:S04]  /*21220*/  STL.64 [R1+0x138], R6 ;  /* 0x0001380601007387 */ /* 0x0003e80000100a00 */
[----:B0-----:R-:W3:Y:S01]  /*21230*/  LDL.LU R4, [R1+0x90] ;  /* 0x0000900001047983 */ /* 0x001ee20000300800 */
[----:B------:R-:W3:Y:S02]  /*21240*/  LDL.LU R5, [R1+0x94] ;  /* 0x0000940001057983 */ /* 0x000ee40000300800 */
[----:B-1----:R-:W-:Y:S02]  /*21250*/  IMAD.MOV.U32 R6, RZ, RZ, R10 ;  /* 0x000000ffff067224 */ /* 0x002fe400078e000a */
[----:B------:R-:W-:Y:S01]  /*21260*/  IMAD.MOV.U32 R7, RZ, RZ, R11 ;  /* 0x000000ffff077224 */ /* 0x000fe200078e000b */
[----:B------:R-:W2:Y:S01]  /*21270*/  LDL.LU R10, [R1+0x1340] ;  /* 0x00134000010a7983 */ /* 0x000ea20000300800 */
[----:B------:R-:W2:Y:S03]  /*21280*/  LDL.LU R11, [R1+0x133c] ;  /* 0x00133c00010b7983 */ /* 0x000ea60000300800 */
[----:B------:R0:W-:Y:S04]  /*21290*/  STL.64 [R1+0x12e0], R6 ;  /* 0x0012e00601007387 */ /* 0x0001e80000100a00 */
[----:B---3--:R-:W-:Y:S01]  /*212a0*/  STL.64 [R1+0x12d8], R4 ;  /* 0x0012d80401007387 */ /* 0x008fe20000100a00 */
[----:B0-----:R-:W3:Y:S02]  /*212b0*/  LDL R6, [R1+0x18] ;  /* 0x0000180001067983 */ /* 0x001ee40000100800 */
[----:B------:R-:W3:Y:S02]  /*212c0*/  LDL R7, [R1+0x1c] ;  /* 0x00001c0001077983 */ /* 0x000ee40000100800 */
[----:B---3--:R0:W-:Y:S04]  /*212d0*/  STL.64 [R1+0x12f8], R6 ;  /* 0x0012f80601007387 */ /* 0x0081e80000100a00 */
[----:B0-----:R-:W2:Y:S02]  /*212e0*/  LDL.64 R6, [R1+0x58] ;  /* 0x0000580001067983 */ /* 0x001ea40000100a00 */
[----:B--2---:R-:W-:Y:S01]  /*212f0*/  HMMA.16816.F32.BF16 R16, R24, R6, R16 ;  /* 0x000000061810723c */ /* 0x004fe20000041810 */
[----:B------:R-:W-:Y:S01]  /*21300*/  IMAD.MOV.U32 R20, RZ, RZ, R6 ;  /* 0x000000ffff147224 */ /* 0x000fe200078e0006 */
[----:B------:R-:W-:Y:S11]  /*21310*/  MOV R9, R7 ;  /* 0x0000000700097202 */ /* 0x000ff60000000f00 */
[----:B------:R-:W-:Y:S10]  /*21320*/  @!UPT UIADD3 URZ, URZ, URZ, URZ ;  /* 0x0000003f3f3ff290 */ /* 0x000ff4000fffe03f */
[----:B------:R-:W-:Y:S01]  /*21330*/  STL.64 [R1+0x1e0], R16 ;  /* 0x0001e01001007387 */ /* 0x000fe20000100a00 */
[----:B------:R-:W2:Y:S02]  /*21340*/  LDL R6, [R1+0x28] ;  /* 0x0000280001067983 */ /* 0x000ea40000100800 */
[----:B------:R-:W2:Y:S02]  /*21350*/  LDL R7, [R1+0x2c] ;  /* 0x00002c0001077983 */ /* 0x000ea40000100800 */
[----:B--2---:R0:W-:Y:S04]  /*21360*/  STL.64 [R1+0x1310], R6 ;  /* 0x0013100601007387 */ /* 0x0041e80000100a00 */
[----:B0-----:R-:W2:Y:S04]  /*21370*/  LDL.64 R6, [R1+0x38] ;  /* 0x0000380001067983 */ /* 0x001ea80000100a00 */
[----:B--2---:R-:W-:Y:S01]  /*21380*/  STL.64 [R1+0x1328], R6 ;  /* 0x0013280601007387 */ /* 0x004fe20000100a00 */
[----:B------:R-:W-:Y:S02]  /*21390*/  STL.64 [R1+0x12f0], R10 ;  /* 0x0012f00a01007387 */ /* 0x000fe40000100a00 */
[----:B------:R0:W-:Y:S02]  /*213a0*/  STL [R1+0x12e8], R9 ;  /* 0x0012e80901007387 */ /* 0x0001e40000100800 */
[----:B------:R-:W2:Y:S01]  /*213b0*/  LDL.LU R8, [R1+0xa0] ;  /* 0x0000a00001087983 */ /* 0x000ea20000300800 */
[----:B0-----:R-:W2:Y:S01]  /*213c0*/  LDL.LU R9, [R1+0xa4] ;  /* 0x0000a40001097983 */ /* 0x001ea20000300800 */
[----:B------:R-:W3:Y:S02]  /*213d0*/  LDL.LU R10, [R1+0xa8] ;  /* 0x0000a800010a7983 */ /* 0x000ee40000300800 */
[----:B------:R-:W3:Y:S02]  /*213e0*/  LDL.LU R11, [R1+0xac] ;  /* 0x0000ac00010b7983 */ /* 0x000ee40000300800 */
[----:B------:R-:W2:Y:S02]  /*213f0*/  LDL.LU R16, [R1+0x120] ;  /* 0x0001200001107983 */ /* 0x000ea40000300800 */
[----:B------:R-:W-:Y:S01]  /*21400*/  IMAD.MOV.U32 R13, RZ, RZ, R18 ;  /* 0x000000ffff0d7224 */ /* 0x000fe200078e0012 */
[----:B------:R-:W4:Y:S01]  /*21410*/  LDL.LU R17, [R1+0x124] ;  /* 0x0001240001117983 */ /* 0x000f220000300800 */
[----:B------:R-:W-:-:S02]  /*21420*/  IMAD.MOV.U32 R12, RZ, RZ, R19 ;  /* 0x000000ffff0c7224 */ /* 0x000fc400078e0013 */
[----:B------:R-:W4:Y:S02]  /*21430*/  LDL.LU R18, [R1+0x128] ;  /* 0x0001280001127983 */ /* 0x000f240000300800 */
[----:B------:R-:W4:Y:S01]  /*21440*/  LDL.LU R19, [R1+0x12c] ;  /* 0x00012c0001137983 */ /* 0x000f220000300800 */
[----:B------:R-:W4:Y:S04]  /*21450*/  LDL.64 R6, [R1+0x48] ;  /* 0x0000480001067983 */ /* 0x000f280000100a00 */
        /* <DEDUP_REMOVED lines=10> */
[----:B------:R-:W2:Y:S02]  /*21500*/  LDL.LU R10, [R1+0xf8] ;  /* 0x0000f800010a7983 */ /* 0x000ea40000300800 */
[----:B------:R-:W2:Y:S01]  /*21510*/  LDL.LU R11, [R1+0xfc] ;  /* 0x0000fc00010b7983 */ /* 0x000ea20000300800 */
[----:B------:R-:W-:Y:S01]  /*21520*/  STL.64 [R1+0x12b0], R22 ;  /* 0x0012b01601007387 */ /* 0x000fe20000100a00 */
[----:B----4-:R0:W-:Y:S03]  /*21530*/  STL.64 [R1+0x12a8], R20 ;  /* 0x0012a81401007387 */ /* 0x0101e60000100a00 */
[----:B0-----:R-:W3:Y:S01]  /*21540*/  LDL.LU R20, [R1+0x60] ;  /* 0x0000600001147983 */ /* 0x001ee20000300800 */
[----:B------:R-:W3:Y:S02]  /*21550*/  LDL.LU R21, [R1+0x64] ;  /* 0x0000640001157983 */ /* 0x000ee40000300800 */
[----:B------:R-:W4:Y:S02]  /*21560*/  LDL.LU R22, [R1+0x68] ;  /* 0x0000680001167983 */ /* 0x000f240000300800 */
[----:B------:R-:W4:Y:S01]  /*21570*/  LDL.LU R23, [R1+0x6c] ;  /* 0x00006c0001177983 */ /* 0x000f220000300800 */
[----:B------:R-:W-:Y:S01]  /*21580*/  HMMA.16816.F32.BF16 R16, R24, R6, R16 ;  /* 0x000000061810723c */ /* 0x000fe20000041810 */
[----:B----4-:R-:W-:Y:S01]  /*21590*/  STL.64 [R1+0x12c0], R22 ;  /* 0x0012c01601007387 */ /* 0x010fe20000100a00 */
[----:B---3--:R0:W-:Y:S03]  /*215a0*/  STL.64 [R1+0x12b8], R20 ;  /* 0x0012b81401007387 */ /* 0x0081e60000100a00 */
[----:B0-----:R-:W3:Y:S01]  /*215b0*/  LDL.LU R20, [R1+0x80] ;  /* 0x0000800001147983 */ /* 0x001ee20000300800 */
[----:B------:R-:W3:Y:S02]  /*215c0*/  LDL.LU R21, [R1+0x84] ;  /* 0x0000840001157983 */ /* 0x000ee40000300800 */
[----:B------:R-:W-:-:S02]  /*215d0*/  IMAD.MOV.U32 R22, RZ, RZ, R14 ;  /* 0x000000ffff167224 */ /* 0x000fc400078e000e */
[----:B------:R-:W-:Y:S01]  /*215e0*/  IMAD.MOV.U32 R23, RZ, RZ, R15 ;  /* 0x000000ffff177224 */ /* 0x000fe200078e000f */
[----:B------:R-:W4:Y:S01]  /*215f0*/  LDL.LU R14, [R1+0x1338] ;  /* 0x00133800010e7983 */ /* 0x000f220000300800 */
[----:B------:R-:W4:Y:S03]  /*21600*/  LDL.LU R15, [R1+0x1334] ;  /* 0x00133400010f7983 */ /* 0x000f260000300800 */
[----:B------:R0:W-:Y:S04]  /*21610*/  STL.64 [R1+0x12d0], R22 ;  /* 0x0012d01601007387 */ /* 0x0001e80000100a00 */
[----:B---3--:R-:W-:Y:S01]  /*21620*/  STL.64 [R1+0x12c8], R20 ;  /* 0x0012c81401007387 */ /* 0x008fe20000100a00 */
[----:B0-----:R-:W3:Y:S02]  /*21630*/  LDL.64 R22, [R1+0x8] ;  /* 0x0000080001167983 */ /* 0x001ee40000100a00 */
[----:B------:R0:W-:Y:S02]  /*21640*/  STL [R1+0x10b4], R12 ;  /* 0x0010b40c01007387 */ /* 0x0001e40000100800 */
[----:B0-----:R-:W2:Y:S01]  /*21650*/  LDL R12, [R1+0x374] ;  /* 0x00037400010c7983 */ /* 0x001ea20000100800 */
[----:B------:R0:W-:Y:S02]  /*21660*/  STL [R1+0x10b0], R13 ;  /* 0x0010b00d01007387 */ /* 0x0001e40000100800 */
[----:B------:R1:W-:Y:S02]  /*21670*/  STL.64 [R1+0x2c0], R16 ;  /* 0x0002c01001007387 */ /* 0x0003e40000100a00 */
[----:B------:R4:W-:Y:S02]  /*21680*/  STL.64 [R1+0x2c8], R18 ;  /* 0x0002c81201007387 */ /* 0x0009e40000100a00 */
[----:B0-----:R-:W-:-:S02]  /*21690*/  IMAD.MOV.U32 R13, RZ, RZ, R7 ;  /* 0x000000ffff0d7224 */ /* 0x001fc400078e0007 */
[----:B-1----:R-:W-:Y:S01]  /*216a0*/  IMAD.MOV.U32 R16, RZ, RZ, R6 ;  /* 0x000000ffff107224 */ /* 0x002fe200078e0006 */
[----:B----4-:R-:W4:Y:S01]  /*216b0*/  LDL.LU R19, [R1+0x1330] ;  /* 0x0013300001137983 */ /* 0x010f220000300800 */
[----:B------:R-:W2:Y:S02]  /*216c0*/  LDL.LU.64 R6, [R1+0x1328] ;  /* 0x0013280001067983 */ /* 0x000ea40000300a00 */
[C---:B--2---:R-:W-:Y:S01]  /*216d0*/  HMMA.16816.F32.BF16 R8, R24.reuse, R6, R8 ;  /* 0x000000061808723c */ /* 0x044fe20000041808 */
[----:B------:R-:W-:Y:S02]  /*216e0*/  IMAD.MOV.U32 R18, RZ, RZ, R6 ;  /* 0x000000ffff127224 */ /* 0x000fe400078e0006 */
[----:B------:R-:W-:Y:S11]  /*216f0*/  IMAD.MOV.U32 R17, RZ, RZ, R7 ;  /* 0x000000ffff117224 */ /* 0x000ff600078e0007 */
[----:B------:R-:W-:Y:S09]  /*21700*/  @!UPT UIADD3 URZ, URZ, URZ, URZ ;  /* 0x0000003f3f3ff290 */ /* 0x000ff2000fffe03f */
[----:B------:R-:W-:Y:S01]  /*21710*/  STL.64 [R1+0x2d0], R8 ;  /* 0x0002d00801007387 */ /* 0x000fe20000100a00 */
[----:B------:R0:W-:Y:S03]  /*21720*/  STL.64 [R1+0x2d8], R10 ;  /* 0x0002d80a01007387 */ /* 0x0001e60000100a00 */
[----:B0-----:R-:W2:Y:S01]  /*21730*/  LDL.LU.64 R10, [R1+0x1320] ;  /* 0x00132000010a7983 */ /* 0x001ea20000300a00 */
[----:B------:R-:W2:Y:S02]  /*21740*/  LDL.LU.64 R8, [R1+0x1318] ;  /* 0x0013180001087983 */ /* 0x000ea40000300a00 */
[----:B------:R-:W2:Y:S02]  /*21750*/  LDL.LU.64 R6, [R1+0x1310] ;  /* 0x0013100001067983 */ /* 0x000ea40000300a00 */
[C---:B--2---:R-:W-:Y:S01]  /*21760*/  HMMA.16816.F32.BF16 R4, R24.reuse, R6, R8 ;  /* 0x000000061804723c */ /* 0x044fe20000041808 */
[----:B------:R-:W2:Y:S01]  /*21770*/  LDL.LU.64 R10, [R1+0x1308] ;  /* 0x00130800010a7983 */ /* 0x000ea20000300a00 */
[----:B------:R-:W2:Y:S11]  /*21780*/  LDL.LU.64 R8, [R1+0x1300] ;  /* 0x0013000001087983 */ /* 0x000eb60000300a00 */
[----:B------:R-:W-:Y:S10]  /*21790*/  @!UPT UIADD3 URZ, URZ, URZ, URZ ;  /* 0x0000003f3f3ff290 */ /* 0x000ff4000fffe03f */
[----:B------:R-:W-:Y:S01]  /*217a0*/  STL.64 [R1+0x2e0], R4 ;  /* 0x0002e00401007387 */ /* 0x000fe20000100a00 */
[----:B------:R0:W-:Y:S03]  /*217b0*/  STL.64 [R1+0x2e8], R6 ;  /* 0x0002e80601007387 */ /* 0x0001e60000100a00 */
[----:B0-----:R-:W2:Y:S02]  /*217c0*/  LDL.LU.64 R6, [R1+0x12f8] ;  /* 0x0012f80001067983 */ /* 0x001ea40000300a00 */
[C---:B--2---:R-:W-:Y:S02]  /*217d0*/  HMMA.16816.F32.BF16 R4, R24.reuse, R6, R8 ;  /* 0x000000061804723c */ /* 0x044fe40000041808 */
[----:B------:R-:W2:Y:S01]  /*217e0*/  LDL.LU.64 R10, [R1+0x12f0] ;  /* 0x0012f000010a7983 */ /* 0x000ea20000300a00 */
[----:B------:R-:W2:Y:S11]  /*217f0*/  LDL.LU R9, [R1+0x12e8] ;  /* 0x0012e80001097983 */ /* 0x000eb60000300800 */
[----:B------:R-:W-:Y:S09]  /*21800*/  @!UPT UIADD3 URZ, URZ, URZ, URZ ;  /* 0x0000003f3f3ff290 */ /* 0x000ff2000fffe03f */
[----:B------:R-:W-:Y:S01]  /*21810*/  STL.64 [R1+0x360], R4 ;  /* 0x0003600401007387 */ /* 0x000fe20000100a00 */
[----:B------:R0:W-:Y:S02]  /*21820*/  STL [R1+0x368], R6 ;  /* 0x0003680601007387 */ /* 0x0001e40000100800 */
[----:B------:R-:W-:Y:S02]  /*21830*/  IMAD.MOV.U32 R8, RZ, RZ, R7 ;  /* 0x000000ffff087224 */ /* 0x000fe400078e0007 */
[----:B0-----:R-:W3:Y:S01]  /*21840*/  LDL.LU.64 R6, [R1+0x12e0] ;  /* 0x0012e00001067983 */ /* 0x001ee20000300a00 */
[----:B------:R-:W3:Y:S02]  /*21850*/  LDL.LU.64 R4, [R1+0x12d8] ;  /* 0x0012d80001047983 */ /* 0x000ee40000300a00 */
[----:B------:R-:W-:Y:S01]  /*21860*/  STL [R1+0x10ac], R8 ;  /* 0x0010ac0801007387 */ /* 0x000fe20000100800 */
[C---:B---3--:R-:W-:Y:S11]  /*21870*/  HMMA.16816.F32.BF16 R4, R24.reuse, R22, R4 ;  /* 0x000000161804723c */ /* 0x048ff60000041804 */
[----:B------:R-:W-:Y:S11]  /*21880*/  @!UPT UIADD3 URZ, URZ, URZ, URZ ;  /* 0x0000003f3f3ff290 */ /* 0x000ff6000fffe03f */
[----:B------:R-:W-:Y:S01]  /*21890*/  @!UPT UIADD3 URZ, URZ, URZ, URZ ;  /* 0x0000003f3f3ff290 */ /* 0x000fe2000fffe03f */
[----:B------:R0:W-:Y:S01]  /*218a0*/  STL.64 [R1+0x350], R4 ;  /* 0x0003500401007387 */ /* 0x0001e20000100a00 */
[----:B------:R-:W-:Y:S02]  /*218b0*/  STL.64 [R1+0x358], R6 ;  /* 0x0003580601007387 */ /* 0x000fe40000100a00 */
[----:B0-----:R-:W-:Y:S02]  /*218c0*/  IMAD.MOV.U32 R5, RZ, RZ, R22 ;  /* 0x000000ffff057224 */ /* 0x001fe400078e0016 */
[----:B------:R-:W-:Y:S02]  /*218d0*/  IMAD.MOV.U32 R4, RZ, RZ, R23 ;  /* 0x000000ffff047224 */ /* 0x000fe400078e0017 */
[----:B------:R-:W3:Y:S01]  /*218e0*/  LDL.LU.64 R22, [R1+0x12d0] ;  /* 0x0012d00001167983 */ /* 0x000ee20000300a00 */
[----:B------:R-:W3:Y:S02]  /*218f0*/  LDL.LU.64 R20, [R1+0x12c8] ;  /* 0x0012c80001147983 */ /* 0x000ee40000300a00 */
[C---:B---3--:R-:W-:Y:S11]  /*21900*/  HMMA.16816.F32.BF16 R20, R24.reuse, R14, R20 ;  /* 0x0000000e1814723c */ /* 0x048ff60000041814 */
        /* <DEDUP_REMOVED lines=8> */
[----:B------:R-:W3:Y:S02]  /*21990*/  LDL.LU.64 R20, [R1+0x12a8] ;  /* 0x0012a80001147983 */ /* 0x000ee40000300a00 */
[----:B------:R-:W-:Y:S11]  /*219a0*/  STL.64 [R1+0x1290], R10 ;  /* 0x0012900a01007387 */ /* 0x000ff60000100a00 */
[----:B------:R-:W-:Y:S08]  /*219b0*/  @!UPT UIADD3 URZ, URZ, URZ, URZ ;  /* 0x0000003f3f3ff290 */ /* 0x000ff0000fffe03f */
[----:B------:R-:W-:Y:S01]  /*219c0*/  STL.64 [R1+0x300], R24 ;  /* 0x0003001801007387 */ /* 0x000fe20000100a00 */
[----:B------:R0:W-:Y:S02]  /*219d0*/  STL.64 [R1+0x308], R26 ;  /* 0x0003081a01007387 */ /* 0x0001e40000100a00 */
[----:B0-----:R-:W-:Y:S02]  /*219e0*/  IMAD.MOV.U32 R26, RZ, RZ, R5 ;  /* 0x000000ffff1a7224 */ /* 0x001fe400078e0005 */
[----:B------:R-:W-:Y:S02]  /*219f0*/  IMAD.MOV.U32 R27, RZ, RZ, R4 ;  /* 0x000000ffff1b7224 */ /* 0x000fe400078e0004 */
[----:B----4-:R-:W-:Y:S04]  /*21a00*/  LDSM.16.MT88.4 R4, [R19+0x25080] ;  /* 0x025080001304783b */ /* 0x010fe80000004200 */
[----:B------:R0:W-:Y:S04]  /*21a10*/  STL.64 [R1+0x1238], R26 ;  /* 0x0012381a01007387 */ /* 0x0001e80000100a00 */
[----:B0-----:R-:W4:Y:S04]  /*21a20*/  LDL.LU.64 R26, [R1+0x18] ;  /* 0x00001800011a7983 */ /* 0x001f280000300a00 */
[----:B----4-:R0:W-:Y:S04]  /*21a30*/  STL.64 [R1+0x1248], R26 ;  /* 0x0012481a01007387 */ /* 0x0101e80000100a00 */
[----:B0-----:R-:W4:Y:S04]  /*21a40*/  LDL.LU.64 R26, [R1+0x28] ;  /* 0x00002800011a7983 */ /* 0x001f280000300a00 */
[----:B----4-:R0:W-:Y:S02]  /*21a50*/  STL.64 [R1+0x1260], R26 ;  /* 0x0012601a01007387 */ /* 0x0101e40000100a00 */
[----:B0-----:R-:W-:-:S02]  /*21a60*/  IMAD.MOV.U32 R26, RZ, RZ, R18 ;  /* 0x000000ffff1a7224 */ /* 0x001fc400078e0012 */
[----:B------:R-:W-:-:S05]  /*21a70*/  IMAD.MOV.U32 R27, RZ, RZ, R17 ;  /* 0x000000ffff1b7224 */ /* 0x000fca00078e0011 */
[----:B------:R0:W-:Y:S02]  /*21a80*/  STL.64 [R1+0x1278], R26 ;  /* 0x0012781a01007387 */ /* 0x0001e40000100a00 */
[----:B0-----:R-:W-:Y:S02]  /*21a90*/  IMAD.MOV.U32 R26, RZ, RZ, R16 ;  /* 0x000000ffff1a7224 */ /* 0x001fe400078e0010 */
[----:B------:R-:W0:Y:S01]  /*21aa0*/  LDSM.16.MT88.4 R16, [R12+0x25000] ;  /* 0x025000000c10783b */ /* 0x000e220000004200 */
[----:B------:R-:W-:-:S05]  /*21ab0*/  IMAD.MOV.U32 R27, RZ, RZ, R13 ;  /* 0x000000ffff1b7224 */ /* 0x000fca00078e000d */
[----:B------:R-:W-:Y:S04]  /*21ac0*/  STL.64 [R1+0x1298], R26 ;  /* 0x0012981a01007387 */ /* 0x000fe80000100a00 */
[----:B0-----:R-:W-:Y:S01]  /*21ad0*/  STL [R1+0x1220], R18 ;  /* 0x0012201201007387 */ /* 0x001fe20000100800 */
[----:B------:R-:W-:Y:S02]  /*21ae0*/  STL [R1+0x121c], R19 ;  /* 0x00121c1301007387 */ /* 0x000fe40000100800 */
[----:B------:R0:W-:Y:S02]  /*21af0*/  STL.64 [R1+0x1240], R16 ;  /* 0x0012401001007387 */ /* 0x0001e40000100a00 */
[----:B0-----:R-:W4:Y:S01]  /*21b00*/  LDL.LU R16, [R1+0xd0] ;  /* 0x0000d00001107983 */ /* 0x001f220000300800 */
[----:B--2---:R-:W-:-:S02]  /*21b10*/  IMAD.MOV.U32 R18, RZ, RZ, R22 ;  /* 0x000000ffff127224 */ /* 0x004fc400078e0016 */
[----:B---3--:R-:W-:Y:S02]  /*21b20*/  IMAD.MOV.U32 R19, RZ, RZ, R21 ;  /* 0x000000ffff137224 */ /* 0x008fe400078e0015 */
[----:B------:R-:W-:Y:S01]  /*21b30*/  IMAD.MOV.U32 R17, RZ, RZ, R23 ;  /* 0x000000ffff117224 */ /* 0x000fe200078e0017 */
[----:B------:R-:W2:Y:S01]  /*21b40*/  LDL.LU R24, [R1+0x200] ;  /* 0x0002000001187983 */ /* 0x000ea20000300800 */
[----:B------:R-:W2:Y:S02]  /*21b50*/  LDL.LU R25, [R1+0x204] ;  /* 0x0002040001197983 */ /* 0x000ea40000300800 */
[----:B------:R-:W2:Y:S02]  /*21b60*/  LDL.LU R26, [R1+0x208] ;  /* 0x00020800011a7983 */ /* 0x000ea40000300800 */
[----:B------:R-:W2:Y:S01]  /*21b70*/  LDL.LU R27, [R1+0x20c] ;  /* 0x00020c00011b7983 */ /* 0x000ea20000300800 */
[----:B------:R-:W-:Y:S04]  /*21b80*/  STL.64 [R1+0x1258], R18 ;  /* 0x0012581201007387 */ /* 0x000fe80000100a00 */
[----:B----4-:R0:W-:Y:S04]  /*21b90*/  STL.64 [R1+0x1250], R16 ;  /* 0x0012501001007387 */ /* 0x0101e80000100a00 */
[----:B0-----:R-:W3:Y:S01]  /*21ba0*/  LDL.LU R16, [R1+0x100] ;  /* 0x0001000001107983 */ /* 0x001ee20000300800 */
[----:B------:R-:W3:Y:S02]  /*21bb0*/  LDL.LU R17, [R1+0x104] ;  /* 0x0001040001117983 */ /* 0x000ee40000300800 */
[----:B------:R-:W4:Y:S02]  /*21bc0*/  LDL.LU R18, [R1+0x108] ;  /* 0x0001080001127983 */ /* 0x000f240000300800 */
[----:B------:R-:W4:Y:S02]  /*21bd0*/  LDL.LU R19, [R1+0x10c] ;  /* 0x00010c0001137983 */ /* 0x000f240000300800 */
[----:B------:R-:W-:-:S02]  /*21be0*/  IMAD.MOV.U32 R10, RZ, RZ, R20 ;  /* 0x000000ffff0a7224 */ /* 0x000fc400078e0014 */
[----:B------:R-:W0:Y:S04]  /*21bf0*/  LDSM.16.MT88.4 R20, [R12+0x25080] ;  /* 0x025080000c14783b */ /* 0x000e280000004200 */
[----:B----4-:R-:W-:Y:S01]  /*21c00*/  STL.64 [R1+0x1270], R18 ;  /* 0x0012701201007387 */ /* 0x010fe20000100a00 */
[----:B---3--:R1:W-:Y:S03]  /*21c10*/  STL.64 [R1+0x1268], R16 ;  /* 0x0012681001007387 */ /* 0x0083e60000100a00 */
[----:B-1----:R-:W3:Y:S01]  /*21c20*/  LDL.LU R16, [R1+0x140] ;  /* 0x0001400001107983 */ /* 0x002ee20000300800 */
[----:B------:R-:W3:Y:S02]  /*21c30*/  LDL.LU R17, [R1+0x144] ;  /* 0x0001440001117983 */ /* 0x000ee40000300800 */
[----:B------:R-:W4:Y:S02]  /*21c40*/  LDL.LU R18, [R1+0x148] ;  /* 0x0001480001127983 */ /* 0x000f240000300800 */
[----:B------:R-:W4:Y:S02]  /*21c50*/  LDL.LU R19, [R1+0x14c] ;  /* 0x00014c0001137983 */ /* 0x000f240000300800 */
[----:B----4-:R-:W-:Y:S01]  /*21c60*/  STL.64 [R1+0x1288], R18 ;  /* 0x0012881201007387 */ /* 0x010fe20000100a00 */
[----:B---3--:R1:W-:Y:S03]  /*21c70*/  STL.64 [R1+0x1280], R16 ;  /* 0x0012801001007387 */ /* 0x0083e60000100a00 */
[----:B-1----:R-:W3:Y:S01]  /*21c80*/  LDL.LU R16, [R1+0x1c0] ;  /* 0x0001c00001107983 */ /* 0x002ee20000300800 */
[----:B------:R-:W3:Y:S02]  /*21c90*/  LDL.LU R17, [R1+0x1c4] ;  /* 0x0001c40001117983 */ /* 0x000ee40000300800 */
[----:B------:R-:W3:Y:S02]  /*21ca0*/  LDL.LU R18, [R1+0x1c8] ;  /* 0x0001c80001127983 */ /* 0x000ee40000300800 */
[----:B------:R-:W3:Y:S01]  /*21cb0*/  LDL.LU R19, [R1+0x1cc] ;  /* 0x0001cc0001137983 */ /* 0x000ee20000300800 */
[----:B0-----:R-:W-:Y:S01]  /*21cc0*/  STL.64 [R1+0x1150], R22 ;  /* 0x0011501601007387 */ /* 0x001fe20000100a00 */
[----:B------:R0:W-:Y:S02]  /*21cd0*/  STL.64 [R1+0x1148], R20 ;  /* 0x0011481401007387 */ /* 0x0001e40000100a00 */
[----:B0-----:R-:W-:-:S02]  /*21ce0*/  IMAD.MOV.U32 R20, RZ, RZ, R0 ;  /* 0x000000ffff147224 */ /* 0x001fc400078e0000 */
[----:B------:R-:W-:Y:S01]  /*21cf0*/  IMAD.MOV.U32 R21, RZ, RZ, R3 ;  /* 0x000000ffff157224 */ /* 0x000fe200078e0003 */
[----:B------:R-:W4:Y:S01]  /*21d00*/  LDL.LU R0, [R1+0x12a4] ;  /* 0x0012a40001007983 */ /* 0x000f220000300800 */
[----:B------:R-:W3:Y:S02]  /*21d10*/  LDL.LU R3, [R1+0x12a0] ;  /* 0x0012a00001037983 */ /* 0x000ee40000300800 */
[----:B------:R-:W3:Y:S02]  /*21d20*/  LDL.LU R22, [R1+0x78] ;  /* 0x0000780001167983 */ /* 0x000ee40000300800 */
[----:B------:R-:W3:Y:S02]  /*21d30*/  LDL.LU R23, [R1+0x7c] ;  /* 0x00007c0001177983 */ /* 0x000ee40000300800 */
[----:B------:R-:W-:-:S07]  /*21d40*/  IMAD.MOV.U32 R11, RZ, RZ, R9 ;  /* 0x000000ffff0b7224 */ /* 0x000fce00078e0009 */
[C---:B--2---:R-:W-:Y:S01]  /*21d50*/  HMMA.16816.F32.BF16 R8, R4.reuse, R10, R24 ;  /* 0x0000000a0408723c */ /* 0x044fe20000041818 */
[----:B---3--:R-:W-:Y:S01]  /*21d60*/  STL.64 [R1+0x1230], R22 ;  /* 0x0012301601007387 */ /* 0x008fe20000100a00 */
[----:B------:R0:W-:Y:S03]  /*21d70*/  STL.64 [R1+0x1228], R20 ;  /* 0x0012281401007387 */ /* 0x0001e60000100a00 */
[----:B0-----:R-:W2:Y:S01]  /*21d80*/  LDL.LU R20, [R1+0xc0] ;  /* 0x0000c00001147983 */ /* 0x001ea20000300800 */
[----:B------:R-:W2:Y:S02]  /*21d90*/  LDL.LU R21, [R1+0xc4] ;  /* 0x0000c40001157983 */ /* 0x000ea40000300800 */
[----:B------:R-:W3:Y:S11]  /*21da0*/  LDL.LU.64 R26, [R1+0x1298] ;  /* 0x00129800011a7983 */ /* 0x000ef60000300a00 */
[----:B------:R-:W-:Y:S05]  /*21db0*/  @!UPT UIADD3 URZ, URZ, URZ, URZ ;  /* 0x0000003f3f3ff290 */ /* 0x000fea000fffe03f */
[----:B------:R-:W-:Y:S01]  /*21dc0*/  IMAD.MOV.U32 R13, RZ, RZ, R8 ;  /* 0x000000ffff0d7224 */ /* 0x000fe200078e0008 */
[----:B------:R-:W-:Y:S01]  /*21dd0*/  STL [R1+0x124], R9 ;  /* 0x0001240901007387 */ /* 0x000fe20000100800 */
[----:B------:R0:W-:Y:S02]  /*21de0*/  STL [R1+0x128], R10 ;  /* 0x0001280a01007387 */ /* 0x0001e40000100800 */
[----:B------:R-:W-:Y:S02]  /*21df0*/  IMAD.MOV.U32 R8, RZ, RZ, R11 ;  /* 0x000000ffff087224 */ /* 0x000fe400078e000b */
[----:B0-----:R-:W2:Y:S01]  /*21e00*/  LDL.LU.64 R10, [R1+0x1290] ;  /* 0x00129000010a7983 */ /* 0x001ea20000300a00 */
[C---:B---3--:R-:W-:Y:S03]  /*21e10*/  HMMA.16816.F32.BF16 R24, R4.reuse, R26, R16 ;  /* 0x0000001a0418723c */ /* 0x048fe60000041810 */
[----:B------:R-:W3:Y:S01]  /*21e20*/  LDL.LU.64 R18, [R1+0x1288] ;  /* 0x0012880001127983 */ /* 0x000ee20000300a00 */
[----:B------:R-:W3:Y:S11]  /*21e30*/  LDL.LU.64 R16, [R1+0x1280] ;  /* 0x0012800001107983 */ /* 0x000ef60000300a00 */
[----:B------:R-:W-:Y:S08]  /*21e40*/  @!UPT UIADD3 URZ, URZ, URZ, URZ ;  /* 0x0000003f3f3ff290 */ /* 0x000ff0000fffe03f */
        /* <DEDUP_REMOVED lines=9> */
[----:B0-----:R-:W3:Y:S01]  /*21ee0*/  LDL.LU.64 R26, [R1+0x1260] ;  /* 0x00126000011a7983 */ /* 0x001ee20000300a00 */
[----:B------:R-:W-:Y:S02]  /*21ef0*/  IMAD.MOV.U32 R22, RZ, RZ, R3 ;  /* 0x000000ffff167224 */ /* 0x000fe400078e0003 */
[----:B----4-:R-:W-:Y:S01]  /*21f00*/  IMAD.MOV.U32 R23, RZ, RZ, R0 ;  /* 0x000000ffff177224 */ /* 0x010fe200078e0000 */
[C---:B---3--:R-:W-:Y:S01]  /*21f10*/  HMMA.16816.F32.BF16 R16, R4.reuse, R26, R16 ;  /* 0x0000001a0410723c */ /* 0x048fe20000041810 */
[----:B------:R-:W-:Y:S02]  /*21f20*/  IMAD.MOV.U32 R3, RZ, RZ, R26 ;  /* 0x000000ffff037224 */ /* 0x000fe400078e001a */
[----:B------:R-:W-:Y:S11]  /*21f30*/  IMAD.MOV.U32 R0, RZ, RZ, R27 ;  /* 0x000000ffff007224 */ /* 0x000ff600078e001b */
[----:B------:R-:W-:Y:S09]  /*21f40*/  @!UPT UIADD3 URZ, URZ, URZ, URZ ;  /* 0x0000003f3f3ff290 */ /* 0x000ff2000fffe03f */
[----:B------:R-:W-:Y:S01]  /*21f50*/  STL.64 [R1+0x100], R16 ;  /* 0x0001001001007387 */ /* 0x000fe20000100a00 */
[----:B------:R0:W-:Y:S03]  /*21f60*/  STL.64 [R1+0x108], R18 ;  /* 0x0001081201007387 */ /* 0x0001e60000100a00 */
[----:B0-----:R-:W3:Y:S01]  /*21f70*/  LDL.LU.64 R18, [R1+0x1258] ;  /* 0x0012580001127983 */ /* 0x001ee20000300a00 */
[----:B------:R-:W3:Y:S02]  /*21f80*/  LDL.LU.64 R16, [R1+0x1250] ;  /* 0x0012500001107983 */ /* 0x000ee40000300a00 */
[----:B------:R-:W3:Y:S02]  /*21f90*/  LDL.LU.64 R26, [R1+0x1248] ;  /* 0x00124800011a7983 */ /* 0x000ee40000300a00 */
[----:B------:R-:W4:Y:S01]  /*21fa0*/  LDL R9, [R1+0x790] ;  /* 0x0007900001097983 */ /* 0x000f220000100800 */
[C---:B---3--:R-:W-:Y:S11]  /*21fb0*/  HMMA.16816.F32.BF16 R16, R4.reuse, R26, R16 ;  /* 0x0000001a0410723c */ /* 0x048ff60000041810 */
[----:B------:R-:W-:Y:S11]  /*21fc0*/  @!UPT UIADD3 URZ, URZ, URZ, URZ ;  /* 0x0000003f3f3ff290 */ /* 0x000ff6000fffe03f */
[----:B------:R-:W-:Y:S01]  /*21fd0*/  @!UPT UIADD3 URZ, URZ, URZ, URZ ;  /* 0x0000003f3f3ff290 */ /* 0x000fe2000fffe03f */
[----:B------:R0:W-:Y:S01]  /*21fe0*/  STL.64 [R1+0x330], R16 ;  /* 0x0003301001007387 */ /* 0x0001e20000100a00 */
[----:B------:R1:W-:Y:S03]  /*21ff0*/  STL.64 [R1+0x338], R18 ;  /* 0x0003381201007387 */ /* 0x0003e60000100a00 */
[----:B0-----:R-:W3:Y:S01]  /*22000*/  LDL.LU.64 R16, [R1+0x1240] ;  /* 0x0012400001107983 */ /* 0x001ee20000300a00 */
[----:B-1----:R-:W-:Y:S02]  /*22010*/  IMAD.MOV.U32 R18, RZ, RZ, R26 ;  /* 0x000000ffff127224 */ /* 0x002fe400078e001a */
[----:B------:R-:W-:Y:S02]  /*22020*/  IMAD.MOV.U32 R19, RZ, RZ, R27 ;  /* 0x000000ffff137224 */ /* 0x000fe400078e001b */
[----:B------:R-:W2:Y:S02]  /*22030*/  LDL.LU.64 R26, [R1+0x1238] ;  /* 0x00123800011a7983 */ /* 0x000ea40000300a00 */
[C---:B--2---:R-:W-:Y:S02]  /*22040*/  HMMA.16816.F32.BF16 R24, R4.reuse, R26, R20 ;  /* 0x0000001a0418723c */ /* 0x044fe40000041814 */
[----:B------:R-:W2:Y:S01]  /*22050*/  LDL.LU.64 R22, [R1+0x1230] ;  /* 0x0012300001167983 */ /* 0x000ea20000300a00 */
[----:B------:R-:W2:Y:S11]  /*22060*/  LDL.LU.64 R20, [R1+0x1228] ;  /* 0x0012280001147983 */ /* 0x000eb60000300a00 */
[----:B------:R-:W-:Y:S09]  /*22070*/  @!UPT UIADD3 URZ, URZ, URZ, URZ ;  /* 0x0000003f3f3ff290 */ /* 0x000ff2000fffe03f */
[----:B------:R0:W-:Y:S01]  /*22080*/  STL.64 [R1+0x320], R24 ;  /* 0x0003201801007387 */ /* 0x0001e20000100a00 */
[----:B------:R1:W-:Y:S03]  /*22090*/  STL.64 [R1+0x328], R26 ;  /* 0x0003281a01007387 */ /* 0x0003e60000100a00 */
[----:B0-----:R-:W2:Y:S01]  /*220a0*/  LDL.LU R24, [R1+0x130] ;  /* 0x0001300001187983 */ /* 0x001ea20000300800 */
[----:B------:R-:W2:Y:S02]  /*220b0*/  LDL.LU R25, [R1+0x134] ;  /* 0x0001340001197983 */ /* 0x000ea40000300800 */
[----:B-1----:R-:W2:Y:S02]  /*220c0*/  LDL.LU R26, [R1+0x138] ;  /* 0x00013800011a7983 */ /* 0x002ea40000300800 */
[----:B------:R-:W2:Y:S02]  /*220d0*/  LDL.LU R27, [R1+0x13c] ;  /* 0x00013c00011b7983 */ /* 0x000ea40000300800 */
[----:B--2---:R-:W-:Y:S01]  /*220e0*/  STL.64 [R1+0x10c0], R26 ;  /* 0x0010c01a01007387 */ /* 0x004fe20000100a00 */
[----:B------:R0:W-:Y:S03]  /*220f0*/  STL.64 [R1+0x10b8], R24 ;  /* 0x0010b81801007387 */ /* 0x0001e60000100a00 */
[----:B0-----:R-:W2:Y:S01]  /*22100*/  LDL.LU R24, [R1+0xb0] ;  /* 0x0000b00001187983 */ /* 0x001ea20000300800 */
[----:B------:R-:W2:Y:S02]  /*22110*/  LDL.LU R25, [R1+0xb4] ;  /* 0x0000b40001197983 */ /* 0x000ea40000300800 */
[----:B------:R-:W2:Y:S02]  /*22120*/  LDL.LU R26, [R1+0xb8] ;  /* 0x0000b800011a7983 */ /* 0x000ea40000300800 */
[----:B------:R-:W2:Y:S01]  /*22130*/  LDL.LU R27, [R1+0xbc] ;  /* 0x0000bc00011b7983 */ /* 0x000ea20000300800 */
[----:B------:R-:W-:Y:S01]  /*22140*/  STL.64 [R1+0x1170], R14 ;  /* 0x0011700e01007387 */ /* 0x000fe20000100a00 */
[----:B------:R-:W-:Y:S01]  /*22150*/  STL.64 [R1+0x1168], R12 ;  /* 0x0011680c01007387 */ /* 0x000fe20000100a00 */
[C---:B--2---:R-:W-:Y:S08]  /*22160*/  HMMA.16816.F32.BF16 R24, R4.reuse, R14, R24 ;  /* 0x0000000e0418723c */ /* 0x044ff00000041818 */
[----:B------:R-:W-:Y:S11]  /*22170*/  HMMA.16816.F32.BF16 R4, R4, R10, R20 ;  /* 0x0000000a0404723c */ /* 0x000ff60000041814 */
[----:B------:R-:W-:Y:S04]  /*22180*/  @!UPT UIADD3 URZ, URZ, URZ, URZ ;  /* 0x0000003f3f3ff290 */ /* 0x000fe8000fffe03f */
[----:B------:R-:W-:Y:S01]  /*22190*/  STL.64 [R1+0x310], R24 ;  /* 0x0003101801007387 */ /* 0x000fe20000100a00 */
[----:B------:R-:W-:Y:S02]  /*221a0*/  STL.64 [R1+0x318], R26 ;  /* 0x0003181a01007387 */ /* 0x000fe40000100a00 */
[----:B------:R-:W2:Y:S05]  /*221b0*/  LDL.LU R20, [R1+0x180] ;  /* 0x0001800001147983 */ /* 0x000eaa0000300800 */
[----:B------:R-:W-:Y:S01]  /*221c0*/  STL.64 [R1+0x2f0], R4 ;  /* 0x0002f00401007387 */ /* 0x000fe20000100a00 */
[----:B------:R-:W-:Y:S01]  /*221d0*/  STL.64 [R1+0x2f8], R6 ;  /* 0x0002f80601007387 */ /* 0x000fe20000100a00 */
        /* <DEDUP_REMOVED lines=17> */
[----:B0-----:R-:W3:Y:S01]  /*222f0*/  LDL.LU R20, [R1+0x230] ;  /* 0x0002300001147983 */ /* 0x001ee20000300800 */
[----:B------:R-:W3:Y:S02]  /*22300*/  LDL.LU R21, [R1+0x234] ;  /* 0x0002340001157983 */ /* 0x000ee40000300800 */
[----:B------:R-:W3:Y:S02]  /*22310*/  LDL.LU R22, [R1+0x238] ;  /* 0x0002380001167983 */ /* 0x000ee40000300800 */
[----:B------:R-:W3:Y:S01]  /*22320*/  LDL.LU R23, [R1+0x23c] ;  /* 0x00023c0001177983 */ /* 0x000ee20000300800 */
[----:B------:R-:W2:Y:S04]  /*22330*/  LDL.LU.64 R14, [R1+0x38] ;  /* 0x00003800010e7983 */ /* 0x000ea80000300a00 */
[----:B--2---:R0:W-:Y:S04]  /*22340*/  STL.64 [R1+0x11e8], R14 ;  /* 0x0011e80e01007387 */ /* 0x0041e80000100a00 */
[----:B0-----:R-:W2:Y:S01]  /*22350*/  LDL.LU.64 R14, [R1+0x48] ;  /* 0x00004800010e7983 */ /* 0x001ea20000300a00 */
[----:B------:R0:W-:Y:S02]  /*22360*/  STL.64 [R1+0x1160], R10 ;  /* 0x0011600a01007387 */ /* 0x0001e40000100a00 */
[----:B----4-:R-:W-:Y:S01]  /*22370*/  STL.64 [R1+0x1158], R8 ;  /* 0x0011580801007387 */ /* 0x010fe20000100a00 */
[----:B0-----:R-:W3:Y:S01]  /*22380*/  LDL.LU.64 R10, [R1+0x58] ;  /* 0x00005800010a7983 */ /* 0x001ee20000300a00 */
[----:B------:R-:W4:Y:S02]  /*22390*/  LDL.LU R24, [R1+0x1a0] ;  /* 0x0001a00001187983 */ /* 0x000f240000300800 */
[----:B------:R-:W4:Y:S02]  /*223a0*/  LDL.LU R25, [R1+0x1a4] ;  /* 0x0001a40001197983 */ /* 0x000f240000300800 */
[----:B------:R-:W2:Y:S01]  /*223b0*/  LDL.LU R26, [R1+0x1a8] ;  /* 0x0001a800011a7983 */ /* 0x000ea20000300800 */
[----:B------:R-:W2:Y:S01]  /*223c0*/  LDL.LU R27, [R1+0x1ac] ;  /* 0x0001ac00011b7983 */ /* 0x000ea20000300800 */
[----:B------:R-:W-:-:S02]  /*223d0*/  IMAD.MOV.U32 R4, RZ, RZ, R28 ;  /* 0x000000ffff047224 */ /* 0x000fc400078e001c */
[----:B------:R-:W-:Y:S02]  /*223e0*/  IMAD.MOV.U32 R5, RZ, RZ, R2 ;  /* 0x000000ffff057224 */ /* 0x000fe400078e0002 */
[----:B------:R-:W-:Y:S01]  /*223f0*/  IMAD.MOV.U32 R6, RZ, RZ, R29 ;  /* 0x000000ffff067224 */ /* 0x000fe200078e001d */
[----:B--2---:R0:W-:Y:S01]  /*22400*/  STL.64 [R1+0x10d0], R26 ;  /* 0x0010d01a01007387 */ /* 0x0041e20000100a00 */
[----:B----4-:R-:W-:Y:S02]  /*22410*/  STL.64 [R1+0x10c8], R24 ;  /* 0x0010c81801007387 */ /* 0x010fe40000100a00 */
[----:B0-----:R-:W-:Y:S02]  /*22420*/  IMAD.MOV.U32 R26, RZ, RZ, R18 ;  /* 0x000000ffff1a7224 */ /* 0x001fe400078e0012 */
[----:B------:R-:W-:Y:S01]  /*22430*/  IMAD.MOV.U32 R27, RZ, RZ, R19 ;  /* 0x000000ffff1b7224 */ /* 0x000fe200078e0013 */
[----:B------:R-:W3:Y:S01]  /*22440*/  LDL.LU R18, [R1+0x1220] ;  /* 0x0012200001127983 */ /* 0x000ee20000300800 */
[----:B------:R-:W3:Y:S02]  /*22450*/  LDL.LU R19, [R1+0x121c] ;  /* 0x00121c0001137983 */ /* 0x000ee40000300800 */
[----:B------:R-:W2:Y:S02]  /*22460*/  LDL.LU R28, [R1+0x1218] ;  /* 0x00121800011c7983 */ /* 0x000ea40000300800 */
[----:B------:R-:W4:Y:S01]  /*22470*/  LDL.LU R2, [R1+0x1214] ;  /* 0x0012140001027983 */ /* 0x000f220000300800 */
[----:B------:R-:W2:Y:S01]  /*22480*/  LDL.LU R29, [R1+0x1210] ;  /* 0x00121000011d7983 */ /* 0x000ea20000300800 */
[----:B------:R-:W2:Y:S03]  /*22490*/  LDL.LU R7, [R1+0x19c] ;  /* 0x00019c0001077983 */ /* 0x000ea60000300800 */
[----:B--2---:R-:W-:Y:S01]  /*224a0*/  STL.64 [R1+0x10e0], R6 ;  /* 0x0010e00601007387 */ /* 0x004fe20000100a00 */
[----:B------:R0:W-:Y:S03]  /*224b0*/  STL.64 [R1+0x10d8], R4 ;  /* 0x0010d80401007387 */ /* 0x0001e60000100a00 */
[----:B0-----:R-:W2:Y:S01]  /*224c0*/  LDL.LU R4, [R1+0x1b0] ;  /* 0x0001b00001047983 */ /* 0x001ea20000300800 */
[----:B---3--:R-:W-:Y:S01]  /*224d0*/  HMMA.16816.F32.BF16 R20, R16, R10, R20 ;  /* 0x0000000a1014723c */ /* 0x008fe20000041814 */
[----:B----4-:R-:W-:-:S02]  /*224e0*/  IMAD.MOV.U32 R6, RZ, RZ, R2 ;  /* 0x000000ffff067224 */ /* 0x010fc400078e0002 */
[----:B------:R-:W-:Y:S02]  /*224f0*/  IMAD.MOV.U32 R7, RZ, RZ, R29 ;  /* 0x000000ffff077224 */ /* 0x000fe400078e001d */
[----:B------:R-:W-:Y:S02]  /*22500*/  IMAD.MOV.U32 R5, RZ, RZ, R28 ;  /* 0x000000ffff057224 */ /* 0x000fe400078e001c */
[----:B------:R-:W3:Y:S01]  /*22510*/  LDL.LU R28, [R1+0x120c] ;  /* 0x00120c00011c7983 */ /* 0x000ee20000300800 */
[----:B------:R-:W4:Y:S02]  /*22520*/  LDL.LU R2, [R1+0x1208] ;  /* 0x0012080001027983 */ /* 0x000f240000300800 */
[----:B------:R-:W3:Y:S02]  /*22530*/  LDL.LU R29, [R1+0x1204] ;  /* 0x00120400011d7983 */ /* 0x000ee40000300800 */
[----:B------:R0:W-:Y:S02]  /*22540*/  STL.64 [R1+0x10f0], R6 ;  /* 0x0010f00601007387 */ /* 0x0001e40000100a00 */
[----:B0-----:R-:W-:Y:S01]  /*22550*/  IMAD.MOV.U32 R6, RZ, RZ, R3 ;  /* 0x000000ffff067224 */ /* 0x001fe200078e0003 */
[----:B--2---:R-:W-:Y:S01]  /*22560*/  STL.64 [R1+0x10e8], R4 ;  /* 0x0010e80401007387 */ /* 0x004fe20000100a00 */
[----:B------:R-:W2:Y:S07]  /*22570*/  LDL.LU R3, [R1+0x1200] ;  /* 0x0012000001037983 */ /* 0x000eae0000300800 */
[----:B------:R-:W-:Y:S02]  /*22580*/  STL.64 [R1+0xd0], R20 ;  /* 0x0000d01401007387 */ /* 0x000fe40000100a00 */
[----:B------:R0:W-:Y:S02]  /*22590*/  STL.64 [R1+0xd8], R22 ;  /* 0x0000d81601007387 */ /* 0x0001e40000100a00 */
[----:B0-----:R-:W2:Y:S01]  /*225a0*/  LDL.LU.64 R22, [R1+0x11f8] ;  /* 0x0011f80001167983 */ /* 0x001ea20000300a00 */
[----:B------:R-:W2:Y:S02]  /*225b0*/  LDL.LU.64 R20, [R1+0x11f0] ;  /* 0x0011f00001147983 */ /* 0x000ea40000300a00 */
[----:B------:R-:W-:-:S02]  /*225c0*/  IMAD.MOV.U32 R9, RZ, RZ, R14 ;  /* 0x000000ffff097224 */ /* 0x000fc400078e000e */
[----:B------:R-:W-:Y:S02]  /*225d0*/  IMAD.MOV.U32 R8, RZ, RZ, R15 ;  /* 0x000000ffff087224 */ /* 0x000fe400078e000f */
[----:B------:R-:W-:Y:S01]  /*225e0*/  IMAD.MOV.U32 R7, RZ, RZ, R0 ;  /* 0x000000ffff077224 */ /* 0x000fe200078e0000 */
[C---:B--2---:R-:W-:Y:S01]  /*225f0*/  HMMA.16816.F32.BF16 R20, R16.reuse, R14, R20 ;  /* 0x0000000e1014723c */ /* 0x044fe20000041814 */
[----:B------:R-:W2:Y:S11]  /*22600*/  LDL.LU.64 R14, [R1+0x11e8] ;  /* 0x0011e800010e7983 */ /* 0x000eb60000300a00 */
[----:B------:R-:W-:Y:S11]  /*22610*/  @!UPT UIADD3 URZ, URZ, URZ, URZ ;  /* 0x0000003f3f3ff290 */ /* 0x000ff6000fffe03f */
[----:B------:R-:W-:Y:S01]  /*22620*/  STL.64 [R1+0xc0], R20 ;  /* 0x0000c01401007387 */ /* 0x000fe20000100a00 */
[----:B------:R0:W-:Y:S02]  /*22630*/  STL [R1+0xc8], R22 ;  /* 0x0000c81601007387 */ /* 0x0001e40000100800 */
[----:B------:R-:W-:Y:S02]  /*22640*/  IMAD.MOV.U32 R0, RZ, RZ, R23 ;  /* 0x000000ffff007224 */ /* 0x000fe400078e0017 */
[----:B0-----:R-:W2:Y:S01]  /*22650*/  LDL.LU.64 R22, [R1+0x11e0] ;  /* 0x0011e00001167983 */ /* 0x001ea20000300a00 */
[----:B------:R-:W2:Y:S02]  /*22660*/  LDL.LU.64 R20, [R1+0x11d8] ;  /* 0x0011d80001147983 */ /* 0x000ea40000300a00 */
        /* <DEDUP_REMOVED lines=10> */
[----:B------:R-:W-:Y:S01]  /*22710*/  IMAD.MOV.U32 R0, RZ, RZ, R15 ;  /* 0x000000ffff007224 */ /* 0x000fe200078e000f */
[----:B------:R0:W-:Y:S01]  /*22720*/  STL.64 [R1+0x1100], R6 ;  /* 0x0011000601007387 */ /* 0x0001e20000100a00 */
[----:B--2---:R-:W-:Y:S07]  /*22730*/  HMMA.16816.F32.BF16 R12, R16, R6, R20 ;  /* 0x00000006100c723c */ /* 0x004fee0000041814 */
[----:B0-----:R-:W-:-:S02]  /*22740*/  IMAD.MOV.U32 R6, RZ, RZ, R10 ;  /* 0x000000ffff067224 */ /* 0x001fc400078e000a */
[----:B------:R-:W-:Y:S11]  /*22750*/  IMAD.MOV.U32 R7, RZ, RZ, R0 ;  /* 0x000000ffff077224 */ /* 0x000ff600078e0000 */
[----:B------:R-:W-:Y:S03]  /*22760*/  @!UPT UIADD3 URZ, URZ, URZ, URZ ;  /* 0x0000003f3f3ff290 */ /* 0x000fe6000fffe03f */
[----:B------:R-:W-:Y:S01]  /*22770*/  STL.64 [R1+0xa0], R12 ;  /* 0x0000a00c01007387 */ /* 0x000fe20000100a00 */
[----:B------:R-:W-:Y:S02]  /*22780*/  STL.64 [R1+0xa8], R14 ;  /* 0x0000a80e01007387 */ /* 0x000fe40000100a00 */
[----:B------:R-:W-:Y:S02]  /*22790*/  STL.64 [R1+0x1118], R6 ;  /* 0x0011180601007387 */ /* 0x000fe40000100a00 */
[----:B------:R-:W2:Y:S01]  /*227a0*/  LDL.LU R20, [R1+0x110] ;  /* 0x0001100001147983 */ /* 0x000ea20000300800 */
[----:B------:R-:W2:Y:S01]  /*227b0*/  LDL.LU R21, [R1+0x114] ;  /* 0x0001140001157983 */ /* 0x000ea20000300800 */
        /* <DEDUP_REMOVED lines=9> */
[----:B------:R-:W-:Y:S02]  /*22850*/  IMAD.MOV.U32 R6, RZ, RZ, R9 ;  /* 0x000000ffff067224 */ /* 0x000fe400078e0009 */
[----:B------:R-:W-:Y:S02]  /*22860*/  IMAD.MOV.U32 R8, RZ, RZ, R3 ;  /* 0x000000ffff087224 */ /* 0x000fe400078e0003 */
[----:B---3--:R-:W-:Y:S02]  /*22870*/  IMAD.MOV.U32 R9, RZ, RZ, R29 ;  /* 0x000000ffff097224 */ /* 0x008fe400078e001d */
[----:B------:R-:W-:Y:S02]  /*22880*/  IMAD.MOV.U32 R4, RZ, RZ, R11 ;  /* 0x000000ffff047224 */ /* 0x000fe400078e000b */
[----:B----4-:R-:W-:Y:S02]  /*22890*/  IMAD.MOV.U32 R10, RZ, RZ, R2 ;  /* 0x000000ffff0a7224 */ /* 0x010fe400078e0002 */
[----:B------:R-:W-:Y:S01]  /*228a0*/  IMAD.MOV.U32 R11, RZ, RZ, R28 ;  /* 0x000000ffff0b7224 */ /* 0x000fe200078e001c */
[----:B--2---:R-:W-:Y:S01]  /*228b0*/  STL.64 [R1+0x11b0], R22 ;  /* 0x0011b01601007387 */ /* 0x004fe20000100a00 */
[----:B------:R0:W-:Y:S03]  /*228c0*/  STL.64 [R1+0x11a8], R20 ;  /* 0x0011a81401007387 */ /* 0x0001e60000100a00 */
[----:B0-----:R-:W2:Y:S01]  /*228d0*/  LDL.LU R20, [R1+0x170] ;  /* 0x0001700001147983 */ /* 0x001ea20000300800 */
[----:B------:R-:W2:Y:S02]  /*228e0*/  LDL.LU R21, [R1+0x174] ;  /* 0x0001740001157983 */ /* 0x000ea40000300800 */
[----:B------:R-:W2:Y:S02]  /*228f0*/  LDL.LU R22, [R1+0x178] ;  /* 0x0001780001167983 */ /* 0x000ea40000300800 */
[----:B------:R-:W2:Y:S01]  /*22900*/  LDL.LU R23, [R1+0x17c] ;  /* 0x00017c0001177983 */ /* 0x000ea20000300800 */
[----:B------:R-:W3:Y:S01]  /*22910*/  LDL.LU.64 R14, [R1+0x8] ;  /* 0x00000800010e7983 */ /* 0x000ee20000300a00 */
[----:B------:R-:W4:Y:S02]  /*22920*/  LDL.LU R3, [R1+0x11c4] ;  /* 0x0011c40001037983 */ /* 0x000f240000300800 */
[----:B------:R-:W3:Y:S02]  /*22930*/  LDL.LU R29, [R1+0x11c0] ;  /* 0x0011c000011d7983 */ /* 0x000ee40000300800 */
[----:B------:R-:W3:Y:S01]  /*22940*/  LDL.LU R2, [R1+0x11bc] ;  /* 0x0011bc0001027983 */ /* 0x000ee20000300800 */
[----:B------:R-:W4:Y:S01]  /*22950*/  LDL.LU R28, [R1+0x11b8] ;  /* 0x0011b800011c7983 */ /* 0x000f220000300800 */
[----:B------:R-:W-:Y:S01]  /*22960*/  STL.64 [R1+0x1130], R6 ;  /* 0x0011300601007387 */ /* 0x000fe20000100a00 */
[----:B--2---:R-:W-:Y:S01]  /*22970*/  HMMA.16816.F32.BF16 R20, R16, R26, R20 ;  /* 0x0000001a1014723c */ /* 0x004fe20000041814 */
[----:B---3--:R-:W-:-:S02]  /*22980*/  IMAD.MOV.U32 R24, RZ, RZ, R2 ;  /* 0x000000ffff187224 */ /* 0x008fc400078e0002 */
[----:B----4-:R-:W-:Y:S11]  /*22990*/  IMAD.MOV.U32 R25, RZ, RZ, R28 ;  /* 0x000000ffff197224 */ /* 0x010ff600078e001c */
[----:B------:R-:W-:Y:S09]  /*229a0*/  @!UPT UIADD3 URZ, URZ, URZ, URZ ;  /* 0x0000003f3f3ff290 */ /* 0x000ff2000fffe03f */
[----:B------:R-:W-:Y:S01]  /*229b0*/  STL.64 [R1+0x2b0], R20 ;  /* 0x0002b01401007387 */ /* 0x000fe20000100a00 */
[----:B------:R0:W-:Y:S03]  /*229c0*/  STL.64 [R1+0x2b8], R22 ;  /* 0x0002b81601007387 */ /* 0x0001e60000100a00 */
[----:B0-----:R-:W2:Y:S01]  /*229d0*/  LDL.LU.64 R22, [R1+0x11b0] ;  /* 0x0011b00001167983 */ /* 0x001ea20000300a00 */
[----:B------:R-:W2:Y:S02]  /*229e0*/  LDL.LU.64 R20, [R1+0x11a8] ;  /* 0x0011a80001147983 */ /* 0x000ea40000300a00 */
[----:B------:R0:W-:Y:S02]  /*229f0*/  STL.64 [R1+0x10f8], R26 ;  /* 0x0010f81a01007387 */ /* 0x0001e40000100a00 */
[----:B------:R-:W3:Y:S01]  /*22a00*/  LDL.LU R2, [R1+0x11a4] ;  /* 0x0011a40001027983 */ /* 0x000ee20000300800 */
[----:B------:R-:W4:Y:S01]  /*22a10*/  LDL.LU R28, [R1+0x11a0] ;  /* 0x0011a000011c7983 */ /* 0x000f220000300800 */
[----:B0-----:R-:W-:-:S02]  /*22a20*/  IMAD.MOV.U32 R26, RZ, RZ, R29 ;  /* 0x000000ffff1a7224 */ /* 0x001fc400078e001d */
[----:B------:R-:W-:Y:S01]  /*22a30*/  IMAD.MOV.U32 R27, RZ, RZ, R3 ;  /* 0x000000ffff1b7224 */ /* 0x000fe200078e0003 */
[----:B------:R-:W2:Y:S01]  /*22a40*/  LDL.LU R29, [R1+0x119c] ;  /* 0x00119c00011d7983 */ /* 0x000ea20000300800 */
[----:B------:R-:W2:Y:S03]  /*22a50*/  LDL.LU R3, [R1+0x1198] ;  /* 0x0011980001037983 */ /* 0x000ea60000300800 */
[----:B------:R-:W-:Y:S01]  /*22a60*/  STL.64 [R1+0x1110], R26 ;  /* 0x0011101a01007387 */ /* 0x000fe20000100a00 */
[----:B------:R0:W-:Y:S03]  /*22a70*/  STL.64 [R1+0x1108], R24 ;  /* 0x0011081801007387 */ /* 0x0001e60000100a00 */
[----:B0-----:R-:W2:Y:S01]  /*22a80*/  LDL.LU R24, [R1+0x220] ;  /* 0x0002200001187983 */ /* 0x001ea20000300800 */
[----:B---3--:R-:W-:-:S02]  /*22a90*/  IMAD.MOV.U32 R25, RZ, RZ, R2 ;  /* 0x000000ffff197224 */ /* 0x008fc400078e0002 */
[----:B----4-:R-:W-:Y:S01]  /*22aa0*/  IMAD.MOV.U32 R26, RZ, RZ, R28 ;  /* 0x000000ffff1a7224 */ /* 0x010fe200078e001c */
[----:B------:R-:W3:Y:S01]  /*22ab0*/  LDL.LU R2, [R1+0x1194] ;  /* 0x0011940001027983 */ /* 0x000ee20000300800 */
[----:B------:R-:W4:Y:S02]  /*22ac0*/  LDL.LU R28, [R1+0x1190] ;  /* 0x00119000011c7983 */ /* 0x000f240000300800 */
[----:B--2---:R-:W-:Y:S02]  /*22ad0*/  IMAD.MOV.U32 R27, RZ, RZ, R29 ;  /* 0x000000ffff1b7224 */ /* 0x004fe400078e001d */
[----:B------:R-:W2:Y:S03]  /*22ae0*/  LDL.LU R29, [R1+0x118c] ;  /* 0x00118c00011d7983 */ /* 0x000ea60000300800 */
[----:B------:R-:W-:Y:S01]  /*22af0*/  STL.64 [R1+0x1128], R26 ;  /* 0x0011281a01007387 */ /* 0x000fe20000100a00 */
[----:B------:R0:W-:Y:S02]  /*22b00*/  STL.64 [R1+0x1120], R24 ;  /* 0x0011201801007387 */ /* 0x0001e40000100a00 */
[----:B0-----:R-:W-:-:S02]  /*22b10*/  IMAD.MOV.U32 R24, RZ, RZ, R3 ;  /* 0x000000ffff187224 */ /* 0x001fc400078e0003 */
[----:B------:R-:W2:Y:S01]  /*22b20*/  LDL.LU R3, [R1+0x1188] ;  /* 0x0011880001037983 */ /* 0x000ea20000300800 */
[----:B------:R-:W2:Y:S02]  /*22b30*/  LDL.LU R25, [R1+0x274] ;  /* 0x0002740001197983 */ /* 0x000ea40000300800 */
[----:B------:R-:W2:Y:S02]  /*22b40*/  LDL.LU R26, [R1+0x278] ;  /* 0x00027800011a7983 */ /* 0x000ea40000300800 */
[----:B------:R-:W2:Y:S01]  /*22b50*/  LDL.LU R27, [R1+0x27c] ;  /* 0x00027c00011b7983 */ /* 0x000ea20000300800 */
[C---:B------:R-:W-:Y:S01]  /*22b60*/  HMMA.16816.F32.BF16 R20, R16.reuse, R14, R20 ;  /* 0x0000000e1014723c */ /* 0x040fe20000041814 */
[----:B------:R-:W-:Y:S01]  /*22b70*/  IMAD.MOV.U32 R0, RZ, RZ, R15 ;  /* 0x000000ffff007224 */ /* 0x000fe200078e000f */
[----:B--2---:R3:W-:Y:S01]  /*22b80*/  STL.64 [R1+0x1140], R26 ;  /* 0x0011401a01007387 */ /* 0x0047e20000100a00 */
[----:B------:R-:W-:Y:S11]  /*22b90*/  STL.64 [R1+0x1138], R24 ;  /* 0x0011381801007387 */ /* 0x000ff60000100a00 */
[----:B------:R-:W-:Y:S09]  /*22ba0*/  @!UPT UIADD3 URZ, URZ, URZ, URZ ;  /* 0x0000003f3f3ff290 */ /* 0x000ff2000fffe03f */
[----:B------:R-:W-:Y:S02]  /*22bb0*/  STL.64 [R1+0x140], R20 ;  /* 0x0001401401007387 */ /* 0x000fe40000100a00 */
[----:B------:R0:W-:Y:S02]  /*22bc0*/  STL.64 [R1+0x148], R22 ;  /* 0x0001481601007387 */ /* 0x0001e40000100a00 */
[----:B---3--:R-:W-:Y:S02]  /*22bd0*/  IMAD.MOV.U32 R27, RZ, RZ, R2 ;  /* 0x000000ffff1b7224 */ /* 0x008fe400078e0002 */
[----:B------:R-:W-:Y:S01]  /*22be0*/  IMAD.MOV.U32 R2, RZ, RZ, R14 ;  /* 0x000000ffff027224 */ /* 0x000fe200078e000e */
[----:B0-----:R-:W2:Y:S01]  /*22bf0*/  LDL.LU.64 R22, [R1+0x1180] ;  /* 0x0011800001167983 */ /* 0x001ea20000300a00 */
[----:B------:R-:W2:Y:S02]  /*22c00*/  LDL.LU.64 R20, [R1+0x1178] ;  /* 0x0011780001147983 */ /* 0x000ea40000300a00 */
[----:B------:R-:W3:Y:S02]  /*22c10*/  LDL.LU.64 R14, [R1+0x1170] ;  /* 0x00117000010e7983 */ /* 0x000ee40000300a00 */
[----:B------:R-:W2:Y:S01]  /*22c20*/  LDL.LU.64 R12, [R1+0x1168] ;  /* 0x00116800010c7983 */ /* 0x000ea20000300a00 */
[----:B---3--:R-:W-:Y:S11]  /*22c30*/  HMMA.16816.F32.BF16 R8, R16, R14, R8 ;  /* 0x0000000e1008723c */ /* 0x008ff60000041808 */
[----:B------:R-:W-:Y:S11]  /*22c40*/  @!UPT UIADD3 URZ, URZ, URZ, URZ ;  /* 0x0000003f3f3ff290 */ /* 0x000ff6000fffe03f */
[----:B------:R-:W-:Y:S01]  /*22c50*/  @!UPT UIADD3 URZ, URZ, URZ, URZ ;  /* 0x0000003f3f3ff290 */ /* 0x000fe2000fffe03f */
[----:B------:R-:W-:Y:S01]  /*22c60*/  STL.64 [R1+0x2a0], R8 ;  /* 0x0002a00801007387 */ /* 0x000fe20000100a00 */
[----:B------:R0:W-:Y:S03]  /*22c70*/  STL.64 [R1+0x2a8], R10 ;  /* 0x0002a80a01007387 */ /* 0x0001e60000100a00 */
[----:B0-----:R-:W2:Y:S01]  /*22c80*/  LDL.LU.64 R10, [R1+0x1160] ;  /* 0x00116000010a7983 */ /* 0x001ea20000300a00 */
[----:B------:R-:W3:Y:S02]  /*22c90*/  LDL.LU.64 R8, [R1+0x1158] ;  /* 0x0011580001087983 */ /* 0x000ee40000300a00 */
[----:B------:R-:W-:Y:S02]  /*22ca0*/  IMAD.MOV.U32 R6, RZ, RZ, R5 ;  /* 0x000000ffff067224 */ /* 0x000fe400078e0005 */
[----:B------:R-:W-:Y:S02]  /*22cb0*/  IMAD.MOV.U32 R7, RZ, RZ, R4 ;  /* 0x000000ffff077224 */ /* 0x000fe400078e0004 */
[----:B------:R-:W-:-:S02]  /*22cc0*/  IMAD.MOV.U32 R24, RZ, RZ, R29 ;  /* 0x000000ffff187224 */ /* 0x000fc400078e001d */
[----:B----4-:R-:W-:Y:S01]  /*22cd0*/  IMAD.MOV.U32 R25, RZ, RZ, R28 ;  /* 0x000000ffff197224 */ /* 0x010fe200078e001c */
[----:B--2---:R-:W-:Y:S01]  /*22ce0*/  HMMA.16816.F32.BF16 R16, R16, R10, R20 ;  /* 0x0000000a1010723c */ /* 0x004fe20000041814 */
[----:B------:R-:W2:Y:S01]  /*22cf0*/  LDL.LU.64 R22, [R1+0x1150] ;  /* 0x0011500001167983 */ /* 0x000ea20000300a00 */
[----:B------:R-:W2:Y:S02]  /*22d00*/  LDL.LU.64 R20, [R1+0x1148] ;  /* 0x0011480001147983 */ /* 0x000ea40000300a00 */
[----:B------:R-:W-:Y:S11]  /*22d10*/  IMAD.MOV.U32 R26, RZ, RZ, R3 ;  /* 0x000000ffff1a7224 */ /* 0x000ff600078e0003 */
[----:B------:R-:W-:Y:S08]  /*22d20*/  @!UPT UIADD3 URZ, URZ, URZ, URZ ;  /* 0x0000003f3f3ff290 */ /* 0x000ff0000fffe03f */
[----:B------:R-:W-:Y:S01]  /*22d30*/  STL.64 [R1+0x110], R16 ;  /* 0x0001101001007387 */ /* 0x000fe20000100a00 */
[----:B------:R-:W-:Y:S01]  /*22d40*/  STL.64 [R1+0x118], R18 ;  /* 0x0001181201007387 */ /* 0x000fe20000100a00 */
[C---:B--2---:R-:W-:Y:S02]  /*22d50*/  HMMA.16816.F32.BF16 R4, R20.reuse, R6, R24 ;  /* 0x000000061404723c */ /* 0x044fe40000041818 */
[----:B------:R-:W2:Y:S01]  /*22d60*/  LDL.LU.64 R26, [R1+0x1140] ;  /* 0x00114000011a7983 */ /* 0x000ea20000300a00 */
[----:B------:R-:W2:Y:S11]  /*22d70*/  LDL.LU.64 R24, [R1+0x1138] ;  /* 0x0011380001187983 */ /* 0x000eb60000300a00 */
[----:B------:R-:W-:Y:S09]  /*22d80*/  @!UPT UIADD3 URZ, URZ, URZ, URZ ;  /* 0x0000003f3f3ff290 */ /* 0x000ff2000fffe03f */
[----:B------:R-:W-:Y:S01]  /*22d90*/  STL.64 [R1+0x90], R4 ;  /* 0x0000900401007387 */ /* 0x000fe20000100a00 */
[----:B------:R0:W-:Y:S03]  /*22da0*/  STL.64 [R1+0x98], R6 ;  /* 0x0000980601007387 */ /* 0x0001e60000100a00 */
[----:B0-----:R-:W2:Y:S01]  /*22db0*/  LDL.LU.64 R6, [R1+0x1130] ;  /* 0x0011300001067983 */ /* 0x001ea20000300a00 */
[----:B------:R-:W-:Y:S01]  /*22dc0*/  IMAD.MOV.U32 R19, RZ, RZ, R0 ;  /* 0x000000ffff137224 */ /* 0x000fe200078e0000 */
[C---:B--2---:R-:W-:Y:S02]  /*22dd0*/  HMMA.16816.F32.BF16 R4, R20.reuse, R6, R24 ;  /* 0x000000061404723c */ /* 0x044fe40000041818 */
[----:B------:R-:W2:Y:S01]  /*22de0*/  LDL.LU.64 R26, [R1+0x1128] ;  /* 0x00112800011a7983 */ /* 0x000ea20000300a00 */
[----:B------:R-:W2:Y:S11]  /*22df0*/  LDL.LU.64 R24, [R1+0x1120] ;  /* 0x0011200001187983 */ /* 0x000eb60000300a00 */
[----:B------:R-:W-:Y:S09]  /*22e00*/  @!UPT UIADD3 URZ, URZ, URZ, URZ ;  /* 0x0000003f3f3ff290 */ /* 0x000ff2000fffe03f */
[----:B------:R-:W-:Y:S01]  /*22e10*/  STL.64 [R1+0x80], R4 ;  /* 0x0000800401007387 */ /* 0x000fe20000100a00 */
[----:B------:R0:W-:Y:S02]  /*22e20*/  STL [R1+0x8c], R7 ;  /* 0x00008c0701007387 */ /* 0x0001e40000100800 */
[----:B------:R-:W-:Y:S02]  /*22e30*/  IMAD.MOV.U32 R0, RZ, RZ, R6 ;  /* 0x000000ffff007224 */ /* 0x000fe400078e0006 */
[----:B0-----:R-:W2:Y:S03]  /*22e40*/  LDL.LU.64 R6, [R1+0x1118] ;  /* 0x0011180001067983 */ /* 0x001ea60000300a00 */
[----:B------:R-:W-:Y:S01]  /*22e50*/  STL [R1+0x10a0], R0 ;  /* 0x0010a00001007387 */ /* 0x000fe20000100800 */
        /* <DEDUP_REMOVED lines=12> */
[----:B0-----:R-:W2:Y:S01]  /*22f20*/  LDL.LU.64 R6, [R1+0x10f0] ;  /* 0x0010f00001067983 */ /* 0x001ea20000300a00 */
[----:B------:R-:W2:Y:S02]  /*22f30*/  LDL.LU.64 R4, [R1+0x10e8] ;  /* 0x0010e80001047983 */ /* 0x000ea40000300a00 */
[----:B------:R-:W-:Y:S01]  /*22f40*/  IMAD.MOV.U32 R18, RZ, RZ, R2 ;  /* 0x000000ffff127224 */ /* 0x000fe200078e0002 */
[C---:B--2---:R-:W-:Y:S01]  /*22f50*/  HMMA.16816.F32.BF16 R24, R20.reuse, R26, R4 ;  /* 0x0000001a1418723c */ /* 0x044fe20000041804 */
[----:B------:R-:W2:Y:S01]  /*22f60*/  LDL.LU.64 R6, [R1+0x10e0] ;  /* 0x0010e00001067983 */ /* 0x000ea20000300a00 */
[----:B------:R-:W2:Y:S11]  /*22f70*/  LDL.LU.64 R4, [R1+0x10d8] ;  /* 0x0010d80001047983 */ /* 0x000eb60000300a00 */
[----:B------:R-:W-:Y:S11]  /*22f80*/  @!UPT UIADD3 URZ, URZ, URZ, URZ ;  /* 0x0000003f3f3ff290 */ /* 0x000ff6000fffe03f */
[----:B------:R-:W-:Y:S02]  /*22f90*/  IMAD.MOV.U32 R3, RZ, RZ, R26 ;  /* 0x000000ffff037224 */ /* 0x000fe400078e001a */
[----:B------:R-:W-:Y:S02]  /*22fa0*/  IMAD.MOV.U32 R2, RZ, RZ, R27 ;  /* 0x000000ffff027224 */ /* 0x000fe400078e001b */
[----:B------:R-:W-:Y:S02]  /*22fb0*/  IMAD.MOV.U32 R29, RZ, RZ, R24 ;  /* 0x000000ffff1d7224 */ /* 0x000fe400078e0018 */
[----:B------:R-:W-:Y:S01]  /*22fc0*/  IMAD.MOV.U32 R28, RZ, RZ, R25 ;  /* 0x000000ffff1c7224 */ /* 0x000fe200078e0019 */
[----:B------:R-:W4:Y:S01]  /*22fd0*/  LDL.LU.64 R26, [R1+0x10d0] ;  /* 0x0010d000011a7983 */ /* 0x000f220000300a00 */
[----:B------:R-:W4:Y:S02]  /*22fe0*/  LDL.LU.64 R24, [R1+0x10c8] ;  /* 0x0010c80001187983 */ /* 0x000f240000300a00 */
[----:B------:R-:W-:Y:S02]  /*22ff0*/  STL [R1+0xf94], R2 ;  /* 0x000f940201007387 */ /* 0x000fe40000100800 */
[----:B------:R-:W-:Y:S01]  /*23000*/  STL [R1+0xf90], R3 ;  /* 0x000f900301007387 */ /* 0x000fe20000100800 */
[----:B------:R0:W-:Y:S04]  /*23010*/  STL [R1+0xf6c], R28 ;  /* 0x000f6c1c01007387 */ /* 0x0001e80000100800 */
[----:B0-----:R-:W3:Y:S01]  /*23020*/  LDL R28, [R1+0x370] ;  /* 0x00037000011c7983 */ /* 0x001ee20000100800 */
[----:B------:R-:W-:Y:S01]  /*23030*/  STL [R1+0xf68], R29 ;  /* 0x000f681d01007387 */ /* 0x000fe20000100800 */
[C---:B----4-:R-:W-:Y:S02]  /*23040*/  HMMA.16816.F32.BF16 R16, R20.reuse, R18, R24 ;  /* 0x000000121410723c */ /* 0x050fe40000041818 */
[----:B------:R-:W4:Y:S01]  /*23050*/  LDL.LU.64 R26, [R1+0x10c0] ;  /* 0x0010c000011a7983 */ /* 0x000f220000300a00 */
[----:B------:R-:W4:Y:S05]  /*23060*/  LDL.LU.64 R24, [R1+0x10b8] ;  /* 0x0010b80001187983 */ /* 0x000f2a0000300a00 */
[----:B--2---:R-:W-:Y:S11]  /*23070*/  HMMA.16816.F32.BF16 R4, R20, R14, R4 ;  /* 0x0000000e1404723c */ /* 0x004ff60000041804 */
[----:B------:R-:W-:Y:S04]  /*23080*/  @!UPT UIADD3 URZ, URZ, URZ, URZ ;  /* 0x0000003f3f3ff290 */ /* 0x000fe8000fffe03f */
[----:B------:R-:W-:Y:S01]  /*23090*/  STL.64 [R1+0x280], R16 ;  /* 0x0002801001007387 */ /* 0x000fe20000100a00 */
[----:B------:R-:W-:Y:S07]  /*230a0*/  STL.64 [R1+0x288], R18 ;  /* 0x0002881201007387 */ /* 0x000fee0000100a00 */
[----:B------:R-:W-:Y:S02]  /*230b0*/  STL.64 [R1+0x260], R4 ;  /* 0x0002600401007387 */ /* 0x000fe40000100a00 */
[----:B------:R-:W-:Y:S02]  /*230c0*/  STL.64 [R1+0x268], R6 ;  /* 0x0002680601007387 */ /* 0x000fe40000100a00 */
[----:B---3--:R-:W0:Y:S02]  /*230d0*/  LDSM.16.M88.4 R4, [R9+0x80] ;  /* 0x000080000904783b */ /* 0x008e240000000200 */
[----:B0-----:R-:W-:-:S02]  /*230e0*/  IMAD.MOV.U32 R3, RZ, RZ, R4 ;  /* 0x000000ffff037224 */ /* 0x001fc400078e0004 */
[----:B------:R-:W-:Y:S01]  /*230f0*/  IMAD.MOV.U32 R2, RZ, RZ, R5 ;  /* 0x000000ffff027224 */ /* 0x000fe200078e0005 */
[----:B----4-:R-:W-:Y:S01]  /*23100*/  HMMA.16816.F32.BF16 R16, R20, R10, R24 ;  /* 0x0000000a1410723c */ /* 0x010fe20000041818 */
[----:B------:R-:W-:Y:S04]  /*23110*/  LDSM.16.MT88.4 R20, [R12+0x26000] ;  /* 0x026000000c14783b */ /* 0x000fe80000004200 */
[----:B------:R-:W-:Y:S11]  /*23120*/  LDSM.16.MT88.4 R24, [R28+0x26000] ;  /* 0x026000001c18783b */ /* 0x000ff60000004200 */
[----:B------:R-:W-:Y:S07]  /*23130*/  @!UPT UIADD3 URZ, URZ, URZ, URZ ;  /* 0x0000003f3f3ff290 */ /* 0x000fee000fffe03f */
[----:B------:R-:W-:Y:S01]  /*23140*/  STL.64 [R1+0x220], R16 ;  /* 0x0002201001007387 */ /* 0x000fe20000100a00 */
[----:B------:R-:W-:Y:S02]  /*23150*/  STL.64 [R1+0x228], R18 ;  /* 0x0002281201007387 */ /* 0x000fe40000100a00 */
[----:B------:R-:W0:Y:S04]  /*23160*/  LDSM.16.MT88.4 R16, [R28+0x26080] ;  /* 0x026080001c10783b */ /* 0x000e280000004200 */
[----:B------:R-:W-:Y:S02]  /*23170*/  STL.64 [R1+0x58], R6 ;  /* 0x0000580601007387 */ /* 0x000fe40000100a00 */
[----:B------:R1:W2:Y:S04]  /*23180*/  LDSM.16.MT88.4 R4, [R12+0x26080] ;  /* 0x026080000c04783b */ /* 0x0002a80000004200 */
[----:B------:R-:W-:Y:S04]  /*23190*/  STL [R1+0x10a4], R28 ;  /* 0x0010a41c01007387 */ /* 0x000fe80000100800 */
[----:B0-----:R-:W-:Y:S01]  /*231a0*/  STL.64 [R1+0x1098], R18 ;  /* 0x0010981201007387 */ /* 0x001fe20000100a00 */
[----:B------:R-:W-:Y:S02]  /*231b0*/  STL.64 [R1+0x1090], R16 ;  /* 0x0010901001007387 */ /* 0x000fe40000100a00 */
[----:B------:R-:W-:Y:S02]  /*231c0*/  STL.64 [R1+0x1088], R22 ;  /* 0x0010881601007387 */ /* 0x000fe40000100a00 */
[----:B------:R0:W-:Y:S01]  /*231d0*/  STL.64 [R1+0x1080], R20 ;  /* 0x0010801401007387 */ /* 0x0001e20000100a00 */
[----:B-1----:R-:W3:Y:S01]  /*231e0*/  LDL.LU R12, [R1+0x10b4] ;  /* 0x0010b400010c7983 */ /* 0x002ee20000300800 */
[----:B--2---:R-:W-:Y:S02]  /*231f0*/  STL [R1+0x10a8], R7 ;  /* 0x0010a80701007387 */ /* 0x004fe40000100800 */
[----:B0-----:R-:W-:-:S02]  /*23200*/  IMAD.MOV.U32 R20, RZ, RZ, R13 ;  /* 0x000000ffff147224 */ /* 0x001fc400078e000d */
[----:B------:R-:W2:Y:S01]  /*23210*/  LDL.LU R13, [R1+0x10b0] ;  /* 0x0010b000010d7983 */ /* 0x000ea20000300800 */
[----:B------:R-:W4:Y:S02]  /*23220*/  LDL.LU R21, [R1+0x124] ;  /* 0x0001240001157983 */ /* 0x000f240000300800 */
[----:B------:R-:W4:Y:S02]  /*23230*/  LDL.LU R22, [R1+0x128] ;  /* 0x0001280001167983 */ /* 0x000f240000300800 */
[----:B------:R-:W-:Y:S02]  /*23240*/  IMAD.MOV.U32 R23, RZ, RZ, R8 ;  /* 0x000000ffff177224 */ /* 0x000fe400078e0008 */
[----:B------:R-:W4:Y:S01]  /*23250*/  LDL.LU R8, [R1+0x10ac] ;  /* 0x0010ac0001087983 */ /* 0x000f220000300800 */
[----:B------:R-:W4:Y:S02]  /*23260*/  LDL.LU R16, [R1+0x1e0] ;  /* 0x0001e00001107983 */ /* 0x000f240000300800 */
[----:B------:R-:W4:Y:S02]  /*23270*/  LDL.LU R17, [R1+0x1e4] ;  /* 0x0001e40001117983 */ /* 0x000f240000300800 */
[----:B---3--:R-:W-:-:S02]  /*23280*/  IMAD.MOV.U32 R19, RZ, RZ, R12 ;  /* 0x000000ffff137224 */ /* 0x008fc400078e000c */
[----:B--2---:R-:W-:Y:S02]  /*23290*/  IMAD.MOV.U32 R18, RZ, RZ, R13 ;  /* 0x000000ffff127224 */ /* 0x004fe400078e000d */
[----:B------:R-:W0:Y:S02]  /*232a0*/  LDSM.16.M88.4 R12, [R9+0x4080] ;  /* 0x00408000090c783b */ /* 0x000e240000000200 */
[----:B0-----:R-:W-:Y:S02]  /*232b0*/  IMAD.MOV.U32 R0, RZ, RZ, R12 ;  /* 0x000000ffff007224 */ /* 0x001fe400078e000c */
[----:B------:R-:W-:Y:S01]  /*232c0*/  STL.64 [R1+0x48], R14 ;  /* 0x0000480e01007387 */ /* 0x000fe20000100a00 */
[----:B------:R-:W-:Y:S02]  /*232d0*/  IMAD.MOV.U32 R29, RZ, RZ, R13 ;  /* 0x000000ffff1d7224 */ /* 0x000fe400078e000d */
[----:B------:R-:W0:Y:S02]  /*232e0*/  LDSM.16.M88.4 R12, [R9+0x8080] ;  /* 0x00808000090c783b */ /* 0x000e240000000200 */
[----:B0-----:R-:W-:Y:S02]  /*232f0*/  STL.64 [R1+0x38], R14 ;  /* 0x0000380e01007387 */ /* 0x001fe40000100a00 */
[----:B------:R-:W-:Y:S01]  /*23300*/  IMAD.MOV.U32 R7, RZ, RZ, R12 ;  /* 0x000000ffff077224 */ /* 0x000fe200078e000c */
[----:B------:R-:W-:Y:S01]  /*23310*/  MOV R28, R13 ;  /* 0x0000000d001c7202 */ /* 0x000fe20000000f00 */
[----:B----4-:R0:W-:Y:S01]  /*23320*/  STL.64 [R1+0xfa8], R8 ;  /* 0x000fa80801007387 */ /* 0x0101e20000100a00 */
[----:B------:R1:W2:Y:S04]  /*23330*/  LDSM.16.M88.4 R12, [R9+0xc080] ;  /* 0x00c08000090c783b */ /* 0x0002a80000000200 */
[----:B0-----:R-:W3:Y:S01]  /*23340*/  LDL.LU R8, [R1+0xa0] ;  /* 0x0000a00001087983 */ /* 0x001ee20000300800 */
[----:B-1----:R-:W3:Y:S02]  /*23350*/  LDL.LU R9, [R1+0xa4] ;  /* 0x0000a40001097983 */ /* 0x002ee40000300800 */
[----:B------:R-:W4:Y:S02]  /*23360*/  LDL.LU R10, [R1+0xa8] ;  /* 0x0000a800010a7983 */ /* 0x000f240000300800 */
[----:B------:R-:W4:Y:S02]  /*23370*/  LDL.LU R11, [R1+0xac] ;  /* 0x0000ac00010b7983 */ /* 0x000f240000300800 */
[----:B----4-:R-:W-:Y:S01]  /*23380*/  STL.64 [R1+0xfb8], R10 ;  /* 0x000fb80a01007387 */ /* 0x010fe20000100a00 */
[----:B---3--:R0:W-:Y:S03]  /*23390*/  STL.64 [R1+0xfb0], R8 ;  /* 0x000fb00801007387 */ /* 0x0081e60000100a00 */
[----:B0-----:R-:W3:Y:S01]  /*233a0*/  LDL.LU R8, [R1+0x100] ;  /* 0x0001000001087983 */ /* 0x001ee20000300800 */
[----:B------:R-:W3:Y:S02]  /*233b0*/  LDL.LU R9, [R1+0x104] ;  /* 0x0001040001097983 */ /* 0x000ee40000300800 */
        /* <DEDUP_REMOVED lines=9> */
[----:B---3--:R0:W-:Y:S02]  /*23450*/  STL.64 [R1+0xfd0], R8 ;  /* 0x000fd00801007387 */ /* 0x0081e40000100a00 */
[----:B0-----:R-:W-:-:S02]  /*23460*/  IMAD.MOV.U32 R8, RZ, RZ, R7 ;  /* 0x000000ffff087224 */ /* 0x001fc400078e0007 */
[----:B------:R-:W-:Y:S01]  /*23470*/  IMAD.MOV.U32 R9, RZ, RZ, R28 ;  /* 0x000000ffff097224 */ /* 0x000fe200078e001c */
[----:B------:R-:W3:Y:S01]  /*23480*/  LDL.LU R7, [R1+0x10a8] ;  /* 0x0010a80001077983 */ /* 0x000ee20000300800 */
[----:B------:R-:W4:Y:S03]  /*23490*/  LDL.LU R28, [R1+0x10a4] ;  /* 0x0010a400011c7983 */ /* 0x000f260000300800 */
[----:B------:R0:W-:Y:S02]  /*234a0*/  STL.64 [R1+0x1018], R8 ;  /* 0x0010180801007387 */ /* 0x0001e40000100a00 */
[----:B0-----:R-:W-:Y:S02]  /*234b0*/  IMAD.MOV.U32 R8, RZ, RZ, R0 ;  /* 0x000000ffff087224 */ /* 0x001fe400078e0000 */
[----:B------:R-:W-:Y:S01]  /*234c0*/  IMAD.MOV.U32 R9, RZ, RZ, R29 ;  /* 0x000000ffff097224 */ /* 0x000fe200078e001d */
[----:B------:R-:W2:Y:S04]  /*234d0*/  LDL.LU R0, [R1+0x10a0] ;  /* 0x0010a00001007983 */ /* 0x000ea80000300800 */
[----:B------:R0:W-:Y:S02]  /*234e0*/  STL.64 [R1+0x1060], R8 ;  /* 0x0010600801007387 */ /* 0x0001e40000100a00 */
[----:B0-----:R-:W-:-:S02]  /*234f0*/  IMAD.MOV.U32 R8, RZ, RZ, R3 ;  /* 0x000000ffff087224 */ /* 0x001fc400078e0003 */
[----:B------:R-:W-:-:S07]  /*23500*/  IMAD.MOV.U32 R9, RZ, RZ, R2 ;  /* 0x000000ffff097224 */ /* 0x000fce00078e0002 */
[-C--:B------:R-:W-:Y:S11]  /*23510*/  HMMA.16816.F32.BF16 R16, R24, R8.reuse, R16 ;  /* 0x000000081810723c */ /* 0x080ff60000041810 */
        /* <DEDUP_REMOVED lines=8> */
[----:B0-----:R-:W3:Y:S01]  /*235a0*/  LDL.LU R24, [R1+0xd0] ;  /* 0x0000d00001187983 */ /* 0x001ee20000300800 */
[----:B------:R-:W3:Y:S02]  /*235b0*/  LDL.LU R25, [R1+0xd4] ;  /* 0x0000d40001197983 */ /* 0x000ee40000300800 */
[----:B------:R-:W3:Y:S02]  /*235c0*/  LDL.LU R26, [R1+0xd8] ;  /* 0x0000d800011a7983 */ /* 0x000ee40000300800 */
[----:B------:R-:W3:Y:S01]  /*235d0*/  LDL.LU R27, [R1+0xdc] ;  /* 0x0000dc00011b7983 */ /* 0x000ee20000300800 */
[-C--:B--2---:R-:W-:Y:S11]  /*235e0*/  HMMA.16816.F32.BF16 R20, R16, R8.reuse, R20 ;  /* 0x000000081014723c */ /* 0x084ff60000041814 */
[----:B------:R-:W-:Y:S11]  /*235f0*/  @!UPT UIADD3 URZ, URZ, URZ, URZ ;  /* 0x0000003f3f3ff290 */ /* 0x000ff6000fffe03f */
[----:B------:R-:W-:Y:S01]  /*23600*/  @!UPT UIADD3 URZ, URZ, URZ, URZ ;  /* 0x0000003f3f3ff290 */ /* 0x000fe2000fffe03f */
[----:B------:R-:W-:Y:S01]  /*23610*/  STL.64 [R1+0x270], R20 ;  /* 0x0002701401007387 */ /* 0x000fe20000100a00 */
[----:B------:R0:W-:Y:S03]  /*23620*/  STL.64 [R1+0x278], R22 ;  /* 0x0002781601007387 */ /* 0x0001e60000100a00 */
[----:B0-----:R-:W3:Y:S01]  /*23630*/  LDL.LU.64 R22, [R1+0x1088] ;  /* 0x0010880001167983 */ /* 0x001ee20000300a00 */
[----:B------:R-:W3:Y:S02]  /*23640*/  LDL.LU.64 R20, [R1+0x1080] ;  /* 0x0010800001147983 */ /* 0x000ee40000300a00 */
[----:B------:R-:W-:Y:S02]  /*23650*/  STL.64 [R1+0x1058], R18 ;  /* 0x0010581201007387 */ /* 0x000fe40000100a00 */
[----:B------:R3:W-:Y:S02]  /*23660*/  STL.64 [R1+0x1050], R16 ;  /* 0x0010501001007387 */ /* 0x0007e40000100a00 */
[-C--:B---3--:R-:W-:Y:S01]  /*23670*/  HMMA.16816.F32.BF16 R16, R20, R8.reuse, R24 ;  /* 0x000000081410723c */ /* 0x088fe20000041818 */
[----:B------:R-:W-:Y:S01]  /*23680*/  STL.64 [R1+0x1048], R22 ;  /* 0x0010481601007387 */ /* 0x000fe20000100a00 */
[----:B------:R-:W-:Y:S11]  /*23690*/  STL.64 [R1+0x1040], R20 ;  /* 0x0010401401007387 */ /* 0x000ff60000100a00 */
[----:B------:R-:W-:Y:S10]  /*236a0*/  @!UPT UIADD3 URZ, URZ, URZ, URZ ;  /* 0x0000003f3f3ff290 */ /* 0x000ff4000fffe03f */
[----:B------:R-:W-:Y:S01]  /*236b0*/  STL.64 [R1+0x250], R16 ;  /* 0x0002501001007387 */ /* 0x000fe20000100a00 */
[----:B------:R-:W-:Y:S02]  /*236c0*/  STL.64 [R1+0x258], R18 ;  /* 0x0002581201007387 */ /* 0x000fe40000100a00 */
[----:B------:R-:W-:Y:S02]  /*236d0*/  STL.64 [R1+0x28], R14 ;  /* 0x0000280e01007387 */ /* 0x000fe40000100a00 */
        /* <DEDUP_REMOVED lines=36> */
[----:B---3--:R0:W-:Y:S01]  /*23920*/  STL.64 [R1+0x1028], R14 ;  /* 0x0010280e01007387 */ /* 0x0081e20000100a00 */
[----:B--2---:R1:W-:Y:S02]  /*23930*/  STL.64 [R1+0x1020], R12 ;  /* 0x0010200c01007387 */ /* 0x0043e40000100a00 */
[----:B0-----:R-:W-:Y:S01]  /*23940*/  IMAD.MOV.U32 R14, RZ, RZ, R0 ;  /* 0x000000ffff0e7224 */ /* 0x001fe200078e0000 */
[----:B-1----:R-:W2:Y:S01]  /*23950*/  LDL.LU R12, [R1+0x80] ;  /* 0x00008000010c7983 */ /* 0x002ea20000300800 */
[----:B------:R-:W2:Y:S02]  /*23960*/  LDL.LU R13, [R1+0x84] ;  /* 0x00008400010d7983 */ /* 0x000ea40000300800 */
[----:B------:R-:W3:Y:S02]  /*23970*/  LDL.LU R0, [R1+0x1078] ;  /* 0x0010780001007983 */ /* 0x000ee40000300800 */
[----:B------:R-:W4:Y:S02]  /*23980*/  LDL.LU R15, [R1+0x8c] ;  /* 0x00008c00010f7983 */ /* 0x000f240000300800 */
[----:B----4-:R-:W-:Y:S01]  /*23990*/  STL.64 [R1+0x1038], R14 ;  /* 0x0010380e01007387 */ /* 0x010fe20000100a00 */
[----:B--2---:R0:W-:Y:S03]  /*239a0*/  STL.64 [R1+0x1030], R12 ;  /* 0x0010300c01007387 */ /* 0x0041e60000100a00 */
[----:B0-----:R-:W2:Y:S01]  /*239b0*/  LDL.LU R12, [R1+0xc0] ;  /* 0x0000c000010c7983 */ /* 0x001ea20000300800 */
[----:B------:R-:W2:Y:S02]  /*239c0*/  LDL.LU R13, [R1+0xc4] ;  /* 0x0000c400010d7983 */ /* 0x000ea40000300800 */
[----:B------:R-:W2:Y:S02]  /*239d0*/  LDL.LU R14, [R1+0xc8] ;  /* 0x0000c800010e7983 */ /* 0x000ea40000300800 */
[----:B------:R-:W4:Y:S01]  /*239e0*/  LDL.LU.64 R26, [R1+0x1070] ;  /* 0x00107000011a7983 */ /* 0x000f220000300a00 */
[----:B------:R-:W4:Y:S01]  /*239f0*/  LDL.LU.64 R24, [R1+0x1068] ;  /* 0x0010680001187983 */ /* 0x000f220000300a00 */
[----:B------:R0:W-:Y:S02]  /*23a00*/  STL.64 [R1+0x230], R8 ;  /* 0x0002300801007387 */ /* 0x0001e40000100a00 */
[----:B------:R-:W-:Y:S01]  /*23a10*/  STL [R1+0x238], R10 ;  /* 0x0002380a01007387 */ /* 0x000fe20000100800 */
[----:B0-----:R-:W4:Y:S01]  /*23a20*/  LDL.LU.64 R8, [R1+0x1060] ;  /* 0x0010600001087983 */ /* 0x001f220000300a00 */
[----:B---3--:R-:W-:-:S02]  /*23a30*/  IMAD.MOV.U32 R15, RZ, RZ, R0 ;  /* 0x000000ffff0f7224 */ /* 0x008fc400078e0000 */
[----:B------:R-:W-:-:S05]  /*23a40*/  IMAD.MOV.U32 R0, RZ, RZ, R11 ;  /* 0x000000ffff007224 */ /* 0x000fca00078e000b */
[----:B------:R-:W-:Y:S01]  /*23a50*/  STL [R1+0xccc], R0 ;  /* 0x000ccc0001007387 */ /* 0x000fe20000100800 */
[-C--:B----4-:R-:W-:Y:S11]  /*23a60*/  HMMA.16816.F32.BF16 R16, R24, R8.reuse, R16 ;  /* 0x000000081810723c */ /* 0x090ff60000041810 */
[----:B------:R-:W-:Y:S11]  /*23a70*/  @!UPT UIADD3 URZ, URZ, URZ, URZ ;  /* 0x0000003f3f3ff290 */ /* 0x000ff6000fffe03f */
[----:B------:R-:W-:Y:S01]  /*23a80*/  @!UPT UIADD3 URZ, URZ, URZ, URZ ;  /* 0x0000003f3f3ff290 */ /* 0x000fe2000fffe03f */
[----:B------:R-:W-:Y:S01]  /*23a90*/  STL.64 [R1+0x1f0], R16 ;  /* 0x0001f01001007387 */ /* 0x000fe20000100a00 */
[----:B------:R0:W-:Y:S03]  /*23aa0*/  STL.64 [R1+0x1f8], R18 ;  /* 0x0001f81201007387 */ /* 0x0001e60000100a00 */
[----:B0-----:R-:W3:Y:S01]  /*23ab0*/  LDL.LU.64 R18, [R1+0x1058] ;  /* 0x0010580001127983 */ /* 0x001ee20000300a00 */
[----:B------:R-:W3:Y:S02]  /*23ac0*/  LDL.LU.64 R16, [R1+0x1050] ;  /* 0x0010500001107983 */ /* 0x000ee40000300a00 */
[-C--:B---3--:R-:W-:Y:S11]  /*23ad0*/  HMMA.16816.F32.BF16 R20, R16, R8.reuse, R20 ;  /* 0x000000081014723c */ /* 0x088ff60000041814 */
        /* <DEDUP_REMOVED lines=18> */
[----:B------:R-:W-:Y:S03]  /*23c00*/  STL [R1+0x1ec], R11 ;  /* 0x0001ec0b01007387 */ /* 0x000fe60000100800 */
[----:B0-----:R-:W2:Y:S01]  /*23c10*/  LDL.LU.64 R8, [R1+0x1018] ;  /* 0x0010180001087983 */ /* 0x001ea20000300a00 */
[----:B------:R-:W-:-:S05]  /*23c20*/  IMAD.MOV.U32 R0, RZ, RZ, R10 ;  /* 0x000000ffff007224 */ /* 0x000fca00078e000a */
        /* <DEDUP_REMOVED lines=25> */
[----:B------:R-:W-:Y:S01]  /*23dc0*/  STL [R1+0x190], R8 ;  /* 0x0001900801007387 */ /* 0x000fe20000100800 */
[----:B------:R0:W-:Y:S02]  /*23dd0*/  STL.64 [R1+0x198], R10 ;  /* 0x0001980a01007387 */ /* 0x0001e40000100a00 */
[----:B------:R-:W-:Y:S01]  /*23de0*/  IMAD.MOV.U32 R0, RZ, RZ, R9 ;  /* 0x000000ffff007224 */ /* 0x000fe200078e0009 */
[----:B0-----:R-:W2:Y:S01]  /*23df0*/  LDL.LU.64 R10, [R1+0xfd8] ;  /* 0x000fd800010a7983 */ /* 0x001ea20000300a00 */
[----:B------:R-:W2:Y:S03]  /*23e00*/  LDL.LU.64 R8, [R1+0xfd0] ;  /* 0x000fd00001087983 */ /* 0x000ea60000300a00 */
        /* <DEDUP_REMOVED lines=24> */
[----:B------:R0:W-:Y:S01]  /*23f90*/  STL.64 [R1+0x180], R8 ;  /* 0x0001800801007387 */ /* 0x0001e20000100a00 */
[----:B------:R-:W-:Y:S03]  /*23fa0*/  STL.64 [R1+0x188], R10 ;  /* 0x0001880a01007387 */ /* 0x000fe60000100a00 */
[----:B0-----:R-:W2:Y:S01]  /*23fb0*/  LDL.LU.64 R8, [R1+0xfa8] ;  /* 0x000fa80001087983 */ /* 0x001ea20000300a00 */
[----:B------:R-:W-:Y:S02]  /*23fc0*/  STL.64 [R1+0xf78], R22 ;  /* 0x000f781601007387 */ /* 0x000fe40000100a00 */
[----:B------:R0:W-:Y:S02]  /*23fd0*/  STL.64 [R1+0xf70], R20 ;  /* 0x000f701401007387 */ /* 0x0001e40000100a00 */
[----:B0-----:R-:W4:Y:S01]  /*23fe0*/  LDL.LU R20, [R1+0x350] ;  /* 0x0003500001147983 */ /* 0x001f220000300800 */
[----:B------:R-:W4:Y:S02]  /*23ff0*/  LDL.LU R21, [R1+0x354] ;  /* 0x0003540001157983 */ /* 0x000f240000300800 */
[----:B------:R-:W2:Y:S02]  /*24000*/  LDL.LU R22, [R1+0x358] ;  /* 0x0003580001167983 */ /* 0x000ea40000300800 */
[----:B------:R-:W2:Y:S01]  /*24010*/  LDL.LU R23, [R1+0x35c] ;  /* 0x00035c0001177983 */ /* 0x000ea20000300800 */
[----:B---3--:R-:W-:Y:S01]  /*24020*/  HMMA.16816.F32.BF16 R12, R4, R12, R16 ;  /* 0x0000000c040c723c */ /* 0x008fe20000041810 */
[----:B--2---:R-:W-:Y:S01]  /*24030*/  STL.64 [R1+0xfa0], R22 ;  /* 0x000fa01601007387 */ /* 0x004fe20000100a00 */
[----:B----4-:R0:W-:Y:S03]  /*24040*/  STL.64 [R1+0xf98], R20 ;  /* 0x000f981401007387 */ /* 0x0101e60000100a00 */
[----:B------:R-:W-:Y:S04]  /*24050*/  LDSM.16.M88.4 R16, [R9+0x14080] ;  /* 0x014080000910783b */ /* 0x000fe80000000200 */
[----:B0-----:R-:W2:Y:S01]  /*24060*/  LDL.LU R20, [R1+0x360] ;  /* 0x0003600001147983 */ /* 0x001ea20000300800 */
[----:B------:R-:W2:Y:S02]  /*24070*/  LDL.LU R21, [R1+0x364] ;  /* 0x0003640001157983 */ /* 0x000ea40000300800 */
[----:B------:R-:W2:Y:S11]  /*24080*/  LDL.LU R22, [R1+0x368] ;  /* 0x0003680001167983 */ /* 0x000eb60000300800 */
[----:B------:R-:W-:Y:S01]  /*24090*/  STL [R1+0x174], R13 ;  /* 0x0001740d01007387 */ /* 0x000fe20000100800 */
[----:B------:R-:W-:Y:S01]  /*240a0*/  STL.64 [R1+0x178], R14 ;  /* 0x0001780e01007387 */ /* 0x000fe20000100a00 */
[----:B------:R-:W-:Y:S02]  /*240b0*/  STL.64 [R1+0xee0], R6 ;  /* 0x000ee00601007387 */ /* 0x000fe40000100a00 */
[----:B------:R-:W-:Y:S02]  /*240c0*/  STL.64 [R1+0xed8], R4 ;  /* 0x000ed80401007387 */ /* 0x000fe40000100a00 */
[----:B------:R-:W-:Y:S01]  /*240d0*/  LDSM.16.M88.4 R4, [R9+0x10080] ;  /* 0x010080000904783b */ /* 0x000fe20000000200 */
[----:B------:R-:W-:-:S03]  /*240e0*/  IMAD.MOV.U32 R0, RZ, RZ, R12 ;  /* 0x000000ffff007224 */ /* 0x000fc600078e000c */
[----:B------:R-:W0:Y:S01]  /*240f0*/  LDSM.16.M88.4 R12, [R9+0x18080] ;  /* 0x01808000090c783b */ /* 0x000e220000000200 */
[----:B------:R-:W-:Y:S02]  /*24100*/  IMAD.MOV.U32 R23, RZ, RZ, R8 ;  /* 0x000000ffff177224 */ /* 0x000fe400078e0008 */
[----:B------:R-:W1:Y:S01]  /*24110*/  LDSM.16.M88.4 R8, [R9+0x1c080] ;  /* 0x01c080000908783b */ /* 0x000e620000000200 */
[----:B------:R-:W-:Y:S04]  /*24120*/  STL [R1+0xcd8], R0 ;  /* 0x000cd80001007387 */ /* 0x000fe80000100800 */
[----:B0-----:R-:W-:Y:S01]  /*24130*/  STL [R1+0xe6c], R14 ;  /* 0x000e6c0e01007387 */ /* 0x001fe20000100800 */
[----:B------:R-:W-:Y:S02]  /*24140*/  STL.64 [R1+0x10], R4 ;  /* 0x0000100401007387 */ /* 0x000fe40000100a00 */
[----:B------:R-:W-:Y:S02]  /*24150*/  STL.64 [R1+0x18], R6 ;  /* 0x0000180601007387 */ /* 0x000fe40000100a00 */
[----:B------:R-:W-:Y:S01]  /*24160*/  STL [R1+0xe68], R15 ;  /* 0x000e680f01007387 */ /* 0x000fe20000100800 */
[----:B------:R-:W-:Y:S01]  /*24170*/  STL.64 [R1+0x8], R18 ;  /* 0x0000081201007387 */ /* 0x000fe20000100a00 */
[----:B-1----:R-:W-:Y:S02]  /*24180*/  STL [R1+0xe74], R10 ;  /* 0x000e740a01007387 */ /* 0x002fe40000100800 */
[----:B------:R-:W-:Y:S01]  /*24190*/  STL [R1+0xe70], R11 ;  /* 0x000e700b01007387 */ /* 0x000fe20000100800 */
        /* <DEDUP_REMOVED lines=9> */
[----:B------:R-:W-:-:S02]  /*24230*/  IMAD.MOV.U32 R29, RZ, RZ, R16 ;  /* 0x000000ffff1d7224 */ /* 0x000fc400078e0010 */
[----:B------:R-:W-:Y:S01]  /*24240*/  IMAD.MOV.U32 R0, RZ, RZ, R17 ;  /* 0x000000ffff007224 */ /* 0x000fe200078e0011 */
[----:B--2---:R-:W-:Y:S11]  /*24250*/  HMMA.16816.F32.BF16 R4, R24, R16, R20 ;  /* 0x000000101804723c */ /* 0x004ff60000041814 */
[----:B------:R-:W-:Y:S11]  /*24260*/  @!UPT UIADD3 URZ, URZ, URZ, URZ ;  /* 0x0000003f3f3ff290 */ /* 0x000ff6000fffe03f */
[----:B------:R-:W-:Y:S02]  /*24270*/  @!UPT UIADD3 URZ, URZ, URZ, URZ ;  /* 0x0000003f3f3ff290 */ /* 0x000fe4000fffe03f */
[----:B------:R-:W-:Y:S02]  /*24280*/  IMAD.MOV.U32 R10, RZ, RZ, R4 ;  /* 0x000000ffff0a7224 */ /* 0x000fe400078e0004 */
[----:B------:R-:W-:Y:S02]  /*24290*/  IMAD.MOV.U32 R11, RZ, RZ, R5 ;  /* 0x000000ffff0b7224 */ /* 0x000fe400078e0005 */
[----:B------:R-:W-:-:S03]  /*242a0*/  IMAD.MOV.U32 R14, RZ, RZ, R6 ;  /* 0x000000ffff0e7224 */ /* 0x000fc600078e0006 */
[----:B------:R-:W-:Y:S01]  /*242b0*/  STL.64 [R1+0xf88], R10 ;  /* 0x000f880a01007387 */ /* 0x000fe20000100a00 */
[----:B------:R-:W-:Y:S02]  /*242c0*/  STL.64 [R1+0xf80], R8 ;  /* 0x000f800801007387 */ /* 0x000fe40000100a00 */
[----:B------:R-:W2:Y:S02]  /*242d0*/  LDL.LU R4, [R1+0x2f0] ;  /* 0x0002f00001047983 */ /* 0x000ea40000300800 */
[----:B------:R-:W2:Y:S02]  /*242e0*/  LDL.LU R5, [R1+0x2f4] ;  /* 0x0002f40001057983 */ /* 0x000ea40000300800 */
[----:B------:R-:W-:Y:S01]  /*242f0*/  IMAD.MOV.U32 R15, RZ, RZ, R7 ;  /* 0x000000ffff0f7224 */ /* 0x000fe200078e0007 */
[----:B------:R-:W3:Y:S01]  /*24300*/  LDL.LU R6, [R1+0x2f8] ;  /* 0x0002f80001067983 */ /* 0x000ee20000300800 */
[----:B------:R-:W3:Y:S02]  /*24310*/  LDL.LU R7, [R1+0x2fc] ;  /* 0x0002fc0001077983 */ /* 0x000ee40000300800 */
[----:B------:R-:W4:Y:S02]  /*24320*/  LDL.LU R16, [R1+0x110] ;  /* 0x0001100001107983 */ /* 0x000f240000300800 */
[----:B------:R-:W4:Y:S01]  /*24330*/  LDL.LU R17, [R1+0x114] ;  /* 0x0001140001117983 */ /* 0x000f220000300800 */
[----:B------:R-:W2:Y:S01]  /*24340*/  LDL.LU R18, [R1+0x118] ;  /* 0x0001180001127983 */ /* 0x000ea20000300800 */
[----:B------:R-:W2:Y:S03]  /*24350*/  LDL.LU R19, [R1+0x11c] ;  /* 0x00011c0001137983 */ /* 0x000ea60000300800 */
        /* <DEDUP_REMOVED lines=11> */
[----:B------:R-:W4:Y:S01]  /*24410*/  LDL.LU R19, [R1+0x14c] ;  /* 0x00014c0001137983 */ /* 0x000f220000300800 */
[----:B------:R-:W2:Y:S01]  /*24420*/  LDL.LU R20, [R1+0x300] ;  /* 0x0003000001147983 */ /* 0x000ea20000300800 */
[----:B------:R-:W3:Y:S02]  /*24430*/  LDL.LU R21, [R1+0x304] ;  /* 0x0003040001157983 */ /* 0x000ee40000300800 */
[----:B------:R-:W3:Y:S02]  /*24440*/  LDL.LU R22, [R1+0x308] ;  /* 0x0003080001167983 */ /* 0x000ee40000300800 */
[----:B------:R-:W3:Y:S01]  /*24450*/  LDL.LU R23, [R1+0x30c] ;  /* 0x00030c0001177983 */ /* 0x000ee20000300800 */
[----:B------:R-:W3:Y:S01]  /*24460*/  LDL.LU R8, [R1+0x340] ;  /* 0x0003400001087983 */ /* 0x000ee20000300800 */
[----:B------:R-:W3:Y:S02]  /*24470*/  LDL.LU R9, [R1+0x344] ;  /* 0x0003440001097983 */ /* 0x000ee40000300800 */
[----:B------:R-:W3:Y:S02]  /*24480*/  LDL.LU R10, [R1+0x348] ;  /* 0x00034800010a7983 */ /* 0x000ee40000300800 */
[----:B------:R-:W3:Y:S01]  /*24490*/  LDL.LU R11, [R1+0x34c] ;  /* 0x00034c00010b7983 */ /* 0x000ee20000300800 */
[----:B----4-:R-:W-:Y:S01]  /*244a0*/  STL.64 [R1+0xf50], R18 ;  /* 0x000f501201007387 */ /* 0x010fe20000100a00 */
[----:B--2---:R0:W-:Y:S02]  /*244b0*/  STL.64 [R1+0xf48], R16 ;  /* 0x000f481001007387 */ /* 0x0041e40000100a00 */
[----:B0-----:R-:W-:-:S02]  /*244c0*/  IMAD.MOV.U32 R16, RZ, RZ, R2 ;  /* 0x000000ffff107224 */ /* 0x001fc400078e0002 */
[----:B------:R-:W-:Y:S01]  /*244d0*/  IMAD.MOV.U32 R17, RZ, RZ, R3 ;  /* 0x000000ffff117224 */ /* 0x000fe200078e0003 */
[----:B------:R-:W2:Y:S01]  /*244e0*/  LDL.LU R2, [R1+0xf94] ;  /* 0x000f940001027983 */ /* 0x000ea20000300800 */
[----:B------:R-:W4:Y:S02]  /*244f0*/  LDL.LU R3, [R1+0xf90] ;  /* 0x000f900001037983 */ /* 0x000f240000300800 */
[----:B---3--:R-:W-:Y:S02]  /*24500*/  STL.64 [R1+0xef0], R6 ;  /* 0x000ef00601007387 */ /* 0x008fe40000100a00 */
[----:B------:R0:W-:Y:S02]  /*24510*/  STL.64 [R1+0xee8], R4 ;  /* 0x000ee80401007387 */ /* 0x0001e40000100a00 */
[----:B0-----:R-:W3:Y:S01]  /*24520*/  LDL.LU R4, [R1+0x310] ;  /* 0x0003100001047983 */ /* 0x001ee20000300800 */
[----:B------:R-:W3:Y:S02]  /*24530*/  LDL.LU R5, [R1+0x314] ;  /* 0x0003140001057983 */ /* 0x000ee40000300800 */
[----:B------:R-:W2:Y:S02]  /*24540*/  LDL.LU R6, [R1+0x318] ;  /* 0x0003180001067983 */ /* 0x000ea40000300800 */
[----:B------:R-:W2:Y:S02]  /*24550*/  LDL.LU R7, [R1+0x31c] ;  /* 0x00031c0001077983 */ /* 0x000ea40000300800 */
[----:B--2---:R-:W-:Y:S01]  /*24560*/  STL.64 [R1+0xf00], R6 ;  /* 0x000f000601007387 */ /* 0x004fe20000100a00 */
[----:B---3--:R0:W-:Y:S03]  /*24570*/  STL.64 [R1+0xef8], R4 ;  /* 0x000ef80401007387 */ /* 0x0081e60000100a00 */
[----:B0-----:R-:W2:Y:S01]  /*24580*/  LDL.LU R4, [R1+0x320] ;  /* 0x0003200001047983 */ /* 0x001ea20000300800 */
[----:B------:R-:W2:Y:S02]  /*24590*/  LDL.LU R5, [R1+0x324] ;  /* 0x0003240001057983 */ /* 0x000ea40000300800 */
[----:B------:R-:W3:Y:S02]  /*245a0*/  LDL.LU R6, [R1+0x328] ;  /* 0x0003280001067983 */ /* 0x000ee40000300800 */
[----:B------:R-:W3:Y:S01]  /*245b0*/  LDL.LU R7, [R1+0x32c] ;  /* 0x00032c0001077983 */ /* 0x000ee20000300800 */
[C---:B------:R-:W-:Y:S01]  /*245c0*/  HMMA.16816.F32.BF16 R8, R24.reuse, R12, R8 ;  /* 0x0000000c1808723c */ /* 0x040fe20000041808 */
        /* <DEDUP_REMOVED lines=14> */
[----:B------:R-:W-:Y:S02]  /*246b0*/  STL.64 [R1+0xc0], R8 ;  /* 0x0000c00801007387 */ /* 0x000fe40000100a00 */
[----:B------:R0:W-:Y:S02]  /*246c0*/  STL.64 [R1+0xc8], R10 ;  /* 0x0000c80a01007387 */ /* 0x0001e40000100a00 */
[----:B0-----:R-:W3:Y:S01]  /*246d0*/  LDL.LU.64 R10, [R1+0xf88] ;  /* 0x000f8800010a7983 */ /* 0x001ee20000300a00 */
[----:B------:R-:W2:Y:S02]  /*246e0*/  LDL.LU.64 R8, [R1+0xf80] ;  /* 0x000f800001087983 */ /* 0x000ea40000300a00 */
[----:B--2---:R-:W-:Y:S01]  /*246f0*/  HMMA.16816.F32.BF16 R24, R24, R8, R20 ;  /* 0x000000081818723c */ /* 0x004fe20000041814 */
[----:B------:R-:W2:Y:S01]  /*24700*/  LDL.LU.64 R22, [R1+0xf78] ;  /* 0x000f780001167983 */ /* 0x000ea20000300a00 */
[----:B------:R-:W2:Y:S11]  /*24710*/  LDL.LU.64 R20, [R1+0xf70] ;  /* 0x000f700001147983 */ /* 0x000eb60000300a00 */
[----:B------:R-:W-:Y:S10]  /*24720*/  @!UPT UIADD3 URZ, URZ, URZ, URZ ;  /* 0x0000003f3f3ff290 */ /* 0x000ff4000fffe03f */
[----:B------:R-:W-:Y:S01]  /*24730*/  STL.64 [R1+0x70], R24 ;  /* 0x0000701801007387 */ /* 0x000fe20000100a00 */
[----:B------:R-:W-:Y:S02]  /*24740*/  IMAD.MOV.U32 R15, RZ, RZ, R26 ;  /* 0x000000ffff0f7224 */ /* 0x000fe400078e001a */
[----:B------:R-:W-:Y:S02]  /*24750*/  IMAD.MOV.U32 R14, RZ, RZ, R27 ;  /* 0x000000ffff0e7224 */ /* 0x000fe400078e001b */
[----:B------:R0:W1:Y:S04]  /*24760*/  LDSM.16.MT88.4 R24, [R28+0x27000] ;  /* 0x027000001c18783b */ /* 0x0000680000004200 */
[----:B0-----:R-:W3:Y:S04]  /*24770*/  LDL.LU R28, [R1+0xf6c] ;  /* 0x000f6c00011c7983 */ /* 0x001ee80000300800 */
[----:B-1----:R-:W-:Y:S01]  /*24780*/  STL.64 [R1+0xeb8], R26 ;  /* 0x000eb81a01007387 */ /* 0x002fe20000100a00 */
[----:B------:R0:W-:Y:S02]  /*24790*/  STL.64 [R1+0xeb0], R24 ;  /* 0x000eb01801007387 */ /* 0x0001e40000100a00 */
[----:B0-----:R-:W-:-:S02]  /*247a0*/  IMAD.MOV.U32 R24, RZ, RZ, R29 ;  /* 0x000000ffff187224 */ /* 0x001fc400078e001d */
[----:B------:R-:W3:Y:S01]  /*247b0*/  LDL.LU R29, [R1+0xf68] ;  /* 0x000f6800011d7983 */ /* 0x000ee20000300800 */
[----:B--2---:R-:W-:Y:S03]  /*247c0*/  HMMA.16816.F32.BF16 R16, R20, R16, R4 ;  /* 0x000000101410723c */ /* 0x004fe60000041804 */
[----:B------:R-:W2:Y:S01]  /*247d0*/  LDL.LU.64 R6, [R1+0xf60] ;  /* 0x000f600001067983 */ /* 0x000ea20000300a00 */
[----:B------:R-:W2:Y:S11]  /*247e0*/  LDL.LU.64 R4, [R1+0xf58] ;  /* 0x000f580001047983 */ /* 0x000eb60000300a00 */
[----:B------:R-:W-:Y:S08]  /*247f0*/  @!UPT UIADD3 URZ, URZ, URZ, URZ ;  /* 0x0000003f3f3ff290 */ /* 0x000ff0000fffe03f */
[----:B------:R-:W-:Y:S01]  /*24800*/  STL.64 [R1+0x150], R16 ;  /* 0x0001501001007387 */ /* 0x000fe20000100a00 */
[----:B------:R0:W-:Y:S03]  /*24810*/  STL.64 [R1+0x158], R18 ;  /* 0x0001581201007387 */ /* 0x0001e60000100a00 */
[----:B0-----:R-:W2:Y:S01]  /*24820*/  LDL.LU.64 R18, [R1+0xf50] ;  /* 0x000f500001127983 */ /* 0x001ea20000300a00 */
[----:B------:R-:W2:Y:S02]  /*24830*/  LDL.LU.64 R16, [R1+0xf48] ;  /* 0x000f480001107983 */ /* 0x000ea40000300a00 */
[----:B------:R-:W-:-:S07]  /*24840*/  IMAD.MOV.U32 R25, RZ, RZ, R0 ;  /* 0x000000ffff197224 */ /* 0x000fce00078e0000 */
        /* <DEDUP_REMOVED lines=21> */
[C---:B--2---:R-:W-:Y:S01]  /*249a0*/  HMMA.16816.F32.BF16 R4, R16.reuse, R20, R4 ;  /* 0x000000141004723c */ /* 0x044fe20000041804 */
[----:B------:R-:W-:Y:S02]  /*249b0*/  IMAD.MOV.U32 R26, RZ, RZ, R20 ;  /* 0x000000ffff1a7224 */ /* 0x000fe400078e0014 */
[----:B------:R-:W-:Y:S11]  /*249c0*/  IMAD.MOV.U32 R0, RZ, RZ, R21 ;  /* 0x000000ffff007224 */ /* 0x000ff600078e0015 */
[----:B------:R-:W-:Y:S09]  /*249d0*/  @!UPT UIADD3 URZ, URZ, URZ, URZ ;  /* 0x0000003f3f3ff290 */ /* 0x000ff2000fffe03f */
[----:B------:R0:W-:Y:S01]  /*249e0*/  STL.64 [R1+0x110], R4 ;  /* 0x0001100401007387 */ /* 0x0001e20000100a00 */
[----:B------:R-:W-:Y:S02]  /*249f0*/  IMAD.MOV.U32 R21, RZ, RZ, R6 ;  /* 0x000000ffff157224 */ /* 0x000fe400078e0006 */
[----:B------:R-:W-:Y:S02]  /*24a00*/  IMAD.MOV.U32 R20, RZ, RZ, R7 ;  /* 0x000000ffff147224 */ /* 0x000fe400078e0007 */
[----:B------:R-:W2:Y:S04]  /*24a10*/  LDL.LU.64 R6, [R1+0xf10] ;  /* 0x000f100001067983 */ /* 0x000ea80000300a00 */
[----:B0-----:R-:W2:Y:S01]  /*24a20*/  LDL.LU.64 R4, [R1+0xf08] ;  /* 0x000f080001047983 */ /* 0x001ea20000300a00 */
[----:B------:R-:W-:Y:S01]  /*24a30*/  STL [R1+0xe00], R21 ;  /* 0x000e001501007387 */ /* 0x000fe20000100800 */
        /* <DEDUP_REMOVED lines=8> */
[----:B------:R-:W-:Y:S02]  /*24ac0*/  STL.64 [R1+0xe48], R22 ;  /* 0x000e481601007387 */ /* 0x000fe40000100a00 */
[----:B------:R0:W-:Y:S02]  /*24ad0*/  STL [R1+0xe40], R20 ;  /* 0x000e401401007387 */ /* 0x0001e40000100800 */
[----:B0-----:R-:W3:Y:S01]  /*24ae0*/  LDL.LU R20, [R1+0x280] ;  /* 0x0002800001147983 */ /* 0x001ee20000300800 */
[----:B------:R-:W3:Y:S02]  /*24af0*/  LDL.LU R21, [R1+0x284] ;  /* 0x0002840001157983 */ /* 0x000ee40000300800 */
[----:B------:R-:W3:Y:S02]  /*24b00*/  LDL.LU R22, [R1+0x288] ;  /* 0x0002880001167983 */ /* 0x000ee40000300800 */
[----:B------:R-:W3:Y:S01]  /*24b10*/  LDL.LU R23, [R1+0x28c] ;  /* 0x00028c0001177983 */ /* 0x000ee20000300800 */
        /* <DEDUP_REMOVED lines=12> */
[----:B------:R-:W-:Y:S02]  /*24be0*/  STL.64 [R1+0xb8], R18 ;  /* 0x0000b81201007387 */ /* 0x000fe40000100a00 */
[----:B---3--:R4:W-:Y:S02]  /*24bf0*/  STL.64 [R1+0xec8], R10 ;  /* 0x000ec80a01007387 */ /* 0x0089e40000100a00 */
[----:B------:R1:W-:Y:S02]  /*24c00*/  STL.64 [R1+0xec0], R8 ;  /* 0x000ec00801007387 */ /* 0x0003e40000100a00 */
[----:B0-----:R-:W-:Y:S02]  /*24c10*/  IMAD.MOV.U32 R16, RZ, RZ, R26 ;  /* 0x000000ffff107224 */ /* 0x001fe400078e001a */
[----:B------:R-:W-:Y:S02]  /*24c20*/  IMAD.MOV.U32 R17, RZ, RZ, R0 ;  /* 0x000000ffff117224 */ /* 0x000fe400078e0000 */
[----:B----4-:R-:W-:-:S02]  /*24c30*/  IMAD.MOV.U32 R10, RZ, RZ, R3 ;  /* 0x000000ffff0a7224 */ /* 0x010fc400078e0003 */
[----:B-1----:R-:W-:Y:S02]  /*24c40*/  IMAD.MOV.U32 R8, RZ, RZ, R29 ;  /* 0x000000ffff087224 */ /* 0x002fe400078e001d */
[----:B------:R-:W-:Y:S02]  /*24c50*/  IMAD.MOV.U32 R9, RZ, RZ, R28 ;  /* 0x000000ffff097224 */ /* 0x000fe400078e001c */
[----:B------:R-:W-:-:S07]  /*24c60*/  IMAD.MOV.U32 R11, RZ, RZ, R2 ;  /* 0x000000ffff0b7224 */ /* 0x000fce00078e0002 */
[----:B--2---:R-:W-:Y:S11]  /*24c70*/  HMMA.16816.F32.BF16 R16, R4, R16, R8 ;  /* 0x000000100410723c */ /* 0x004ff60000041808 */
[----:B------:R-:W-:Y:S11]  /*24c80*/  @!UPT UIADD3 URZ, URZ, URZ, URZ ;  /* 0x0000003f3f3ff290 */ /* 0x000ff6000fffe03f */
[----:B------:R-:W-:Y:S02]  /*24c90*/  @!UPT UIADD3 URZ, URZ, URZ, URZ ;  /* 0x0000003f3f3ff290 */ /* 0x000fe4000fffe03f */
[----:B------:R-:W-:Y:S01]  /*24ca0*/  IMAD.MOV.U32 R0, RZ, RZ, R19 ;  /* 0x000000ffff007224 */ /* 0x000fe200078e0013 */
[----:B------:R0:W-:Y:S01]  /*24cb0*/  STL.64 [R1+0xa0], R16 ;  /* 0x0000a01001007387 */ /* 0x0001e20000100a00 */
[----:B------:R1:W-:Y:S03]  /*24cc0*/  STL [R1+0xa8], R18 ;  /* 0x0000a81201007387 */ /* 0x0003e60000100800 */
[----:B------:R-:W-:Y:S04]  /*24cd0*/  STL [R1+0xcdc], R0 ;  /* 0x000cdc0001007387 */ /* 0x000fe80000100800 */
[----:B0-----:R-:W2:Y:S01]  /*24ce0*/  LDL.LU R16, [R1+0x70] ;  /* 0x0000700001107983 */ /* 0x001ea20000300800 */
[----:B------:R-:W2:Y:S02]  /*24cf0*/  LDL.LU R17, [R1+0x74] ;  /* 0x0000740001117983 */ /* 0x000ea40000300800 */
[----:B-1----:R-:W-:-:S02]  /*24d00*/  IMAD.MOV.U32 R18, RZ, RZ, R15 ;  /* 0x000000ffff127224 */ /* 0x002fc400078e000f */
        /* <DEDUP_REMOVED lines=9> */
[----:B------:R-:W-:Y:S01]  /*24da0*/  HMMA.16816.F32.BF16 R8, R4, R24, R20 ;  /* 0x000000180408723c */ /* 0x000fe20000041814 */
[----:B--2---:R0:W-:Y:S01]  /*24db0*/  STL.64 [R1+0xe20], R18 ;  /* 0x000e201201007387 */ /* 0x0041e20000100a00 */
[----:B------:R-:W-:Y:S03]  /*24dc0*/  STL.64 [R1+0xe18], R16 ;  /* 0x000e181001007387 */ /* 0x000fe60000100a00 */
[----:B0-----:R-:W2:Y:S04]  /*24dd0*/  LDL R18, [R1+0x8] ;  /* 0x0000080001127983 */ /* 0x001ea80000100800 */
[----:B------:R-:W2:Y:S01]  /*24de0*/  LDL R19, [R1+0xc] ;  /* 0x00000c0001137983 */ /* 0x000ea20000100800 */
[----:B------:R-:W2:Y:S02]  /*24df0*/  LDL.LU R20, [R1+0xe0] ;  /* 0x0000e00001147983 */ /* 0x000ea40000300800 */
[----:B------:R-:W2:Y:S02]  /*24e00*/  LDL.LU R21, [R1+0xe4] ;  /* 0x0000e40001157983 */ /* 0x000ea40000300800 */
[----:B------:R-:W2:Y:S01]  /*24e10*/  LDL.LU R22, [R1+0xe8] ;  /* 0x0000e80001167983 */ /* 0x000ea20000300800 */
[----:B------:R-:W2:Y:S01]  /*24e20*/  LDL.LU R23, [R1+0xec] ;  /* 0x0000ec0001177983 */ /* 0x000ea20000300800 */
[----:B------:R-:W3:Y:S02]  /*24e30*/  LDL.LU R24, [R1+0x220] ;  /* 0x0002200001187983 */ /* 0x000ee40000300800 */
[----:B------:R-:W3:Y:S02]  /*24e40*/  LDL.LU R25, [R1+0x224] ;  /* 0x0002240001197983 */ /* 0x000ee40000300800 */
[----:B------:R-:W3:Y:S04]  /*24e50*/  LDL.LU R26, [R1+0x228] ;  /* 0x00022800011a7983 */ /* 0x000ee80000300800 */
[----:B------:R-:W-:Y:S01]  /*24e60*/  IMAD.MOV.U32 R29, RZ, RZ, R8 ;  /* 0x000000ffff1d7224 */ /* 0x000fe200078e0008 */
[----:B------:R-:W3:Y:S01]  /*24e70*/  LDL.LU R27, [R1+0x22c] ;  /* 0x00022c00011b7983 */ /* 0x000ee20000300800 */
[----:B------:R-:W-:-:S02]  /*24e80*/  IMAD.MOV.U32 R2, RZ, RZ, R9 ;  /* 0x000000ffff027224 */ /* 0x000fc400078e0009 */
[----:B------:R-:W3:Y:S02]  /*24e90*/  LDL.LU R8, [R1+0x260] ;  /* 0x0002600001087983 */ /* 0x000ee40000300800 */
[----:B------:R-:W-:Y:S01]  /*24ea0*/  IMAD.MOV.U32 R3, RZ, RZ, R10 ;  /* 0x000000ffff037224 */ /* 0x000fe200078e000a */
[----:B------:R-:W3:Y:S01]  /*24eb0*/  LDL.LU R9, [R1+0x264] ;  /* 0x0002640001097983 */ /* 0x000ee20000300800 */
[----:B------:R-:W-:Y:S02]  /*24ec0*/  IMAD.MOV.U32 R28, RZ, RZ, R11 ;  /* 0x000000ffff1c7224 */ /* 0x000fe400078e000b */
[----:B------:R-:W3:Y:S02]  /*24ed0*/  LDL.LU R10, [R1+0x268] ;  /* 0x00026800010a7983 */ /* 0x000ee40000300800 */
[----:B------:R-:W3:Y:S01]  /*24ee0*/  LDL.LU R11, [R1+0x26c] ;  /* 0x00026c00010b7983 */ /* 0x000ee20000300800 */
[----:B--2---:R0:W-:Y:S01]  /*24ef0*/  STL.64 [R1+0xe58], R22 ;  /* 0x000e581601007387 */ /* 0x0041e20000100a00 */
[----:B------:R1:W-:Y:S03]  /*24f00*/  STL.64 [R1+0xe50], R20 ;  /* 0x000e501401007387 */ /* 0x0003e60000100a00 */
[----:B0-----:R-:W2:Y:S04]  /*24f10*/  LDL.64 R22, [R1+0x28] ;  /* 0x0000280001167983 */ /* 0x001ea80000100a00 */
[----:B--2---:R0:W-:Y:S01]  /*24f20*/  STL.64 [R1+0xe78], R22 ;  /* 0x000e781601007387 */ /* 0x0041e20000100a00 */
[----:B-1----:R-:W2:Y:S02]  /*24f30*/  LDL.LU R20, [R1+0x1b0] ;  /* 0x0001b00001147983 */ /* 0x002ea40000300800 */
[----:B------:R-:W2:Y:S01]  /*24f40*/  LDL.LU R21, [R1+0x1b4] ;  /* 0x0001b40001157983 */ /* 0x000ea20000300800 */
[----:B0-----:R-:W2:Y:S01]  /*24f50*/  LDL.LU R22, [R1+0x1b8] ;  /* 0x0001b80001167983 */ /* 0x001ea20000300800 */
[----:B------:R-:W2:Y:S03]  /*24f60*/  LDL.LU R23, [R1+0x1bc] ;  /* 0x0001bc0001177983 */ /* 0x000ea60000300800 */
[----:B--2---:R0:W-:Y:S01]  /*24f70*/  STL.64 [R1+0xe98], R22 ;  /* 0x000e981601007387 */ /* 0x0041e20000100a00 */
[----:B------:R1:W-:Y:S03]  /*24f80*/  STL.64 [R1+0xe90], R20 ;  /* 0x000e901401007387 */ /* 0x0003e60000100a00 */
[----:B0-----:R-:W2:Y:S04]  /*24f90*/  LDL.64 R22, [R1+0x48] ;  /* 0x0000480001167983 */ /* 0x001ea80000100a00 */
[----:B--2---:R0:W-:Y:S01]  /*24fa0*/  STL.64 [R1+0xea0], R22 ;  /* 0x000ea01601007387 */ /* 0x0041e20000100a00 */
[----:B-1----:R-:W2:Y:S02]  /*24fb0*/  LDL.LU R20, [R1+0x240] ;  /* 0x0002400001147983 */ /* 0x002ea40000300800 */
[----:B------:R-:W2:Y:S01]  /*24fc0*/  LDL.LU R21, [R1+0x244] ;  /* 0x0002440001157983 */ /* 0x000ea20000300800 */
[----:B0-----:R-:W2:Y:S01]  /*24fd0*/  LDL.LU R22, [R1+0x248] ;  /* 0x0002480001167983 */ /* 0x001ea20000300800 */
[----:B------:R-:W2:Y:S02]  /*24fe0*/  LDL.LU R23, [R1+0x24c] ;  /* 0x00024c0001177983 */ /* 0x000ea40000300800 */
[----:B------:R0:W-:Y:S02]  /*24ff0*/  STL.64 [R1+0xe38], R18 ;  /* 0x000e381201007387 */ /* 0x0001e40000100a00 */
[----:B0-----:R-:W2:Y:S04]  /*25000*/  LDL.64 R18, [R1+0x18] ;  /* 0x0000180001127983 */ /* 0x001ea80000100a00 */
[----:B--2---:R0:W-:Y:S01]  /*25010*/  STL.64 [R1+0xe60], R18 ;  /* 0x000e601201007387 */ /* 0x0041e20000100a00 */
[----:B------:R-:W2:Y:S02]  /*25020*/  LDL.LU R16, [R1+0x160] ;  /* 0x0001600001107983 */ /* 0x000ea40000300800 */
[----:B------:R-:W2:Y:S01]  /*25030*/  LDL.LU R17, [R1+0x164] ;  /* 0x0001640001117983 */ /* 0x000ea20000300800 */
[----:B0-----:R-:W2:Y:S01]  /*25040*/  LDL.LU R18, [R1+0x168] ;  /* 0x0001680001127983 */ /* 0x001ea20000300800 */
[----:B------:R-:W2:Y:S01]  /*25050*/  LDL.LU R19, [R1+0x16c] ;  /* 0x00016c0001137983 */ /* 0x000ea20000300800 */
[----:B---3--:R-:W-:Y:S02]  /*25060*/  HMMA.16816.F32.BF16 R8, R4, R12, R8 ;  /* 0x0000000c0408723c */ /* 0x008fe40000041808 */
[----:B--2---:R0:W-:Y:S01]  /*25070*/  STL.64 [R1+0xe88], R18 ;  /* 0x000e881201007387 */ /* 0x0041e20000100a00 */
[----:B------:R-:W-:Y:S03]  /*25080*/  STL.64 [R1+0xe80], R16 ;  /* 0x000e801001007387 */ /* 0x000fe60000100a00 */
[----:B0-----:R-:W2:Y:S04]  /*25090*/  LDL.64 R18, [R1+0x38] ;  /* 0x0000380001127983 */ /* 0x001ea80000100a00 */
[----:B--2---:R0:W-:Y:S04]  /*250a0*/  STL.64 [R1+0xea8], R18 ;  /* 0x000ea81201007387 */ /* 0x0041e80000100a00 */
[----:B0-----:R-:W2:Y:S01]  /*250b0*/  LDL.64 R18, [R1+0x58] ;  /* 0x0000580001127983 */ /* 0x001ea20000100a00 */
[----:B------:R0:W-:Y:S02]  /*250c0*/  STL [R1+0xcec], R28 ;  /* 0x000cec1c01007387 */ /* 0x0001e40000100800 */
[----:B------:R1:W-:Y:S02]  /*250d0*/  STL [R1+0xce8], R3 ;  /* 0x000ce80301007387 */ /* 0x0003e40000100800 */
[----:B------:R-:W-:Y:S01]  /*250e0*/  STL [R1+0xce4], R2 ;  /* 0x000ce40201007387 */ /* 0x000fe20000100800 */
[----:B------:R3:W-:Y:S03]  /*250f0*/  STL [R1+0xce0], R29 ;  /* 0x000ce01d01007387 */ /* 0x0007e60000100800 */
[----:B------:R4:W-:Y:S02]  /*25100*/  STL [R1+0x80], R8 ;  /* 0x0000800801007387 */ /* 0x0009e40000100800 */
[----:B0-----:R-:W-:-:S02]  /*25110*/  IMAD.MOV.U32 R28, RZ, RZ, R10 ;  /* 0x000000ffff1c7224 */ /* 0x001fc400078e000a */
[----:B-1----:R-:W-:Y:S02]  /*25120*/  IMAD.MOV.U32 R3, RZ, RZ, R11 ;  /* 0x000000ffff037224 */ /* 0x002fe400078e000b */
[----:B---3--:R-:W-:Y:S01]  /*25130*/  IMAD.MOV.U32 R29, RZ, RZ, R9 ;  /* 0x000000ffff1d7224 */ /* 0x008fe200078e0009 */
[----:B------:R-:W3:Y:S01]  /*25140*/  LDL.LU.64 R10, [R1+0xec8] ;  /* 0x000ec800010a7983 */ /* 0x000ee20000300a00 */
[----:B----4-:R-:W4:Y:S02]  /*25150*/  LDL.LU.64 R8, [R1+0xec0] ;  /* 0x000ec00001087983 */ /* 0x010f240000300a00 */
[----:B----4-:R-:W-:Y:S01]  /*25160*/  HMMA.16816.F32.BF16 R4, R4, R8, R24 ;  /* 0x000000080404723c */ /* 0x010fe20000041818 */
[----:B------:R-:W4:Y:S01]  /*25170*/  LDL.LU.64 R26, [R1+0xeb8] ;  /* 0x000eb800011a7983 */ /* 0x000f220000300a00 */
[----:B------:R-:W4:Y:S02]  /*25180*/  LDL.LU.64 R24, [R1+0xeb0] ;  /* 0x000eb00001187983 */ /* 0x000f240000300a00 */
[----:B--2---:R-:W-:-:S02]  /*25190*/  IMAD.MOV.U32 R2, RZ, RZ, R18 ;  /* 0x000000ffff027224 */ /* 0x004fc400078e0012 */
[----:B------:R-:W-:Y:S11]  /*251a0*/  IMAD.MOV.U32 R0, RZ, RZ, R19 ;  /* 0x000000ffff007224 */ /* 0x000ff600078e0013 */
[----:B------:R-:W-:Y:S06]  /*251b0*/  @!UPT UIADD3 URZ, URZ, URZ, URZ ;  /* 0x0000003f3f3ff290 */ /* 0x000fec000fffe03f */
[----:B------:R0:W-:Y:S01]  /*251c0*/  STL.64 [R1+0x60], R4 ;  /* 0x0000600401007387 */ /* 0x0001e20000100a00 */
[----:B------:R1:W-:Y:S02]  /*251d0*/  STL [R1+0x68], R6 ;  /* 0x0000680601007387 */ /* 0x0003e40000100800 */
[----:B------:R-:W-:Y:S01]  /*251e0*/  IMAD.MOV.U32 R9, RZ, RZ, R7 ;  /* 0x000000ffff097224 */ /* 0x000fe200078e0007 */
[----:B0-----:R-:W2:Y:S01]  /*251f0*/  LDL.LU R4, [R1+0x1f0] ;  /* 0x0001f00001047983 */ /* 0x001ea20000300800 */
[----:B------:R-:W2:Y:S02]  /*25200*/  LDL.LU R5, [R1+0x1f4] ;  /* 0x0001f40001057983 */ /* 0x000ea40000300800 */
[----:B-1----:R-:W2:Y:S02]  /*25210*/  LDL.LU R6, [R1+0x1f8] ;  /* 0x0001f80001067983 */ /* 0x002ea40000300800 */
[----:B------:R-:W2:Y:S01]  /*25220*/  LDL.LU R7, [R1+0x1fc] ;  /* 0x0001fc0001077983 */ /* 0x000ea20000300800 */
[C---:B----4-:R-:W-:Y:S01]  /*25230*/  HMMA.16816.F32.BF16 R20, R24.reuse, R18, R20 ;  /* 0x000000121814723c */ /* 0x050fe20000041814 */
[----:B------:R-:W4:Y:S11]  /*25240*/  LDL.LU.64 R18, [R1+0xea8] ;  /* 0x000ea80001127983 */ /* 0x000f360000300a00 */
[----:B------:R-:W-:Y:S11]  /*25250*/  @!UPT UIADD3 URZ, URZ, URZ, URZ ;  /* 0x0000003f3f3ff290 */ /* 0x000ff6000fffe03f */
[----:B------:R-:W-:Y:S01]  /*25260*/  STL.64 [R1+0x240], R20 ;  /* 0x0002401401007387 */ /* 0x000fe20000100a00 */
[----:B------:R0:W-:Y:S02]  /*25270*/  STL.64 [R1+0x248], R22 ;  /* 0x0002481601007387 */ /* 0x0001e40000100a00 */
[----:B------:R-:W-:Y:S02]  /*25280*/  IMAD.MOV.U32 R12, RZ, RZ, R23 ;  /* 0x000000ffff0c7224 */ /* 0x000fe400078e0017 */
[----:B0-----:R-:W2:Y:S03]  /*25290*/  LDL.LU.64 R22, [R1+0xea0] ;  /* 0x000ea00001167983 */ /* 0x001ea60000300a00 */
[----:B------:R-:W-:Y:S01]  /*252a0*/  STL [R1+0xcf0], R12 ;  /* 0x000cf00c01007387 */ /* 0x000fe20000100800 */
[----:B--2---:R-:W-:Y:S11]  /*252b0*/  HMMA.16816.F32.BF16 R4, R24, R22, R4 ;  /* 0x000000161804723c */ /* 0x004ff60000041804 */
[----:B------:R-:W-:Y:S11]  /*252c0*/  @!UPT UIADD3 URZ, URZ, URZ, URZ ;  /* 0x0000003f3f3ff290 */ /* 0x000ff6000fffe03f */
[----:B------:R-:W-:Y:S01]  /*252d0*/  @!UPT UIADD3 URZ, URZ, URZ, URZ ;  /* 0x0000003f3f3ff290 */ /* 0x000fe2000fffe03f */
[----:B------:R0:W-:Y:S01]  /*252e0*/  STL.64 [R1+0x2a0], R4 ;  /* 0x0002a00401007387 */ /* 0x0001e20000100a00 */
[----:B------:R4:W-:Y:S02]  /*252f0*/  STL.64 [R1+0x2a8], R6 ;  /* 0x0002a80601007387 */ /* 0x0009e40000100a00 */
[----:B0-----:R-:W-:Y:S02]  /*25300*/  IMAD.MOV.U32 R5, RZ, RZ, R22 ;  /* 0x000000ffff057224 */ /* 0x001fe400078e0016 */
[----:B------:R-:W-:Y:S02]  /*25310*/  IMAD.MOV.U32 R4, RZ, RZ, R23 ;  /* 0x000000ffff047224 */ /* 0x000fe400078e0017 */
[----:B------:R-:W2:Y:S01]  /*25320*/  LDL.LU.64 R22, [R1+0xe98] ;  /* 0x000e980001167983 */ /* 0x000ea20000300a00 */
[----:B------:R-:W2:Y:S02]  /*25330*/  LDL.LU.64 R20, [R1+0xe90] ;  /* 0x000e900001147983 */ /* 0x000ea40000300a00 */
[----:B----4-:R-:W-:-:S02]  /*25340*/  IMAD.MOV.U32 R7, RZ, RZ, R18 ;  /* 0x000000ffff077224 */ /* 0x010fc400078e0012 */
[----:B------:R-:W-:Y:S01]  /*25350*/  IMAD.MOV.U32 R6, RZ, RZ, R19 ;  /* 0x000000ffff067224 */ /* 0x000fe200078e0013 */
[----:B--2---:R-:W-:Y:S01]  /*25360*/  HMMA.16816.F32.BF16 R20, R24, R18, R20 ;  /* 0x000000121814723c */ /* 0x004fe20000041814 */
[----:B------:R-:W2:Y:S01]  /*25370*/  LDL.LU.64 R18, [R1+0xe88] ;  /* 0x000e880001127983 */ /* 0x000ea20000300a00 */
[----:B------:R-:W2:Y:S11]  /*25380*/  LDL.LU.64 R16, [R1+0xe80] ;  /* 0x000e800001107983 */ /* 0x000eb60000300a00 */
[----:B------:R-:W-:Y:S10]  /*25390*/  @!UPT UIADD3 URZ, URZ, URZ, URZ ;  /* 0x0000003f3f3ff290 */ /* 0x000ff4000fffe03f */
[----:B------:R-:W-:Y:S01]  /*253a0*/  STL.64 [R1+0x2b0], R20 ;  /* 0x0002b01401007387 */ /* 0x000fe20000100a00 */
[----:B------:R0:W-:Y:S02]  /*253b0*/  STL.64 [R1+0x2b8], R22 ;  /* 0x0002b81601007387 */ /* 0x0001e40000100a00 */
[----:B------:R-:W-:Y:S02]  /*253c0*/  IMAD.MOV.U32 R13, RZ, RZ, R23 ;  /* 0x000000ffff0d7224 */ /* 0x000fe400078e0017 */
[----:B0-----:R-:W2:Y:S01]  /*253d0*/  LDL.LU.64 R22, [R1+0xe78] ;  /* 0x000e780001167983 */ /* 0x001ea20000300a00 */
[----:B------:R-:W-:Y:S02]  /*253e0*/  STL.64 [R1+0xe30], R6 ;  /* 0x000e300601007387 */ /* 0x000fe40000100a00 */
[----:B------:R3:W-:Y:S02]  /*253f0*/  STL.64 [R1+0xe28], R4 ;  /* 0x000e280401007387 */ /* 0x0007e40000100a00 */
[----:B---3--:R-:W-:-:S02]  /*25400*/  IMAD.MOV.U32 R4, RZ, RZ, R10 ;  /* 0x000000ffff047224 */ /* 0x008fc400078e000a */
[----:B------:R-:W-:Y:S01]  /*25410*/  IMAD.MOV.U32 R5, RZ, RZ, R11 ;  /* 0x000000ffff057224 */ /* 0x000fe200078e000b */
[----:B------:R-:W3:Y:S01]  /*25420*/  LDL.LU R10, [R1+0xe74] ;  /* 0x000e7400010a7983 */ /* 0x000ee20000300800 */
[----:B------:R-:W3:Y:S02]  /*25430*/  LDL.LU R11, [R1+0xe70] ;  /* 0x000e7000010b7983 */ /* 0x000ee40000300800 */
[----:B------:R-:W-:Y:S02]  /*25440*/  IMAD.MOV.U32 R6, RZ, RZ, R14 ;  /* 0x000000ffff067224 */ /* 0x000fe400078e000e */
[----:B------:R-:W-:Y:S01]  /*25450*/  IMAD.MOV.U32 R7, RZ, RZ, R15 ;  /* 0x000000ffff077224 */ /* 0x000fe200078e000f */
[----:B------:R-:W4:Y:S01]  /*25460*/  LDL.LU R14, [R1+0xe6c] ;  /* 0x000e6c00010e7983 */ /* 0x000f220000300800 */
[----:B------:R-:W4:Y:S02]  /*25470*/  LDL.LU R15, [R1+0xe68] ;  /* 0x000e6800010f7983 */ /* 0x000f240000300800 */
[----:B------:R-:W-:Y:S01]  /*25480*/  STL [R1+0xcf4], R13 ;  /* 0x000cf40d01007387 */ /* 0x000fe20000100800 */
[----:B--2---:R-:W-:Y:S01]  /*25490*/  HMMA.16816.F32.BF16 R16, R24, R22, R16 ;  /* 0x000000161810723c */ /* 0x004fe20000041810 */
[----:B------:R-:W-:-:S02]  /*254a0*/  IMAD.MOV.U32 R12, RZ, RZ, R22 ;  /* 0x000000ffff0c7224 */ /* 0x000fc400078e0016 */
        /* <DEDUP_REMOVED lines=8> */
[----:B------:R-:W-:Y:S11]  /*25530*/  IMAD.MOV.U32 R13, RZ, RZ, R19 ;  /* 0x000000ffff0d7224 */ /* 0x000ff600078e0013 */
[----:B------:R-:W-:Y:S11]  /*25540*/  @!UPT UIADD3 URZ, URZ, URZ, URZ ;  /* 0x0000003f3f3ff290 */ /* 0x000ff6000fffe03f */
[----:B------:R0:W-:Y:S01]  /*25550*/  STL.64 [R1+0x340], R20 ;  /* 0x0003401401007387 */ /* 0x0001e20000100a00 */
[----:B------:R1:W-:Y:S02]  /*25560*/  STL.64 [R1+0x348], R22 ;  /* 0x0003481601007387 */ /* 0x0003e40000100a00 */
[----:B0-----:R-:W-:Y:S01]  /*25570*/  IMAD.MOV.U32 R21, RZ, RZ, R18 ;  /* 0x000000ffff157224 */ /* 0x001fe200078e0012 */
[----:B-1----:R-:W2:Y:S01]  /*25580*/  LDL.LU.64 R22, [R1+0xe48] ;  /* 0x000e480001167983 */ /* 0x002ea20000300a00 */
[----:B------:R-:W2:Y:S02]  /*25590*/  LDL.LU R20, [R1+0xe40] ;  /* 0x000e400001147983 */ /* 0x000ea40000300800 */
[----:B------:R-:W2:Y:S02]  /*255a0*/  LDL.LU.64 R18, [R1+0xe38] ;  /* 0x000e380001127983 */ /* 0x000ea40000300a00 */
[C---:B--2---:R-:W-:Y:S01]  /*255b0*/  HMMA.16816.F32.BF16 R16, R24.reuse, R18, R4 ;  /* 0x000000121810723c */ /* 0x044fe20000041804 */
[----:B------:R-:W2:Y:S01]  /*255c0*/  LDL.LU.64 R6, [R1+0xe30] ;  /* 0x000e300001067983 */ /* 0x000ea20000300a00 */
[----:B------:R-:W2:Y:S11]  /*255d0*/  LDL.LU.64 R4, [R1+0xe28] ;  /* 0x000e280001047983 */ /* 0x000eb60000300a00 */
[----:B------:R-:W-:Y:S10]  /*255e0*/  @!UPT UIADD3 URZ, URZ, URZ, URZ ;  /* 0x0000003f3f3ff290 */ /* 0x000ff4000fffe03f */
[----:B------:R-:W-:Y:S01]  /*255f0*/  STL.64 [R1+0x330], R16 ;  /* 0x0003301001007387 */ /* 0x000fe20000100a00 */
[----:B------:R0:W-:Y:S03]  /*25600*/  STL.64 [R1+0x338], R18 ;  /* 0x0003381201007387 */ /* 0x0001e60000100a00 */
[----:B0-----:R-:W4:Y:S01]  /*25610*/  LDL.LU.64 R18, [R1+0xe20] ;  /* 0x000e200001127983 */ /* 0x001f220000300a00 */
[----:B------:R-:W4:Y:S02]  /*25620*/  LDL.LU.64 R16, [R1+0xe18] ;  /* 0x000e180001107983 */ /* 0x000f240000300a00 */
[C---:B----4-:R-:W-:Y:S11]  /*25630*/  HMMA.16816.F32.BF16 R16, R24.reuse, R14, R16 ;  /* 0x0000000e1810723c */ /* 0x050ff60000041810 */
[----:B------:R-:W-:Y:S11]  /*25640*/  @!UPT UIADD3 URZ, URZ, URZ, URZ ;  /* 0x0000003f3f3ff290 */ /* 0x000ff6000fffe03f */
[----:B------:R-:W-:Y:S01]  /*25650*/  @!UPT UIADD3 URZ, URZ, URZ, URZ ;  /* 0x0000003f3f3ff290 */ /* 0x000fe2000fffe03f */
[----:B------:R-:W-:Y:S01]  /*25660*/  STL.64 [R1+0x320], R16 ;  /* 0x0003201001007387 */ /* 0x000fe20000100a00 */
[----:B------:R0:W-:Y:S03]  /*25670*/  STL.64 [R1+0x328], R18 ;  /* 0x0003281201007387 */ /* 0x0001e60000100a00 */
[----:B0-----:R-:W3:Y:S01]  /*25680*/  LDL.LU.64 R18, [R1+0xe10] ;  /* 0x000e100001127983 */ /* 0x001ee20000300a00 */
[----:B------:R-:W3:Y:S02]  /*25690*/  LDL.LU.64 R16, [R1+0xe08] ;  /* 0x000e080001107983 */ /* 0x000ee40000300a00 */
[----:B------:R0:W-:Y:S02]  /*256a0*/  STL.64 [R1+0xd80], R14 ;  /* 0x000d800e01007387 */ /* 0x0001e40000100a00 */
[----:B0-----:R-:W4:Y:S01]  /*256b0*/  LDL.LU.64 R14, [R1+0x8] ;  /* 0x00000800010e7983 */ /* 0x001f220000300a00 */
[----:B---3--:R-:W-:Y:S03]  /*256c0*/  HMMA.16816.F32.BF16 R16, R24, R10, R16 ;  /* 0x0000000a1810723c */ /* 0x008fe60000041810 */
[----:B----4-:R0:W-:Y:S02]  /*256d0*/  STL.64 [R1+0xd98], R14 ;  /* 0x000d980e01007387 */ /* 0x0101e40000100a00 */
[----:B0-----:R-:W-:-:S02]  /*256e0*/  IMAD.MOV.U32 R14, RZ, RZ, R21 ;  /* 0x000000ffff0e7224 */ /* 0x001fc400078e0015 */
[----:B------:R-:W-:Y:S01]  /*256f0*/  IMAD.MOV.U32 R15, RZ, RZ, R13 ;  /* 0x000000ffff0f7224 */ /* 0x000fe200078e000d */
[----:B------:R-:W3:Y:S04]  /*25700*/  LDL.LU R21, [R1+0xe00] ;  /* 0x000e000001157983 */ /* 0x000ee80000300800 */
[----:B------:R0:W-:Y:S11]  /*25710*/  STL.64 [R1+0xdb0], R14 ;  /* 0x000db00e01007387 */ /* 0x0001f60000100a00 */
[----:B------:R-:W-:Y:S02]  /*25720*/  STL.64 [R1+0x310], R16 ;  /* 0x0003101001007387 */ /* 0x000fe40000100a00 */
[----:B------:R-:W-:Y:S02]  /*25730*/  STL.64 [R1+0x318], R18 ;  /* 0x0003181201007387 */ /* 0x000fe40000100a00 */
[----:B0-----:R-:W-:-:S02]  /*25740*/  IMAD.MOV.U32 R14, RZ, RZ, R12 ;  /* 0x000000ffff0e7224 */ /* 0x001fc400078e000c */
[----:B------:R-:W-:-:S05]  /*25750*/  IMAD.MOV.U32 R15, RZ, RZ, R8 ;  /* 0x000000ffff0f7224 */ /* 0x000fca00078e0008 */
[----:B------:R2:W-:Y:S02]  /*25760*/  STL.64 [R1+0xdc8], R14 ;  /* 0x000dc80e01007387 */ /* 0x0005e40000100a00 */
[----:B--2---:R-:W-:Y:S02]  /*25770*/  IMAD.MOV.U32 R14, RZ, RZ, R7 ;  /* 0x000000ffff0e7224 */ /* 0x004fe400078e0007 */
[----:B------:R-:W-:-:S05]  /*25780*/  IMAD.MOV.U32 R15, RZ, RZ, R6 ;  /* 0x000000ffff0f7224 */ /* 0x000fca00078e0006 */
[----:B------:R0:W-:Y:S02]  /*25790*/  STL.64 [R1+0xde0], R14 ;  /* 0x000de00e01007387 */ /* 0x0001e40000100a00 */
[----:B0-----:R-:W-:Y:S02]  /*257a0*/  IMAD.MOV.U32 R14, RZ, RZ, R5 ;  /* 0x000000ffff0e7224 */ /* 0x001fe400078e0005 */
[----:B------:R-:W-:-:S05]  /*257b0*/  IMAD.MOV.U32 R15, RZ, RZ, R4 ;  /* 0x000000ffff0f7224 */ /* 0x000fca00078e0004 */
[----:B------:R-:W-:Y:S01]  /*257c0*/  STL.64 [R1+0xdf8], R14 ;  /* 0x000df80e01007387 */ /* 0x000fe20000100a00 */
[----:B------:R-:W-:Y:S02]  /*257d0*/  STL.64 [R1+0xd90], R10 ;  /* 0x000d900a01007387 */ /* 0x000fe40000100a00 */
[----:B------:R0:W-:Y:S02]  /*257e0*/  STL [R1+0xd88], R9 ;  /* 0x000d880901007387 */ /* 0x0001e40000100800 */
[----:B------:R-:W2:Y:S01]  /*257f0*/  LDL.LU R8, [R1+0x100] ;  /* 0x0001000001087983 */ /* 0x000ea20000300800 */
[----:B0-----:R-:W2:Y:S01]  /*25800*/  LDL.LU R9, [R1+0x104] ;  /* 0x0001040001097983 */ /* 0x001ea20000300800 */
[----:B------:R-:W-:Y:S02]  /*25810*/  IMAD.MOV.U32 R10, RZ, RZ, R23 ;  /* 0x000000ffff0a7224 */ /* 0x000fe400078e0017 */
[----:B------:R-:W-:Y:S02]  /*25820*/  IMAD.MOV.U32 R11, RZ, RZ, R22 ;  /* 0x000000ffff0b7224 */ /* 0x000fe400078e0016 */
[----:B------:R-:W4:Y:S01]  /*25830*/  LDL R23, [R1+0x374] ;  /* 0x0003740001177983 */ /* 0x000f220000100800 */
[----:B------:R-:W4:Y:S01]  /*25840*/  LDL R22, [R1+0x370] ;  /* 0x0003700001167983 */ /* 0x000f220000100800 */
[----:B------:R-:W3:Y:S02]  /*25850*/  LDL.LU R12, [R1+0x270] ;  /* 0x00027000010c7983 */ /* 0x000ee40000300800 */
[----:B------:R-:W3:Y:S02]  /*25860*/  LDL.LU R13, [R1+0x274] ;  /* 0x00027400010d7983 */ /* 0x000ee40000300800 */
[----:B------:R-:W3:Y:S01]  /*25870*/  LDL.LU R14, [R1+0x278] ;  /* 0x00027800010e7983 */ /* 0x000ee20000300800 */
[----:B------:R-:W3:Y:S01]  /*25880*/  LDL.LU R15, [R1+0x27c] ;  /* 0x00027c00010f7983 */ /* 0x000ee20000300800 */
[----:B------:R-:W-:Y:S03]  /*25890*/  STL.64 [R1+0xda8], R10 ;  /* 0x000da80a01007387 */ /* 0x000fe60000100a00 */
[----:B--2---:R0:W-:Y:S04]  /*258a0*/  STL.64 [R1+0xda0], R8 ;  /* 0x000da00801007387 */ /* 0x0041e80000100a00 */
[----:B----4-:R-:W-:Y:S04]  /*258b0*/  LDSM.16.MT88.4 R16, [R23+0x27000] ;  /* 0x027000001710783b */ /* 0x010fe80000004200 */
[----:B------:R-:W1:Y:S04]  /*258c0*/  LDSM.16.MT88.4 R4, [R22+0x27080] ;  /* 0x027080001604783b */ /* 0x000e680000004200 */
[----:B0-----:R-:W2:Y:S01]  /*258d0*/  LDL.LU R8, [R1+0x110] ;  /* 0x0001100001087983 */ /* 0x001ea20000300800 */
[----:B------:R-:W2:Y:S02]  /*258e0*/  LDL.LU R9, [R1+0x114] ;  /* 0x0001140001097983 */ /* 0x000ea40000300800 */
[----:B---3--:R-:W-:-:S02]  /*258f0*/  IMAD.MOV.U32 R10, RZ, RZ, R21 ;  /* 0x000000ffff0a7224 */ /* 0x008fc400078e0015 */
[----:B------:R-:W-:Y:S02]  /*25900*/  IMAD.MOV.U32 R11, RZ, RZ, R20 ;  /* 0x000000ffff0b7224 */ /* 0x000fe400078e0014 */
[----:B------:R-:W0:Y:S04]  /*25910*/  LDSM.16.MT88.4 R20, [R23+0x27080] ;  /* 0x027080001714783b */ /* 0x000e280000004200 */
[----:B------:R-:W-:Y:S04]  /*25920*/  STL.64 [R1+0xdc0], R10 ;  /* 0x000dc00a01007387 */ /* 0x000fe80000100a00 */
[----:B--2---:R2:W-:Y:S04]  /*25930*/  STL.64 [R1+0xdb8], R8 ;  /* 0x000db80801007387 */ /* 0x0045e80000100a00 */
[----:B--2---:R-:W2:Y:S01]  /*25940*/  LDL.LU R8, [R1+0x1a0] ;  /* 0x0001a00001087983 */ /* 0x004ea20000300800 */
[----:B------:R-:W2:Y:S02]  /*25950*/  LDL.LU R9, [R1+0x1a4] ;  /* 0x0001a40001097983 */ /* 0x000ea40000300800 */
[----:B------:R-:W3:Y:S02]  /*25960*/  LDL.LU R10, [R1+0x1a8] ;  /* 0x0001a800010a7983 */ /* 0x000ee40000300800 */
[----:B------:R-:W3:Y:S02]  /*25970*/  LDL.LU R11, [R1+0x1ac] ;  /* 0x0001ac00010b7983 */ /* 0x000ee40000300800 */
[----:B---3--:R-:W-:Y:S01]  /*25980*/  STL.64 [R1+0xdd8], R10 ;  /* 0x000dd80a01007387 */ /* 0x008fe20000100a00 */
[----:B--2---:R2:W-:Y:S03]  /*25990*/  STL.64 [R1+0xdd0], R8 ;  /* 0x000dd00801007387 */ /* 0x0045e60000100a00 */
[----:B--2---:R-:W2:Y:S01]  /*259a0*/  LDL.LU R8, [R1+0x1d0] ;  /* 0x0001d00001087983 */ /* 0x004ea20000300800 */
[----:B------:R-:W2:Y:S02]  /*259b0*/  LDL.LU R9, [R1+0x1d4] ;  /* 0x0001d40001097983 */ /* 0x000ea40000300800 */
[----:B------:R-:W3:Y:S02]  /*259c0*/  LDL.LU R10, [R1+0x1d8] ;  /* 0x0001d800010a7983 */ /* 0x000ee40000300800 */
[----:B------:R-:W3:Y:S02]  /*259d0*/  LDL.LU R11, [R1+0x1dc] ;  /* 0x0001dc00010b7983 */ /* 0x000ee40000300800 */
[----:B------:R-:W-:-:S02]  /*259e0*/  IMAD.MOV.U32 R26, RZ, RZ, R2 ;  /* 0x000000ffff1a7224 */ /* 0x000fc400078e0002 */
[----:B------:R-:W-:-:S07]  /*259f0*/  IMAD.MOV.U32 R27, RZ, RZ, R0 ;  /* 0x000000ffff1b7224 */ /* 0x000fce00078e0000 */
[C---:B-1----:R-:W-:Y:S01]  /*25a00*/  HMMA.16816.F32.BF16 R24, R4.reuse, R26, R12 ;  /* 0x0000001a0418723c */ /* 0x042fe2000004180c */
[----:B---3--:R-:W-:Y:S01]  /*25a10*/  STL.64 [R1+0xdf0], R10 ;  /* 0x000df00a01007387 */ /* 0x008fe20000100a00 */
[----:B--2---:R1:W-:Y:S03]  /*25a20*/  STL.64 [R1+0xde8], R8 ;  /* 0x000de80801007387 */ /* 0x0043e60000100a00 */
[----:B-1----:R-:W2:Y:S01]  /*25a30*/  LDL.LU R8, [R1+0x210] ;  /* 0x0002100001087983 */ /* 0x002ea20000300800 */
[----:B------:R-:W2:Y:S02]  /*25a40*/  LDL.LU R9, [R1+0x214] ;  /* 0x0002140001097983 */ /* 0x000ea40000300800 */
[----:B------:R-:W2:Y:S02]  /*25a50*/  LDL.LU R10, [R1+0x218] ;  /* 0x00021800010a7983 */ /* 0x000ea40000300800 */
[----:B------:R-:W2:Y:S01]  /*25a60*/  LDL.LU R11, [R1+0x21c] ;  /* 0x00021c00010b7983 */ /* 0x000ea20000300800 */
[----:B0-----:R-:W-:Y:S01]  /*25a70*/  STL.64 [R1+0xcb0], R22 ;  /* 0x000cb01601007387 */ /* 0x001fe20000100a00 */
[----:B------:R0:W-:Y:S03]  /*25a80*/  STL.64 [R1+0xca8], R20 ;  /* 0x000ca81401007387 */ /* 0x0001e60000100a00 */
[----:B0-----:R-:W3:Y:S01]  /*25a90*/  LDL.LU R20, [R1+0xb0] ;  /* 0x0000b00001147983 */ /* 0x001ee20000300800 */
[----:B------:R-:W3:Y:S02]  /*25aa0*/  LDL.LU R21, [R1+0xb4] ;  /* 0x0000b40001157983 */ /* 0x000ee40000300800 */
[----:B------:R-:W3:Y:S02]  /*25ab0*/  LDL.LU R22, [R1+0xb8] ;  /* 0x0000b80001167983 */ /* 0x000ee40000300800 */
[----:B------:R-:W3:Y:S01]  /*25ac0*/  LDL.LU R23, [R1+0xbc] ;  /* 0x0000bc0001177983 */ /* 0x000ee20000300800 */
[----:B------:R-:W2:Y:S02]  /*25ad0*/  LDL.LU.64 R14, [R1+0xdf8] ;  /* 0x000df800010e7983 */ /* 0x000ea40000300a00 */
[----:B------:R-:W-:Y:S02]  /*25ae0*/  STL.64 [R1+0x1b0], R24 ;  /* 0x0001b01801007387 */ /* 0x000fe40000100a00 */
[----:B------:R-:W-:Y:S01]  /*25af0*/  STL.64 [R1+0x1b8], R26 ;  /* 0x0001b81a01007387 */ /* 0x000fe20000100a00 */
[C---:B--2---:R-:W-:Y:S01]  /*25b00*/  HMMA.16816.F32.BF16 R12, R4.reuse, R14, R8 ;  /* 0x0000000e040c723c */ /* 0x044fe20000041808 */
[----:B------:R-:W2:Y:S01]  /*25b10*/  LDL.LU.64 R10, [R1+0xdf0] ;  /* 0x000df000010a7983 */ /* 0x000ea20000300a00 */
[----:B------:R-:W2:Y:S11]  /*25b20*/  LDL.LU.64 R8, [R1+0xde8] ;  /* 0x000de80001087983 */ /* 0x000eb60000300a00 */
[----:B------:R-:W-:Y:S10]  /*25b30*/  @!UPT UIADD3 URZ, URZ, URZ, URZ ;  /* 0x0000003f3f3ff290 */ /* 0x000ff4000fffe03f */
[----:B------:R-:W-:Y:S01]  /*25b40*/  STL.64 [R1+0x210], R12 ;  /* 0x0002100c01007387 */ /* 0x000fe20000100a00 */
[----:B------:R0:W-:Y:S03]  /*25b50*/  STL.64 [R1+0x218], R14 ;  /* 0x0002180e01007387 */ /* 0x0001e60000100a00 */
[----:B0-----:R-:W2:Y:S01]  /*25b60*/  LDL.LU.64 R14, [R1+0xde0] ;  /* 0x000de000010e7983 */ /* 0x001ea20000300a00 */
[----:B------:R-:W-:Y:S02]  /*25b70*/  IMAD.MOV.U32 R26, RZ, RZ, R12 ;  /* 0x000000ffff1a7224 */ /* 0x000fe400078e000c */
[----:B--2---:R-:W-:Y:S01]  /*25b80*/  HMMA.16816.F32.BF16 R12, R4, R14, R8 ;  /* 0x0000000e040c723c */ /* 0x004fe20000041808 */
[----:B------:R-:W2:Y:S01]  /*25b90*/  LDL.LU.64 R10, [R1+0xdd8] ;  /* 0x000dd800010a7983 */ /* 0x000ea20000300a00 */
[----:B------:R-:W2:Y:S11]  /*25ba0*/  LDL.LU.64 R8, [R1+0xdd0] ;  /* 0x000dd00001087983 */ /* 0x000eb60000300a00 */
[----:B------:R-:W-:Y:S10]  /*25bb0*/  @!UPT UIADD3 URZ, URZ, URZ, URZ ;  /* 0x0000003f3f3ff290 */ /* 0x000ff4000fffe03f */
[----:B------:R-:W-:Y:S01]  /*25bc0*/  STL.64 [R1+0x1d0], R12 ;  /* 0x0001d00c01007387 */ /* 0x000fe20000100a00 */
[----:B------:R0:W-:Y:S03]  /*25bd0*/  STL.64 [R1+0x1d8], R14 ;  /* 0x0001d80e01007387 */ /* 0x0001e60000100a00 */
[----:B0-----:R-:W2:Y:S01]  /*25be0*/  LDL.LU.64 R14, [R1+0xdc8] ;  /* 0x000dc800010e7983 */ /* 0x001ea20000300a00 */
[----:B------:R-:W-:Y:S02]  /*25bf0*/  IMAD.MOV.U32 R27, RZ, RZ, R12 ;  /* 0x000000ffff1b7224 */ /* 0x000fe400078e000c */
[----:B------:R-:W-:-:S03]  /*25c00*/  IMAD.MOV.U32 R25, RZ, RZ, R24 ;  /* 0x000000ffff197224 */ /* 0x000fc600078e0018 */
[----:B------:R-:W-:Y:S02]  /*25c10*/  STL.64 [R1+0xd58], R26 ;  /* 0x000d581a01007387 */ /* 0x000fe40000100a00 */
[----:B------:R0:W-:Y:S02]  /*25c20*/  STL [R1+0xd50], R25 ;  /* 0x000d501901007387 */ /* 0x0001e40000100800 */
[----:B------:R-:W4:Y:S01]  /*25c30*/  LDL.LU R24, [R1+0xf0] ;  /* 0x0000f00001187983 */ /* 0x000f220000300800 */
[----:B0-----:R-:W4:Y:S01]  /*25c40*/  LDL.LU R25, [R1+0xf4] ;  /* 0x0000f40001197983 */ /* 0x001f220000300800 */
[----:B------:R-:W4:Y:S02]  /*25c50*/  LDL.LU R26, [R1+0xf8] ;  /* 0x0000f800011a7983 */ /* 0x000f240000300800 */
[----:B------:R-:W4:Y:S01]  /*25c60*/  LDL.LU R27, [R1+0xfc] ;  /* 0x0000fc00011b7983 */ /* 0x000f220000300800 */
        /* <DEDUP_REMOVED lines=14> */
[C---:B--2---:R-:W-:Y:S01]  /*25d50*/  HMMA.16816.F32.BF16 R8, R4.reuse, R14, R8 ;  /* 0x0000000e0408723c */ /* 0x044fe20000041808 */
[----:B------:R-:W-:Y:S02]  /*25d60*/  IMAD.MOV.U32 R2, RZ, RZ, R14 ;  /* 0x000000ffff027224 */ /* 0x000fe400078e000e */
[----:B------:R-:W-:Y:S11]  /*25d70*/  IMAD.MOV.U32 R0, RZ, RZ, R15 ;  /* 0x000000ffff007224 */ /* 0x000ff600078e000f */
[----:B------:R-:W-:Y:S09]  /*25d80*/  @!UPT UIADD3 URZ, URZ, URZ, URZ ;  /* 0x0000003f3f3ff290 */ /* 0x000ff2000fffe03f */
[----:B------:R-:W-:Y:S01]  /*25d90*/  STL.64 [R1+0x2e0], R8 ;  /* 0x0002e00801007387 */ /* 0x000fe20000100a00 */
[----:B------:R0:W-:Y:S03]  /*25da0*/  STL.64 [R1+0x2e8], R10 ;  /* 0x0002e80a01007387 */ /* 0x0001e60000100a00 */
[----:B0-----:R-:W3:Y:S01]  /*25db0*/  LDL.LU.64 R10, [R1+0xd90] ;  /* 0x000d9000010a7983 */ /* 0x001ee20000300a00 */
[----:B------:R-:W2:Y:S02]  /*25dc0*/  LDL.LU R9, [R1+0xd88] ;  /* 0x000d880001097983 */ /* 0x000ea40000300800 */
[----:B------:R-:W4:Y:S02]  /*25dd0*/  LDL.LU.64 R14, [R1+0xd80] ;  /* 0x000d8000010e7983 */ /* 0x000f240000300a00 */
[C---:B----4-:R-:W-:Y:S01]  /*25de0*/  HMMA.16816.F32.BF16 R24, R4.reuse, R14, R24 ;  /* 0x0000000e0418723c */ /* 0x050fe20000041818 */
[----:B------:R3:W-:Y:S01]  /*25df0*/  STL.64 [R1+0xd18], R14 ;  /* 0x000d180e01007387 */ /* 0x0007e20000100a00 */
[----:B------:R-:W4:Y:S06]  /*25e00*/  LDL.LU R8, [R1+0x6dc] ;  /* 0x0006dc0001087983 */ /* 0x000f2c0000300800 */
[----:B---3--:R-:W-:Y:S11]  /*25e10*/  HMMA.16816.F32.BF16 R12, R4, R10, R20 ;  /* 0x0000000a040c723c */ /* 0x008ff60000041814 */
[----:B------:R-:W-:Y:S04]  /*25e20*/  @!UPT UIADD3 URZ, URZ, URZ, URZ ;  /* 0x0000003f3f3ff290 */ /* 0x000fe8000fffe03f */
[----:B------:R-:W-:Y:S01]  /*25e30*/  STL.64 [R1+0x2d0], R24 ;  /* 0x0002d01801007387 */ /* 0x000fe20000100a00 */
[----:B------:R-:W-:Y:S02]  /*25e40*/  STL.64 [R1+0x2d8], R26 ;  /* 0x0002d81a01007387 */ /* 0x000fe40000100a00 */
[----:B------:R-:W3:Y:S02]  /*25e50*/  LDL.LU R5, [R1+0x380] ;  /* 0x0003800001057983 */ /* 0x000ee40000300800 */
[----:B------:R-:W2:Y:S03]  /*25e60*/  LDL.LU R6, [R1+0x584] ;  /* 0x0005840001067983 */ /* 0x000ea60000300800 */
[----:B------:R-:W-:Y:S01]  /*25e70*/  STL.64 [R1+0x2c0], R12 ;  /* 0x0002c00c01007387 */ /* 0x000fe20000100a00 */
[----:B------:R-:W-:Y:S02]  /*25e80*/  STL.64 [R1+0x2c8], R14 ;  /* 0x0002c80e01007387 */ /* 0x000fe40000100a00 */
[----:B------:R-:W2:Y:S02]  /*25e90*/  LDL.LU R7, [R1+0x434] ;  /* 0x0004340001077983 */ /* 0x000ea40000300800 */
[----:B--2---:R-:W-:Y:S01]  /*25ea0*/  STL.64 [R1+0xbf8], R6 ;  /* 0x000bf80601007387 */ /* 0x004fe20000100a00 */
[----:B---3--:R0:W-:Y:S02]  /*25eb0*/  STL [R1+0xbf4], R5 ;  /* 0x000bf40501007387 */ /* 0x0081e40000100800 */
[----:B------:R-:W2:Y:S01]  /*25ec0*/  LDL.LU R4, [R1+0x60] ;  /* 0x0000600001047983 */ /* 0x000ea20000300800 */
[----:B0-----:R-:W2:Y:S01]  /*25ed0*/  LDL.LU R5, [R1+0x64] ;  /* 0x0000640001057983 */ /* 0x001ea20000300800 */
[----:B------:R-:W3:Y:S02]  /*25ee0*/  LDL.LU R6, [R1+0x68] ;  /* 0x0000680001067983 */ /* 0x000ee40000300800 */
[----:B------:R-:W2:Y:S02]  /*25ef0*/  LDL.LU R20, [R1+0x130] ;  /* 0x0001300001147983 */ /* 0x000ea40000300800 */
[----:B------:R-:W2:Y:S01]  /*25f00*/  LDL.LU R21, [R1+0x134] ;  /* 0x0001340001157983 */ /* 0x000ea20000300800 */
[----:B------:R-:W2:Y:S01]  /*25f10*/  LDL.LU R22, [R1+0x138] ;  /* 0x0001380001167983 */ /* 0x000ea20000300800 */
[----:B------:R-:W2:Y:S02]  /*25f20*/  LDL.LU R23, [R1+0x13c] ;  /* 0x00013c0001177983 */ /* 0x000ea40000300800 */
[----:B------:R-:W2:Y:S02]  /*25f30*/  LDL.LU R12, [R1+0x150] ;  /* 0x00015000010c7983 */ /* 0x000ea40000300800 */
[----:B------:R-:W2:Y:S01]  /*25f40*/  LDL.LU R13, [R1+0x154] ;  /* 0x00015400010d7983 */ /* 0x000ea20000300800 */
[----:B------:R-:W2:Y:S01]  /*25f50*/  LDL.LU R14, [R1+0x158] ;  /* 0x00015800010e7983 */ /* 0x000ea20000300800 */
[----:B------:R-:W2:Y:S02]  /*25f60*/  LDL.LU R15, [R1+0x15c] ;  /* 0x00015c00010f7983 */ /* 0x000ea40000300800 */
[----:B------:R-:W2:Y:S02]  /*25f70*/  LDL.LU.64 R26, [R1+0x48] ;  /* 0x00004800011a7983 */ /* 0x000ea40000300a00 */
[----:B--2---:R-:W-:Y:S01]  /*25f80*/  STL.64 [R1+0xd68], R26 ;  /* 0x000d681a01007387 */ /* 0x004fe20000100a00 */
[----:B------:R0:W-:Y:S02]  /*25f90*/  STL.64 [R1+0xd28], R14 ;  /* 0x000d280e01007387 */ /* 0x0001e40000100a00 */
[----:B------:R-:W-:Y:S01]  /*25fa0*/  STL.64 [R1+0xd20], R12 ;  /* 0x000d200c01007387 */ /* 0x000fe20000100a00 */
[----:B0-----:R-:W2:Y:S04]  /*25fb0*/  LDL.LU.64 R14, [R1+0x28] ;  /* 0x00002800010e7983 */ /* 0x001ea80000300a00 */
[----:B--2---:R0:W-:Y:S04]  /*25fc0*/  STL.64 [R1+0xd38], R14 ;  /* 0x000d380e01007387 */ /* 0x0041e80000100a00 */
[----:B0-----:R-:W2:Y:S04]  /*25fd0*/  LDL.LU.64 R14, [R1+0x38] ;  /* 0x00003800010e7983 */ /* 0x001ea80000300a00 */
[----:B--2---:R0:W-:Y:S01]  /*25fe0*/  STL.64 [R1+0xd60], R14 ;  /* 0x000d600e01007387 */ /* 0x0041e20000100a00 */
[----:B------:R-:W2:Y:S02]  /*25ff0*/  LDL.LU R12, [R1+0x200] ;  /* 0x00020000010c7983 */ /* 0x000ea40000300800 */
[----:B------:R-:W2:Y:S01]  /*26000*/  LDL.LU R13, [R1+0x204] ;  /* 0x00020400010d7983 */ /* 0x000ea20000300800 */
[----:B0-----:R-:W2:Y:S01]  /*26010*/  LDL.LU R14, [R1+0x208] ;  /* 0x00020800010e7983 */ /* 0x001ea20000300800 */
[----:B------:R-:W2:Y:S03]  /*26020*/  LDL.LU R15, [R1+0x20c] ;  /* 0x00020c00010f7983 */ /* 0x000ea60000300800 */
[----:B--2---:R-:W-:Y:S01]  /*26030*/  STL.64 [R1+0xd78], R14 ;  /* 0x000d780e01007387 */ /* 0x004fe20000100a00 */
[----:B------:R0:W-:Y:S03]  /*26040*/  STL.64 [R1+0xd70], R12 ;  /* 0x000d700c01007387 */ /* 0x0001e60000100a00 */
[----:B0-----:R-:W2:Y:S01]  /*26050*/  LDL.LU R12, [R1+0x250] ;  /* 0x00025000010c7983 */ /* 0x001ea20000300800 */
[----:B------:R-:W2:Y:S02]  /*26060*/  LDL.LU R13, [R1+0x254] ;  /* 0x00025400010d7983 */ /* 0x000ea40000300800 */
[----:B------:R-:W2:Y:S02]  /*26070*/  LDL.LU R14, [R1+0x258] ;  /* 0x00025800010e7983 */ /* 0x000ea40000300800 */
[----:B------:R-:W2:Y:S01]  /*26080*/  LDL.LU R15, [R1+0x25c] ;  /* 0x00025c00010f7983 */ /* 0x000ea20000300800 */
[----:B------:R-:W2:Y:S01]  /*26090*/  LDL.LU.64 R26, [R1+0x58] ;  /* 0x00005800011a7983 */ /* 0x000ea20000300a00 */
[----:B------:R-:W-:Y:S02]  /*260a0*/  STL.64 [R1+0xd00], R22 ;  /* 0x000d001601007387 */ /* 0x000fe40000100a00 */
[----:B------:R0:W-:Y:S02]  /*260b0*/  STL.64 [R1+0xcf8], R20 ;  /* 0x000cf81401007387 */ /* 0x0001e40000100a00 */
[----:B0-----:R-:W2:Y:S01]  /*260c0*/  LDL.LU R20, [R1+0x140] ;  /* 0x0001400001147983 */ /* 0x001ea20000300800 */
[----:B------:R-:W2:Y:S02]  /*260d0*/  LDL.LU R21, [R1+0x144] ;  /* 0x0001440001157983 */ /* 0x000ea40000300800 */
[----:B------:R-:W2:Y:S02]  /*260e0*/  LDL.LU R22, [R1+0x148] ;  /* 0x0001480001167983 */ /* 0x000ea40000300800 */
[----:B------:R-:W2:Y:S02]  /*260f0*/  LDL.LU R23, [R1+0x14c] ;  /* 0x00014c0001177983 */ /* 0x000ea40000300800 */
[----:B--2---:R0:W-:Y:S01]  /*26100*/  STL.64 [R1+0xd10], R22 ;  /* 0x000d101601007387 */ /* 0x0041e20000100a00 */
[----:B------:R1:W-:Y:S03]  /*26110*/  STL.64 [R1+0xd08], R20 ;  /* 0x000d081401007387 */ /* 0x0003e60000100a00 */
[----:B0-----:R-:W2:Y:S04]  /*26120*/  LDL.LU.64 R22, [R1+0x18] ;  /* 0x0000180001167983 */ /* 0x001ea80000300a00 */
[----:B--2---:R0:W-:Y:S01]  /*26130*/  STL.64 [R1+0xd30], R22 ;  /* 0x000d301601007387 */ /* 0x0041e20000100a00 */
[----:B-1----:R-:W2:Y:S02]  /*26140*/  LDL.LU R20, [R1+0x180] ;  /* 0x0001800001147983 */ /* 0x002ea40000300800 */
[----:B------:R-:W2:Y:S01]  /*26150*/  LDL.LU R21, [R1+0x184] ;  /* 0x0001840001157983 */ /* 0x000ea20000300800 */
[----:B0-----:R-:W2:Y:S01]  /*26160*/  LDL.LU R22, [R1+0x188] ;  /* 0x0001880001167983 */ /* 0x001ea20000300800 */
[----:B------:R-:W2:Y:S02]  /*26170*/  LDL.LU R23, [R1+0x18c] ;  /* 0x00018c0001177983 */ /* 0x000ea40000300800 */
[----:B------:R-:W-:Y:S01]  /*26180*/  IMAD.MOV.U32 R7, RZ, RZ, R9 ;  /* 0x000000ffff077224 */ /* 0x000fe200078e0009 */
[----:B------:R-:W-:Y:S01]  /*26190*/  HMMA.16816.F32.BF16 R12, R16, R26, R12 ;  /* 0x0000001a100c723c */ /* 0x000fe2000004180c */
[----:B--2---:R-:W-:Y:S01]  /*261a0*/  STL.64 [R1+0xd48], R22 ;  /* 0x000d481601007387 */ /* 0x004fe20000100a00 */
[----:B------:R0:W-:Y:S03]  /*261b0*/  STL.64 [R1+0xd40], R20 ;  /* 0x000d401401007387 */ /* 0x0001e60000100a00 */
[----:B0-----:R-:W2:Y:S01]  /*261c0*/  LDL.LU R20, [R1+0x1c0] ;  /* 0x0001c00001147983 */ /* 0x001ea20000300800 */
[----:B------:R-:W2:Y:S02]  /*261d0*/  LDL.LU R21, [R1+0x1c4] ;  /* 0x0001c40001157983 */ /* 0x000ea40000300800 */
[----:B------:R-:W2:Y:S02]  /*261e0*/  LDL.LU R22, [R1+0x1c8] ;  /* 0x0001c80001167983 */ /* 0x000ea40000300800 */
[----:B------:R-:W2:Y:S01]  /*261f0*/  LDL.LU R23, [R1+0x1cc] ;  /* 0x0001cc0001177983 */ /* 0x000ea20000300800 */
[----:B---3--:R-:W-:Y:S01]  /*26200*/  STL.64 [R1+0xc08], R6 ;  /* 0x000c080601007387 */ /* 0x008fe20000100a00 */
[----:B------:R0:W-:Y:S03]  /*26210*/  STL.64 [R1+0xc00], R4 ;  /* 0x000c000401007387 */ /* 0x0001e60000100a00 */
[----:B0-----:R-:W3:Y:S01]  /*26220*/  LDL.LU R4, [R1+0x80] ;  /* 0x0000800001047983 */ /* 0x001ee20000300800 */
[----:B------:R-:W-:-:S02]  /*26230*/  IMAD.MOV.U32 R6, RZ, RZ, R28 ;  /* 0x000000ffff067224 */ /* 0x000fc400078e001c */
[----:B------:R-:W-:Y:S02]  /*26240*/  IMAD.MOV.U32 R7, RZ, RZ, R3 ;  /* 0x000000ffff077224 */ /* 0x000fe400078e0003 */
[----:B------:R-:W-:-:S03]  /*26250*/  IMAD.MOV.U32 R5, RZ, RZ, R29 ;  /* 0x000000ffff057224 */ /* 0x000fc600078e001d */
[----:B------:R-:W-:Y:S04]  /*26260*/  STL.64 [R1+0xc18], R6 ;  /* 0x000c180601007387 */ /* 0x000fe80000100a00 */
[----:B---3--:R0:W-:Y:S01]  /*26270*/  STL.64 [R1+0xc10], R4 ;  /* 0x000c100401007387 */ /* 0x0081e20000100a00 */
[----:B------:R-:W3:Y:S02]  /*26280*/  LDL.LU R9, [R1+0x58c] ;  /* 0x00058c0001097983 */ /* 0x000ee40000300800 */
[----:B------:R-:W-:Y:S02]  /*26290*/  STL.64 [R1+0xd0], R12 ;  /* 0x0000d00c01007387 */ /* 0x000fe40000100a00 */
[----:B------:R1:W-:Y:S02]  /*262a0*/  STL.64 [R1+0xd8], R14 ;  /* 0x0000d80e01007387 */ /* 0x0003e40000100a00 */
[----:B0-----:R-:W-:-:S02]  /*262b0*/  IMAD.MOV.U32 R5, RZ, RZ, R26 ;  /* 0x000000ffff057224 */ /* 0x001fc400078e001a */
[----:B------:R-:W-:Y:S01]  /*262c0*/  IMAD.MOV.U32 R4, RZ, RZ, R27 ;  /* 0x000000ffff047224 */ /* 0x000fe200078e001b */
[----:B-1----:R-:W2:Y:S01]  /*262d0*/  LDL.LU.64 R14, [R1+0xd78] ;  /* 0x000d7800010e7983 */ /* 0x002ea20000300a00 */
[----:B------:R-:W2:Y:S02]  /*262e0*/  LDL.LU.64 R12, [R1+0xd70] ;  /* 0x000d7000010c7983 */ /* 0x000ea40000300a00 */
[----:B------:R-:W2:Y:S02]  /*262f0*/  LDL.LU.64 R26, [R1+0xd68] ;  /* 0x000d6800011a7983 */ /* 0x000ea40000300a00 */
[C---:B--2---:R-:W-:Y:S11]  /*26300*/  HMMA.16816.F32.BF16 R12, R16.reuse, R26, R12 ;  /* 0x0000001a100c723c */ /* 0x044ff6000004180c */
[----:B------:R-:W-:Y:S11]  /*26310*/  @!UPT UIADD3 URZ, URZ, URZ, URZ ;  /* 0x0000003f3f3ff290 */ /* 0x000ff6000fffe03f */
[----:B------:R-:W-:Y:S01]  /*26320*/  @!UPT UIADD3 URZ, URZ, URZ, URZ ;  /* 0x0000003f3f3ff290 */ /* 0x000fe2000fffe03f */
[----:B------:R-:W-:Y:S01]  /*26330*/  STL.64 [R1+0x110], R12 ;  /* 0x0001100c01007387 */ /* 0x000fe20000100a00 */
[----:B------:R0:W-:Y:S03]  /*26340*/  STL.64 [R1+0x118], R14 ;  /* 0x0001180e01007387 */ /* 0x0001e60000100a00 */
[----:B0-----:R-:W2:Y:S01]  /*26350*/  LDL.LU.64 R14, [R1+0xd60] ;  /* 0x000d6000010e7983 */ /* 0x001ea20000300a00 */
[----:B------:R-:W-:Y:S02]  /*26360*/  IMAD.MOV.U32 R7, RZ, RZ, R0 ;  /* 0x000000ffff077224 */ /* 0x000fe400078e0000 */
[----:B------:R-:W-:Y:S02]  /*26370*/  IMAD.MOV.U32 R0, RZ, RZ, R26 ;  /* 0x000000ffff007224 */ /* 0x000fe400078e001a */
[----:B------:R-:W-:Y:S02]  /*26380*/  IMAD.MOV.U32 R24, RZ, RZ, R27 ;  /* 0x000000ffff187224 */ /* 0x000fe400078e001b */
[----:B------:R-:W3:Y:S01]  /*26390*/  LDL.LU.64 R26, [R1+0xd58] ;  /* 0x000d5800011a7983 */ /* 0x000ee20000300a00 */
[----:B------:R-:W3:Y:S01]  /*263a0*/  LDL.LU R25, [R1+0xd50] ;  /* 0x000d500001197983 */ /* 0x000ee20000300800 */
[----:B------:R-:W-:Y:S01]  /*263b0*/  MOV R6, R2 ;  /* 0x0000000200067202 */ /* 0x000fe20000000f00 */
        /* <DEDUP_REMOVED lines=18> */
[C---:B--2---:R-:W-:Y:S11]  /*264e0*/  HMMA.16816.F32.BF16 R12, R16.reuse, R22, R12 ;  /* 0x00000016100c723c */ /* 0x044ff6000004180c */
[----:B------:R-:W-:Y:S11]  /*264f0*/  @!UPT UIADD3 URZ, URZ, URZ, URZ ;  /* 0x0000003f3f3ff290 */ /* 0x000ff6000fffe03f */
[----:B------:R-:W-:Y:S01]  /*26500*/  @!UPT UIADD3 URZ, URZ, URZ, URZ ;  /* 0x0000003f3f3ff290 */ /* 0x000fe2000fffe03f */
[----:B------:R0:W-:Y:S01]  /*26510*/  STL.64 [R1+0x1c0], R12 ;  /* 0x0001c00c01007387 */ /* 0x0001e20000100a00 */
[----:B------:R1:W-:Y:S02]  /*26520*/  STL.64 [R1+0x1c8], R14 ;  /* 0x0001c80e01007387 */ /* 0x0003e40000100a00 */
[----:B0-----:R-:W-:Y:S01]  /*26530*/  IMAD.MOV.U32 R13, RZ, RZ, R22 ;  /* 0x000000ffff0d7224 */ /* 0x001fe200078e0016 */
[----:B-1----:R-:W2:Y:S01]  /*26540*/  LDL.LU.64 R14, [R1+0xd18] ;  /* 0x000d1800010e7983 */ /* 0x002ea20000300a00 */
[----:B------:R-:W-:Y:S02]  /*26550*/  IMAD.MOV.U32 R12, RZ, RZ, R23 ;  /* 0x000000ffff0c7224 */ /* 0x000fe400078e0017 */
[----:B------:R-:W2:Y:S02]  /*26560*/  LDL.LU.64 R22, [R1+0xd10] ;  /* 0x000d100001167983 */ /* 0x000ea40000300a00 */
        /* <DEDUP_REMOVED lines=8> */
[----:B------:R0:W-:Y:S02]  /*265f0*/  STL.64 [R1+0xc30], R6 ;  /* 0x000c300601007387 */ /* 0x0001e40000100a00 */
[----:B0-----:R-:W-:Y:S02]  /*26600*/  IMAD.MOV.U32 R6, RZ, RZ, R13 ;  /* 0x000000ffff067224 */ /* 0x001fe400078e000d */
[----:B------:R-:W-:Y:S01]  /*26610*/  IMAD.MOV.U32 R7, RZ, RZ, R12 ;  /* 0x000000ffff077224 */ /* 0x000fe200078e000c */
[----:B------:R-:W3:Y:S01]  /*26620*/  LDL.LU R13, [R1+0xcf4] ;  /* 0x000cf400010d7983 */ /* 0x000ee20000300800 */
[----:B------:R-:W3:Y:S03]  /*26630*/  LDL.LU R12, [R1+0xcf0] ;  /* 0x000cf000010c7983 */ /* 0x000ee60000300800 */
[----:B------:R0:W-:Y:S02]  /*26640*/  STL.64 [R1+0xc48], R6 ;  /* 0x000c480601007387 */ /* 0x0001e40000100a00 */
[----:B0-----:R-:W-:-:S02]  /*26650*/  IMAD.MOV.U32 R6, RZ, RZ, R28 ;  /* 0x000000ffff067224 */ /* 0x001fc400078e001c */
[----:B------:R-:W-:Y:S01]  /*26660*/  IMAD.MOV.U32 R7, RZ, RZ, R3 ;  /* 0x000000ffff077224 */ /* 0x000fe200078e0003 */
[----:B------:R-:W4:Y:S01]  /*26670*/  LDL.LU R28, [R1+0xcec] ;  /* 0x000cec00011c7983 */ /* 0x000f220000300800 */
[----:B------:R-:W4:Y:S03]  /*26680*/  LDL.LU R3, [R1+0xce8] ;  /* 0x000ce80001037983 */ /* 0x000f260000300800 */
[----:B------:R0:W-:Y:S02]  /*26690*/  STL.64 [R1+0xc60], R6 ;  /* 0x000c600601007387 */ /* 0x0001e40000100a00 */
[----:B0-----:R-:W-:Y:S02]  /*266a0*/  IMAD.MOV.U32 R6, RZ, RZ, R2 ;  /* 0x000000ffff067224 */ /* 0x001fe400078e0002 */
[----:B------:R-:W-:Y:S01]  /*266b0*/  IMAD.MOV.U32 R7, RZ, RZ, R29 ;  /* 0x000000ffff077224 */ /* 0x000fe200078e001d */
[----:B------:R-:W4:Y:S01]  /*266c0*/  LDL.LU R2, [R1+0xce4] ;  /* 0x000ce40001027983 */ /* 0x000f220000300800 */
[----:B------:R-:W4:Y:S03]  /*266d0*/  LDL.LU R29, [R1+0xce0] ;  /* 0x000ce000011d7983 */ /* 0x000f260000300800 */
[----:B------:R0:W-:Y:S02]  /*266e0*/  STL.64 [R1+0xc78], R6 ;  /* 0x000c780601007387 */ /* 0x0001e40000100a00 */
[----:B0-----:R-:W-:-:S02]  /*266f0*/  IMAD.MOV.U32 R6, RZ, RZ, R0 ;  /* 0x000000ffff067224 */ /* 0x001fc400078e0000 */
[----:B------:R-:W4:Y:S01]  /*26700*/  LDL.LU R0, [R1+0xcdc] ;  /* 0x000cdc0001007983 */ /* 0x000f220000300800 */
[----:B------:R-:W-:-:S05]  /*26710*/  IMAD.MOV.U32 R7, RZ, RZ, R24 ;  /* 0x000000ffff077224 */ /* 0x000fca00078e0018 */
[----:B------:R-:W-:Y:S01]  /*26720*/  STL.64 [R1+0xc90], R6 ;  /* 0x000c900601007387 */ /* 0x000fe20000100a00 */
[----:B--2---:R-:W-:Y:S11]  /*26730*/  HMMA.16816.F32.BF16 R20, R16, R14, R20 ;  /* 0x0000000e1014723c */ /* 0x004ff60000041814 */
[----:B------:R-:W-:Y:S11]  /*26740*/  @!UPT UIADD3 URZ, URZ, URZ, URZ ;  /* 0x0000003f3f3ff290 */ /* 0x000ff6000fffe03f */
[----:B------:R-:W-:Y:S02]  /*26750*/  @!UPT UIADD3 URZ, URZ, URZ, URZ ;  /* 0x0000003f3f3ff290 */ /* 0x000fe4000fffe03f */
[----:B------:R-:W-:Y:S01]  /*26760*/  IMAD.MOV.U32 R24, RZ, RZ, R23 ;  /* 0x000000ffff187224 */ /* 0x000fe200078e0017 */
[----:B------:R-:W-:Y:S01]  /*26770*/  STL.64 [R1+0x280], R20 ;  /* 0x0002801401007387 */ /* 0x000fe20000100a00 */
[----:B------:R-:W-:Y:S02]  /*26780*/  STL.64 [R1+0x288], R22 ;  /* 0x0002881601007387 */ /* 0x000fe40000100a00 */
[----:B---3--:R-:W-:Y:S01]  /*26790*/  STL.64 [R1+0xc40], R26 ;  /* 0x000c401a01007387 */ /* 0x008fe20000100a00 */
[----:B------:R0:W-:Y:S04]  /*267a0*/  STL.64 [R1+0xc38], R24 ;  /* 0x000c381801007387 */ /* 0x0001e80000100a00 */
[----:B0-----:R-:W2:Y:S01]  /*267b0*/  LDL.LU R24, [R1+0xa0] ;  /* 0x0000a00001187983 */ /* 0x001ea20000300800 */
[----:B------:R-:W2:Y:S02]  /*267c0*/  LDL.LU R25, [R1+0xa4] ;  /* 0x0000a40001197983 */ /* 0x000ea40000300800 */
[----:B------:R-:W3:Y:S02]  /*267d0*/  LDL.LU R26, [R1+0xa8] ;  /* 0x0000a800011a7983 */ /* 0x000ee40000300800 */
[----:B----4-:R-:W-:-:S02]  /*267e0*/  IMAD.MOV.U32 R27, RZ, RZ, R0 ;  /* 0x000000ffff1b7224 */ /* 0x010fc400078e0000 */
[----:B------:R-:W4:Y:S01]  /*267f0*/  LDL.LU R0, [R1+0xcd8] ;  /* 0x000cd80001007983 */ /* 0x000f220000300800 */
[----:B------:R-:W4:Y:S02]  /*26800*/  LDL.LU R20, [R1+0x120] ;  /* 0x0001200001147983 */ /* 0x000f240000300800 */
[----:B------:R-:W4:Y:S02]  /*26810*/  LDL.LU R21, [R1+0x124] ;  /* 0x0001240001157983 */ /* 0x000f240000300800 */
[----:B------:R-:W4:Y:S01]  /*26820*/  LDL.LU R22, [R1+0x128] ;  /* 0x0001280001167983 */ /* 0x000f220000300800 */
[----:B------:R-:W4:Y:S04]  /*26830*/  LDL.LU R23, [R1+0x12c] ;  /* 0x00012c0001177983 */ /* 0x000f280000300800 */
[----:B---3--:R-:W-:Y:S01]  /*26840*/  STL.64 [R1+0xc58], R26 ;  /* 0x000c581a01007387 */ /* 0x008fe20000100a00 */
[----:B--2---:R4:W-:Y:S02]  /*26850*/  STL.64 [R1+0xc50], R24 ;  /* 0x000c501801007387 */ /* 0x0049e40000100a00 */
[----:B----4-:R-:W-:-:S02]  /*26860*/  IMAD.MOV.U32 R24, RZ, RZ, R0 ;  /* 0x000000ffff187224 */ /* 0x010fc400078e0000 */
[----:B------:R-:W2:Y:S01]  /*26870*/  LDL.LU R0, [R1+0xcd4] ;  /* 0x000cd40001007983 */ /* 0x000ea20000300800 */
[----:B------:R-:W3:Y:S02]  /*26880*/  LDL.LU R25, [R1+0x174] ;  /* 0x0001740001197983 */ /* 0x000ee40000300800 */
[----:B------:R-:W4:Y:S02]  /*26890*/  LDL.LU R26, [R1+0x178] ;  /* 0x00017800011a7983 */ /* 0x000f240000300800 */
[----:B------:R-:W4:Y:S02]  /*268a0*/  LDL.LU R27, [R1+0x17c] ;  /* 0x00017c00011b7983 */ /* 0x000f240000300800 */
[----:B----4-:R-:W-:Y:S01]  /*268b0*/  STL.64 [R1+0xc70], R26 ;  /* 0x000c701a01007387 */ /* 0x010fe20000100a00 */
[----:B---3--:R0:W-:Y:S03]  /*268c0*/  STL.64 [R1+0xc68], R24 ;  /* 0x000c681801007387 */ /* 0x0081e60000100a00 */
[----:B0-----:R-:W3:Y:S01]  /*268d0*/  LDL.LU R24, [R1+0x190] ;  /* 0x0001900001187983 */ /* 0x001ee20000300800 */
[----:B--2---:R-:W-:-:S02]  /*268e0*/  IMAD.MOV.U32 R25, RZ, RZ, R0 ;  /* 0x000000ffff197224 */ /* 0x004fc400078e0000 */
[----:B------:R-:W2:Y:S02]  /*268f0*/  LDL.LU R0, [R1+0xcd0] ;  /* 0x000cd00001007983 */ /* 0x000ea40000300800 */
[----:B------:R-:W4:Y:S01]  /*26900*/  LDL.LU R26, [R1+0x198] ;  /* 0x00019800011a7983 */ /* 0x000f220000300800 */
[----:B------:R-:W4:Y:S04]  /*26910*/  LDL.LU R27, [R1+0x19c] ;  /* 0x00019c00011b7983 */ /* 0x000f280000300800 */
[----:B----4-:R2:W-:Y:S01]  /*26920*/  STL.64 [R1+0xc88], R26 ;  /* 0x000c881a01007387 */ /* 0x0105e20000100a00 */
[----:B---3--:R0:W-:Y:S02]  /*26930*/  STL.64 [R1+0xc80], R24 ;  /* 0x000c801801007387 */ /* 0x0081e40000100a00 */
[----:B--2---:R-:W-:Y:S01]  /*26940*/  IMAD.MOV.U32 R26, RZ, RZ, R0 ;  /* 0x000000ffff1a7224 */ /* 0x004fe200078e0000 */
[----:B0-----:R-:W2:Y:S01]  /*26950*/  LDL.LU R24, [R1+0x1e0] ;  /* 0x0001e00001187983 */ /* 0x001ea20000300800 */
[----:B------:R-:W2:Y:S02]  /*26960*/  LDL.LU R25, [R1+0x1e4] ;  /* 0x0001e40001197983 */ /* 0x000ea40000300800 */
[----:B------:R-:W3:Y:S02]  /*26970*/  LDL.LU R0, [R1+0xccc] ;  /* 0x000ccc0001007983 */ /* 0x000ee40000300800 */
[----:B------:R-:W4:Y:S01]  /*26980*/  LDL.LU R27, [R1+0x1ec] ;  /* 0x0001ec00011b7983 */ /* 0x000f220000300800 */
[----:B------:R-:W-:Y:S01]  /*26990*/  HMMA.16816.F32.BF16 R16, R16, R10, R20 ;  /* 0x0000000a1010723c */ /* 0x000fe20000041814 */
[----:B----4-:R-:W-:Y:S01]  /*269a0*/  STL.64 [R1+0xca0], R26 ;  /* 0x000ca01a01007387 */ /* 0x010fe20000100a00 */
[----:B--2---:R0:W-:Y:S03]  /*269b0*/  STL.64 [R1+0xc98], R24 ;  /* 0x000c981801007387 */ /* 0x0041e60000100a00 */
[----:B0-----:R-:W2:Y:S01]  /*269c0*/  LDL.LU R24, [R1+0x230] ;  /* 0x0002300001187983 */ /* 0x001ea20000300800 */
[----:B------:R-:W2:Y:S02]  /*269d0*/  LDL.LU R25, [R1+0x234] ;  /* 0x0002340001197983 */ /* 0x000ea40000300800 */
[----:B------:R-:W2:Y:S02]  /*269e0*/  LDL.LU R26, [R1+0x238] ;  /* 0x00023800011a7983 */ /* 0x000ea40000300800 */
[----:B---3--:R-:W-:-:S02]  /*269f0*/  IMAD.MOV.U32 R27, RZ, RZ, R0 ;  /* 0x000000ffff1b7224 */ /* 0x008fc400078e0000 */
[----:B------:R0:W5:Y:S01]  /*26a00*/  LDL.LU R0, [R1+0xcc8] ;  /* 0x000cc80001007983 */ /* 0x0001620000300800 */
[----:B------:R-:W-:Y:S02]  /*26a10*/  STL.64 [R1+0xc28], R14 ;  /* 0x000c280e01007387 */ /* 0x000fe40000100a00 */
[----:B------:R1:W-:Y:S02]  /*26a20*/  STL.64 [R1+0xc20], R12 ;  /* 0x000c200c01007387 */ /* 0x0003e40000100a00 */
[----:B-1----:R-:W-:Y:S02]  /*26a30*/  IMAD.MOV.U32 R12, RZ, RZ, R29 ;  /* 0x000000ffff0c7224 */ /* 0x002fe400078e001d */
[----:B------:R-:W-:Y:S01]  /*26a40*/  IMAD.MOV.U32 R13, RZ, RZ, R2 ;  /* 0x000000ffff0d7224 */ /* 0x000fe200078e0002 */
[----:B------:R-:W3:Y:S01]  /*26a50*/  LDL.LU R29, [R1+0xcc4] ;  /* 0x000cc400011d7983 */ /* 0x000ee20000300800 */
[----:B------:R0:W5:Y:S02]  /*26a60*/  LDL.LU R2, [R1+0xcc0] ;  /* 0x000cc00001027983 */ /* 0x0001640000300800 */
[----:B------:R-:W-:-:S02]  /*26a70*/  IMAD.MOV.U32 R14, RZ, RZ, R3 ;  /* 0x000000ffff0e7224 */ /* 0x000fc400078e0003 */
[----:B------:R-:W-:Y:S01]  /*26a80*/  IMAD.MOV.U32 R15, RZ, RZ, R28 ;  /* 0x000000ffff0f7224 */ /* 0x000fe200078e001c */
[----:B------:R-:W4:Y:S01]  /*26a90*/  LDL.LU R3, [R1+0xcbc] ;  /* 0x000cbc0001037983 */ /* 0x000f220000300800 */
[----:B------:R-:W2:Y:S02]  /*26aa0*/  LDL.LU R28, [R1+0xcb8] ;  /* 0x000cb800011c7983 */ /* 0x000ea40000300800 */
[----:B------:R-:W2:Y:S02]  /*26ab0*/  LDL.LU.64 R22, [R1+0xcb0] ;  /* 0x000cb00001167983 */ /* 0x000ea40000300a00 */
[----:B------:R-:W2:Y:S02]  /*26ac0*/  LDL.LU.64 R20, [R1+0xca8] ;  /* 0x000ca80001147983 */ /* 0x000ea40000300a00 */
[----:B------:R-:W-:Y:S02]  /*26ad0*/  IMAD.MOV.U32 R6, RZ, RZ, R5 ;  /* 0x000000ffff067224 */ /* 0x000fe400078e0005 */
[----:B------:R-:W-:Y:S01]  /*26ae0*/  IMAD.MOV.U32 R7, RZ, RZ, R4 ;  /* 0x000000ffff077224 */ /* 0x000fe200078e0004 */
[----:B------:R-:W-:Y:S01]  /*26af0*/  STL.64 [R1+0x270], R16 ;  /* 0x0002701001007387 */ /* 0x000fe20000100a00 */
[----:B------:R-:W-:Y:S05]  /*26b00*/  STL.64 [R1+0x278], R18 ;  /* 0x0002781201007387 */ /* 0x000fea0000100a00 */
[C---:B--2---:R-:W-:Y:S01]  /*26b10*/  HMMA.16816.F32.BF16 R4, R20.reuse, R6, R24 ;  /* 0x000000061404723c */ /* 0x044fe20000041818 */
[----:B------:R-:W2:Y:S01]  /*26b20*/  LDL.LU.64 R26, [R1+0xca0] ;  /* 0x000ca000011a7983 */ /* 0x000ea20000300a00 */
[----:B------:R-:W2:Y:S11]  /*26b30*/  LDL.LU.64 R24, [R1+0xc98] ;  /* 0x000c980001187983 */ /* 0x000eb60000300a00 */
[----:B------:R-:W-:Y:S10]  /*26b40*/  @!UPT UIADD3 URZ, URZ, URZ, URZ ;  /* 0x0000003f3f3ff290 */ /* 0x000ff4000fffe03f */
[----:B------:R-:W-:Y:S01]  /*26b50*/  STL.64 [R1+0xb0], R4 ;  /* 0x0000b00401007387 */ /* 0x000fe20000100a00 */
[----:B------:R1:W-:Y:S03]  /*26b60*/  STL.64 [R1+0xb8], R6 ;  /* 0x0000b80601007387 */ /* 0x0003e60000100a00 */
[----:B-1----:R-:W2:Y:S02]  /*26b70*/  LDL.LU.64 R6, [R1+0xc90] ;  /* 0x000c900001067983 */ /* 0x002ea40000300a00 */
[C---:B--2---:R-:W-:Y:S02]  /*26b80*/  HMMA.16816.F32.BF16 R4, R20.reuse, R6, R24 ;  /* 0x000000061404723c */ /* 0x044fe40000041818 */
[----:B------:R-:W2:Y:S01]  /*26b90*/  LDL.LU.64 R26, [R1+0xc88] ;  /* 0x000c8800011a7983 */ /* 0x000ea20000300a00 */
[----:B------:R-:W2:Y:S11]  /*26ba0*/  LDL.LU.64 R24, [R1+0xc80] ;  /* 0x000c800001187983 */ /* 0x000eb60000300a00 */
[----:B------:R-:W-:Y:S09]  /*26bb0*/  @!UPT UIADD3 URZ, URZ, URZ, URZ ;  /* 0x0000003f3f3ff290 */ /* 0x000ff2000fffe03f */
        /* <DEDUP_REMOVED lines=18> */
[----:B------:R0:W5:Y:S01]  /*26ce0*/  LDL.LU.64 R26, [R1+0xc40] ;  /* 0x000c4000011a7983 */ /* 0x0001620000300a00 */
[----:B------:R0:W5:Y:S11]  /*26cf0*/  LDL.LU.64 R24, [R1+0xc38] ;  /* 0x000c380001187983 */ /* 0x0001760000300a00 */
[----:B------:R-:W-:Y:S09]  /*26d00*/  @!UPT UIADD3 URZ, URZ, URZ, URZ ;  /* 0x0000003f3f3ff290 */ /* 0x000ff2000fffe03f */
[----:B------:R-:W-:Y:S01]  /*26d10*/  STL.64 [R1+0x200], R4 ;  /* 0x0002000401007387 */ /* 0x000fe20000100a00 */
[----:B------:R1:W-:Y:S03]  /*26d20*/  STL.64 [R1+0x208], R6 ;  /* 0x0002080601007387 */ /* 0x0003e60000100a00 */
[----:B-1----:R-:W2:Y:S02]  /*26d30*/  LDL.LU.64 R6, [R1+0xc30] ;  /* 0x000c300001067983 */ /* 0x002ea40000300a00 */
[C---:B--2---:R-:W-:Y:S02]  /*26d40*/  HMMA.16816.F32.BF16 R4, R20.reuse, R6, R12 ;  /* 0x000000061404723c */ /* 0x044fe4000004180c */
[----:B------:R-:W2:Y:S01]  /*26d50*/  LDL.LU.64 R14, [R1+0xc28] ;  /* 0x000c2800010e7983 */ /* 0x000ea20000300a00 */
[----:B------:R0:W5:Y:S11]  /*26d60*/  LDL.LU.64 R12, [R1+0xc20] ;  /* 0x000c2000010c7983 */ /* 0x0001760000300a00 */
[----:B------:R-:W-:Y:S09]  /*26d70*/  @!UPT UIADD3 URZ, URZ, URZ, URZ ;  /* 0x0000003f3f3ff290 */ /* 0x000ff2000fffe03f */
[----:B------:R-:W-:Y:S01]  /*26d80*/  STL.64 [R1+0x1f0], R4 ;  /* 0x0001f00401007387 */ /* 0x000fe20000100a00 */
[----:B------:R1:W-:Y:S03]  /*26d90*/  STL.64 [R1+0x1f8], R6 ;  /* 0x0001f80601007387 */ /* 0x0003e60000100a00 */
[----:B-1----:R-:W2:Y:S01]  /*26da0*/  LDL.LU.64 R6, [R1+0xc18] ;  /* 0x000c180001067983 */ /* 0x002ea20000300a00 */
[----:B------:R-:W2:Y:S02]  /*26db0*/  LDL.LU.64 R4, [R1+0xc10] ;  /* 0x000c100001047983 */ /* 0x000ea40000300a00 */
[C---:B--2---:R-:W-:Y:S11]  /*26dc0*/  HMMA.16816.F32.BF16 R4, R20.reuse, R14, R4 ;  /* 0x0000000e1404723c */ /* 0x044ff60000041804 */
[----:B------:R-:W-:Y:S11]  /*26dd0*/  @!UPT UIADD3 URZ, URZ, URZ, URZ ;  /* 0x0000003f3f3ff290 */ /* 0x000ff6000fffe03f */
[----:B------:R-:W-:Y:S01]  /*26de0*/  @!UPT UIADD3 URZ, URZ, URZ, URZ ;  /* 0x0000003f3f3ff290 */ /* 0x000fe2000fffe03f */
[----:B------:R-:W-:Y:S01]  /*26df0*/  STL.64 [R1+0x230], R4 ;  /* 0x0002300401007387 */ /* 0x000fe20000100a00 */
[----:B------:R1:W-:Y:S02]  /*26e00*/  STL.64 [R1+0x238], R6 ;  /* 0x0002380601007387 */ /* 0x0003e40000100a00 */
[----:B------:R-:W-:Y:S02]  /*26e10*/  IMAD.MOV.U32 R14, RZ, RZ, R7 ;  /* 0x000000ffff0e7224 */ /* 0x000fe400078e0007 */
[----:B-1----:R-:W2:Y:S01]  /*26e20*/  LDL.LU.64 R6, [R1+0xc08] ;  /* 0x000c080001067983 */ /* 0x002ea20000300a00 */
[----:B------:R-:W2:Y:S02]  /*26e30*/  LDL.LU.64 R4, [R1+0xc00] ;  /* 0x000c000001047983 */ /* 0x000ea40000300a00 */
[----:B------:R-:W-:Y:S02]  /*26e40*/  IMAD.MOV.U32 R16, RZ, RZ, R19 ;  /* 0x000000ffff107224 */ /* 0x000fe400078e0013 */
[----:B------:R-:W-:Y:S01]  /*26e50*/  IMAD.MOV.U32 R19, RZ, RZ, c[0x0][0x18c] ;  /* 0x00006300ff137624 */ /* 0x000fe200078e00ff */
[----:B--2---:R-:W-:Y:S01]  /*26e60*/  HMMA.16816.F32.BF16 R20, R20, R10, R4 ;  /* 0x0000000a1414723c */ /* 0x004fe20000041804 */
[----:B------:R-:W2:Y:S01]  /*26e70*/  LDL.LU.64 R6, [R1+0xbf8] ;  /* 0x000bf80001067983 */ /* 0x000ea20000300a00 */
[----:B------:R-:W3:Y:S02]  /*26e80*/  LDL.LU R5, [R1+0xbf4] ;  /* 0x000bf40001057983 */ /* 0x000ee40000300800 */
[----:B------:R-:W-:Y:S11]  /*26e90*/  IMAD.SHL.U32 R19, R19, 0x80, RZ ;  /* 0x0000008013137824 */ /* 0x000ff600078e00ff */
[----:B------:R-:W-:Y:S08]  /*26ea0*/  @!UPT UIADD3 URZ, URZ, URZ, URZ ;  /* 0x0000003f3f3ff290 */ /* 0x000ff0000fffe03f */
[----:B------:R1:W-:Y:S01]  /*26eb0*/  STL.64 [R1+0x220], R20 ;  /* 0x0002201401007387 */ /* 0x0003e20000100a00 */
[----:B------:R0:W-:Y:S03]  /*26ec0*/  STL.64 [R1+0x228], R22 ;  /* 0x0002281601007387 */ /* 0x0001e60000100a00 */
[----:B-1----:R-:W4:Y:S01]  /*26ed0*/  LDL.LU R20, [R1+0x590] ;  /* 0x0005900001147983 */ /* 0x002f220000300800 */
[----:B------:R-:W4:Y:S02]  /*26ee0*/  LDL.LU R11, [R1+0x788] ;  /* 0x00078800010b7983 */ /* 0x000f240000300800 */
[----:B------:R-:W4:Y:S02]  /*26ef0*/  LDL.LU R21, [R1+0x388] ;  /* 0x0003880001157983 */ /* 0x000f240000300800 */
[----:B0-----:R-:W4:Y:S01]  /*26f00*/  LDL.LU R22, [R1+0x440] ;  /* 0x0004400001167983 */ /* 0x001f220000300800 */
[----:B------:R-:W4:Y:S01]  /*26f10*/  LDL.LU R18, [R1+0x594] ;  /* 0x0005940001127983 */ /* 0x000f220000300800 */
[----:B--2---:R-:W-:-:S02]  /*26f20*/  IMAD.MOV.U32 R4, RZ, RZ, R6 ;  /* 0x000000ffff047224 */ /* 0x004fc400078e0006 */
[----:B------:R-:W-:Y:S02]  /*26f30*/  IMAD.MOV.U32 R6, RZ, RZ, R8 ;  /* 0x000000ffff067224 */ /* 0x000fe400078e0008 */
[----:B---3--:R-:W-:-:S04]  /*26f40*/  IMAD.WIDE R4, R19, 0x2, R4 ;  /* 0x0000000213047825 */ /* 0x008fc800078e0204 */
[----:B------:R-:W-:Y:S02]  /*26f50*/  IMAD.MOV.U32 R8, RZ, RZ, R29 ;  /* 0x000000ffff087224 */ /* 0x000fe400078e001d */
[----:B------:R-:W2:Y:S01]  /*26f60*/  LDL.LU R29, [R1+0xbf0] ;  /* 0x000bf000011d7983 */ /* 0x000ea20000300800 */
[----:B------:R0:W-:Y:S02]  /*26f70*/  STL [R1+0x584], R4 ;  /* 0x0005840401007387 */ /* 0x0001e40000100800 */
[----:B------:R1:W-:Y:S01]  /*26f80*/  STL [R1+0x380], R5 ;  /* 0x0003800501007387 */ /* 0x0003e20000100800 */
[----:B0-----:R-:W3:Y:S01]  /*26f90*/  LDL.LU R4, [R1+0x384] ;  /* 0x0003840001047983 */ /* 0x001ee20000300800 */
[----:B-1----:R-:W3:Y:S02]  /*26fa0*/  LDL.LU R5, [R1+0x588] ;  /* 0x0005880001057983 */ /* 0x002ee40000300800 */
[----:B------:R-:W-:-:S04]  /*26fb0*/  IMAD.WIDE R6, R19, 0x2, R6 ;  /* 0x0000000213067825 */ /* 0x000fc800078e0206 */
[----:B------:R-:W-:-:S04]  /*26fc0*/  IMAD.WIDE R8, R19, 0x2, R8 ;  /* 0x0000000213087825 */ /* 0x000fc800078e0208 */
[----:B------:R-:W-:Y:S01]  /*26fd0*/  IMAD.MOV.U32 R10, RZ, RZ, R23 ;  /* 0x000000ffff0a7224 */ /* 0x000fe200078e0017 */
[----:B------:R-:W-:Y:S01]  /*26fe0*/  STL [R1+0x6dc], R6 ;  /* 0x0006dc0601007387 */ /* 0x000fe20000100800 */
[----:B------:R4:W-:Y:S02]  /*26ff0*/  STL [R1+0x434], R7 ;  /* 0x0004340701007387 */ /* 0x0009e40000100800 */
[----:B------:R0:W-:Y:S02]  /*27000*/  STL [R1+0x784], R8 ;  /* 0x0007840801007387 */ /* 0x0001e40000100800 */
[----:B------:R1:W-:Y:S01]  /*27010*/  STL [R1+0x58c], R9 ;  /* 0x00058c0901007387 */ /* 0x0003e20000100800 */
[----:B------:R-:W2:Y:S01]  /*27020*/  LDL.LU R23, [R1+0x448] ;  /* 0x0004480001177983 */ /* 0x000ea20000300800 */
[----:B------:R-:W2:Y:S02]  /*27030*/  LDL.LU R15, [R1+0x5a0] ;  /* 0x0005a000010f7983 */ /* 0x000ea40000300800 */
[----:B------:R-:W2:Y:S02]  /*27040*/  LDL.LU R17, [R1+0x6e8] ;  /* 0x0006e80001117983 */ /* 0x000ea40000300800 */
[----:B----4-:R-:W-:-:S02]  /*27050*/  IMAD.MOV.U32 R7, RZ, RZ, R3 ;  /* 0x000000ffff077224 */ /* 0x010fc400078e0003 */
[----:B------:R-:W-:Y:S01]  /*27060*/  IMAD.MOV.U32 R6, RZ, RZ, R28 ;  /* 0x000000ffff067224 */ /* 0x000fe200078e001c */
[----:B------:R-:W4:Y:S01]  /*27070*/  LDL.LU R3, [R1+0xbec] ;  /* 0x000bec0001037983 */ /* 0x000f220000300800 */
[----:B------:R-:W2:Y:S02]  /*27080*/  LDL.LU R28, [R1+0xbe8] ;  /* 0x000be800011c7983 */ /* 0x000ea40000300800 */
[----:B0-----:R-:W-:Y:S02]  /*27090*/  IMAD.MOV.U32 R8, RZ, RZ, R11 ;  /* 0x000000ffff087224 */ /* 0x001fe400078e000b */
[----:B-1----:R-:W-:Y:S02]  /*270a0*/  IMAD.MOV.U32 R9, RZ, RZ, R20 ;  /* 0x000000ffff097224 */ /* 0x002fe400078e0014 */
[----:B------:R-:W-:-:S04]  /*270b0*/  IMAD.WIDE R6, R19, 0x2, R6 ;  /* 0x0000000213067825 */ /* 0x000fc800078e0206 */
[----:B------:R-:W-:Y:S01]  /*270c0*/  IMAD.WIDE R8, R19, 0x2, R8 ;  /* 0x0000000213087825 */ /* 0x000fe200078e0208 */
[----:B---3--:R-:W-:-:S04]  /*270d0*/  LOP3.LUT R5, R5, R4, RZ, 0x3c, !PT ;  /* 0x0000000405057212 */ /* 0x008fc800078e3cff */
[----:B------:R-:W-:-:S04]  /*270e0*/  LOP3.LUT R4, R5, R4, RZ, 0x3c, !PT ;  /* 0x0000000405047212 */ /* 0x000fc800078e3cff */
[----:B------:R-:W-:-:S05]  /*270f0*/  LOP3.LUT R5, R5, R4, RZ, 0x3c, !PT ;  /* 0x0000000405057212 */ /* 0x000fca00078e3cff */
[----:B------:R-:W-:-:S05]  /*27100*/  IMAD.WIDE R4, R19, 0x2, R4 ;  /* 0x0000000213047825 */ /* 0x000fca00078e0204 */
[----:B------:R2:W-:Y:S01]  /*27110*/  STL [R1+0x588], R4 ;  /* 0x0005880401007387 */ /* 0x0005e20000100800 */
[----:B------:R0:W-:Y:S02]  /*27120*/  STL [R1+0x384], R5 ;  /* 0x0003840501007387 */ /* 0x0001e40000100800 */
[----:B------:R-:W-:Y:S02]  /*27130*/  STL [R1+0x6e0], R6 ;  /* 0x0006e00601007387 */ /* 0x000fe40000100800 */
[----:B------:R-:W-:Y:S01]  /*27140*/  STL [R1+0x438], R7 ;  /* 0x0004380701007387 */ /* 0x000fe20000100800 */
[----:B------:R-:W-:Y:S01]  /*27150*/  STL [R1+0x788], R8 ;  /* 0x0007880801007387 */ /* 0x000fe20000100800 */
[----:B------:R4:W-:Y:S02]  /*27160*/  STL [R1+0x590], R9 ;  /* 0x0005900901007387 */ /* 0x0009e40000100800 */
[----:B------:R-:W3:Y:S02]  /*27170*/  LDL.LU R20, [R1+0x5a4] ;  /* 0x0005a40001147983 */ /* 0x000ee40000300800 */
[----:B------:R-:W3:Y:S02]  /*27180*/  LDL.LU R11, [R1+0x5a8] ;  /* 0x0005a800010b7983 */ /* 0x000ee40000300800 */
[----:B--2---:R-:W-:-:S02]  /*27190*/  IMAD.MOV.U32 R4, RZ, RZ, R29 ;  /* 0x000000ffff047224 */ /* 0x004fc400078e001d */
[----:B------:R-:W2:Y:S01]  /*271a0*/  LDL.LU R29, [R1+0xbe4] ;  /* 0x000be400011d7983 */ /* 0x000ea20000300800 */
[----:B0-----:R-:W-:Y:S02]  /*271b0*/  IMAD.MOV.U32 R5, RZ, RZ, R21 ;  /* 0x000000ffff057224 */ /* 0x001fe400078e0015 */
[----:B----4-:R-:W-:Y:S02]  /*271c0*/  IMAD.MOV.U32 R9, RZ, RZ, R3 ;  /* 0x000000ffff097224 */ /* 0x010fe400078e0003 */
[----:B------:R-:W-:Y:S01]  /*271d0*/  IMAD.MOV.U32 R8, RZ, RZ, R28 ;  /* 0x000000ffff087224 */ /* 0x000fe200078e001c */
[----:B------:R-:W4:Y:S01]  /*271e0*/  LDL.LU R3, [R1+0xbe0] ;  /* 0x000be00001037983 */ /* 0x000f220000300800 */
[----:B------:R-:W-:-:S04]  /*271f0*/  IMAD.WIDE R4, R19, 0x2, R4 ;  /* 0x0000000213047825 */ /* 0x000fc800078e0204 */
[----:B------:R-:W3:Y:S01]  /*27200*/  LDL.LU R28, [R1+0xbdc] ;  /* 0x000bdc00011c7983 */ /* 0x000ee20000300800 */
[----:B------:R0:W-:Y:S01]  /*27210*/  STL [R1+0x43c], R4 ;  /* 0x00043c0401007387 */ /* 0x0001e20000100800 */
[----:B------:R1:W-:Y:S03]  /*27220*/  STL [R1+0x388], R5 ;  /* 0x0003880501007387 */ /* 0x0003e60000100800 */
[----:B0-----:R-:W3:Y:S01]  /*27230*/  LDL.LU R4, [R1+0x38c] ;  /* 0x00038c0001047983 */ /* 0x001ee20000300800 */
[----:B-1----:R-:W3:Y:S02]  /*27240*/  LDL.LU R5, [R1+0x444] ;  /* 0x0004440001057983 */ /* 0x002ee40000300800 */
[----:B------:R-:W-:Y:S02]  /*27250*/  IMAD.MOV.U32 R6, RZ, RZ, R18 ;  /* 0x000000ffff067224 */ /* 0x000fe400078e0012 */
[----:B------:R-:W-:-:S02]  /*27260*/  IMAD.MOV.U32 R7, RZ, RZ, R22 ;  /* 0x000000ffff077224 */ /* 0x000fc400078e0016 */
[----:B------:R-:W-:-:S04]  /*27270*/  IMAD.WIDE R8, R19, 0x2, R8 ;  /* 0x0000000213087825 */ /* 0x000fc800078e0208 */
[----:B------:R-:W-:-:S05]  /*27280*/  IMAD.WIDE R6, R19, 0x2, R6 ;  /* 0x0000000213067825 */ /* 0x000fca00078e0206 */
[----:B------:R2:W-:Y:S01]  /*27290*/  STL [R1+0x594], R6 ;  /* 0x0005940601007387 */ /* 0x0005e20000100800 */
[----:B------:R0:W-:Y:S02]  /*272a0*/  STL [R1+0x440], R7 ;  /* 0x0004400701007387 */ /* 0x0001e40000100800 */
[----:B------:R1:W-:Y:S02]  /*272b0*/  STL [R1+0x6e4], R8 ;  /* 0x0006e40801007387 */ /* 0x0003e40000100800 */
[----:B------:R0:W-:Y:S01]  /*272c0*/  STL [R1+0x598], R9 ;  /* 0x0005980901007387 */ /* 0x0001e20000100800 */
[----:B------:R-:W4:Y:S01]  /*272d0*/  LDL.LU R21, [R1+0x454] ;  /* 0x0004540001157983 */ /* 0x000f220000300800 */
[----:B------:R-:W4:Y:S02]  /*272e0*/  LDL.LU R22, [R1+0x5b0] ;  /* 0x0005b00001167983 */ /* 0x000f240000300800 */
[----:B------:R-:W4:Y:S02]  /*272f0*/  LDL.LU R18, [R1+0x6f0] ;  /* 0x0006f00001127983 */ /* 0x000f240000300800 */
[----:B--2---:R-:W-:-:S02]  /*27300*/  IMAD.MOV.U32 R6, RZ, RZ, R29 ;  /* 0x000000ffff067224 */ /* 0x004fc400078e001d */
[----:B------:R-:W2:Y:S01]  /*27310*/  LDL.LU R29, [R1+0xbd8] ;  /* 0x000bd800011d7983 */ /* 0x000ea20000300800 */
[----:B0-----:R-:W-:Y:S02]  /*27320*/  IMAD.MOV.U32 R7, RZ, RZ, R23 ;  /* 0x000000ffff077224 */ /* 0x001fe400078e0017 */
[----:B-1----:R-:W-:Y:S02]  /*27330*/  IMAD.MOV.U32 R8, RZ, RZ, R17 ;  /* 0x000000ffff087224 */ /* 0x002fe400078e0011 */
[----:B------:R-:W-:Y:S01]  /*27340*/  IMAD.WIDE R6, R19, 0x2, R6 ;  /* 0x0000000213067825 */ /* 0x000fe200078e0206 */
[----:B---3--:R-:W-:-:S04]  /*27350*/  LOP3.LUT R5, R5, R4, RZ, 0x3c, !PT ;  /* 0x0000000405057212 */ /* 0x008fc800078e3cff */
[----:B------:R-:W-:-:S04]  /*27360*/  LOP3.LUT R4, R5, R4, RZ, 0x3c, !PT ;  /* 0x0000000405047212 */ /* 0x000fc800078e3cff */
[----:B------:R-:W-:-:S05]  /*27370*/  LOP3.LUT R5, R5, R4, RZ, 0x3c, !PT ;  /* 0x0000000405057212 */ /* 0x000fca00078e3cff */
[----:B------:R-:W-:-:S04]  /*27380*/  IMAD.WIDE R4, R19, 0x2, R4 ;  /* 0x0000000213047825 */ /* 0x000fc800078e0204 */
[----:B------:R-:W-:Y:S01]  /*27390*/  IMAD.MOV.U32 R9, RZ, RZ, R15 ;  /* 0x000000ffff097224 */ /* 0x000fe200078e000f */
[----:B------:R-:W-:Y:S01]  /*273a0*/  STL [R1+0x444], R4 ;  /* 0x0004440401007387 */ /* 0x000fe20000100800 */
[----:B------:R-:W-:Y:S02]  /*273b0*/  STL [R1+0x38c], R5 ;  /* 0x00038c0501007387 */ /* 0x000fe40000100800 */
[----:B------:R-:W-:Y:S02]  /*273c0*/  STL [R1+0x59c], R6 ;  /* 0x00059c0601007387 */ /* 0x000fe40000100800 */
[----:B------:R0:W-:Y:S02]  /*273d0*/  STL [R1+0x448], R7 ;  /* 0x0004480701007387 */ /* 0x0001e40000100800 */
[----:B------:R-:W-:Y:S01]  /*273e0*/  IMAD.WIDE R8, R19, 0x2, R8 ;  /* 0x0000000213087825 */ /* 0x000fe200078e0208 */
[----:B0-----:R-:W3:Y:S04]  /*273f0*/  LDL.LU R7, [R1+0x450] ;  /* 0x0004500001077983 */ /* 0x001ee80000300800 */
[----:B------:R2:W-:Y:S02]  /*27400*/  STL [R1+0x6e8], R8 ;  /* 0x0006e80801007387 */ /* 0x0005e40000100800 */
[----:B------:R-:W-:Y:S02]  /*27410*/  STL [R1+0x5a0], R9 ;  /* 0x0005a00901007387 */ /* 0x000fe40000100800 */
[----:B------:R-:W3:Y:S01]  /*27420*/  LDL.LU R23, [R1+0x398] ;  /* 0x0003980001177983 */ /* 0x000ee20000300800 */
[----:B------:R-:W3:Y:S01]  /*27430*/  LDL.LU R15, [R1+0x460] ;  /* 0x00046000010f7983 */ /* 0x000ee20000300800 */
[----:B------:R-:W3:Y:S02]  /*27440*/  LDL.LU R17, [R1+0x5b4] ;  /* 0x0005b40001117983 */ /* 0x000ee40000300800 */
[----:B----4-:R-:W-:-:S02]  /*27450*/  IMAD.MOV.U32 R5, RZ, RZ, R3 ;  /* 0x000000ffff057224 */ /* 0x010fc400078e0003 */
[----:B------:R-:W-:Y:S01]  /*27460*/  IMAD.MOV.U32 R4, RZ, RZ, R28 ;  /* 0x000000ffff047224 */ /* 0x000fe200078e001c */
[----:B------:R-:W4:Y:S01]  /*27470*/  LDL.LU R3, [R1+0xbd4] ;  /* 0x000bd40001037983 */ /* 0x000f220000300800 */
[----:B------:R-:W4:Y:S02]  /*27480*/  LDL.LU R28, [R1+0xbd0] ;  /* 0x000bd000011c7983 */ /* 0x000f240000300800 */
[----:B------:R-:W-:-:S04]  /*27490*/  IMAD.WIDE R4, R19, 0x2, R4 ;  /* 0x0000000213047825 */ /* 0x000fc800078e0204 */
[----:B--2---:R-:W-:Y:S02]  /*274a0*/  IMAD.MOV.U32 R8, RZ, RZ, R29 ;  /* 0x000000ffff087224 */ /* 0x004fe400078e001d */
[----:B------:R-:W2:Y:S01]  /*274b0*/  LDL.LU R29, [R1+0xbcc] ;  /* 0x000bcc00011d7983 */ /* 0x000ea20000300800 */
[----:B------:R-:W-:Y:S02]  /*274c0*/  STL [R1+0x44c], R4 ;  /* 0x00044c0401007387 */ /* 0x000fe40000100800 */
[----:B------:R0:W-:Y:S02]  /*274d0*/  STL [R1+0x390], R5 ;  /* 0x0003900501007387 */ /* 0x0001e40000100800 */
[----:B0-----:R-:W2:Y:S01]  /*274e0*/  LDL.LU R5, [R1+0x394] ;  /* 0x0003940001057983 */ /* 0x001ea20000300800 */
[----:B------:R-:W-:Y:S02]  /*274f0*/  IMAD.MOV.U32 R6, RZ, RZ, R20 ;  /* 0x000000ffff067224 */ /* 0x000fe400078e0014 */
[----:B------:R-:W-:-:S04]  /*27500*/  IMAD.MOV.U32 R9, RZ, RZ, R11 ;  /* 0x000000ffff097224 */ /* 0x000fc800078e000b */
[----:B------:R-:W-:-:S04]  /*27510*/  IMAD.WIDE R8, R19, 0x2, R8 ;  /* 0x0000000213087825 */ /* 0x000fc800078e0208 */
[----:B------:R-:W-:Y:S02]  /*27520*/  IMAD.MOV.U32 R4, RZ, RZ, R21 ;  /* 0x000000ffff047224 */ /* 0x000fe400078e0015 */
[----:B---3--:R-:W-:-:S05]  /*27530*/  IMAD.WIDE R6, R19, 0x2, R6 ;  /* 0x0000000213067825 */ /* 0x008fca00078e0206 */
[----:B------:R-:W-:Y:S01]  /*27540*/  STL [R1+0x5a4], R6 ;  /* 0x0005a40601007387 */ /* 0x000fe20000100800 */
[----:B------:R4:W-:Y:S02]  /*27550*/  STL [R1+0x450], R7 ;  /* 0x0004500701007387 */ /* 0x0009e40000100800 */
[----:B------:R0:W-:Y:S02]  /*27560*/  STL [R1+0x6ec], R8 ;  /* 0x0006ec0801007387 */ /* 0x0001e40000100800 */
[----:B------:R1:W-:Y:S01]  /*27570*/  STL [R1+0x5a8], R9 ;  /* 0x0005a80901007387 */ /* 0x0003e20000100800 */
[----:B------:R-:W4:Y:S01]  /*27580*/  LDL.LU R20, [R1+0x5c0] ;  /* 0x0005c00001147983 */ /* 0x000f220000300800 */
[----:B------:R-:W4:Y:S02]  /*27590*/  LDL.LU R11, [R1+0x6f8] ;  /* 0x0006f800010b7983 */ /* 0x000f240000300800 */
[----:B----4-:R-:W-:Y:S02]  /*275a0*/  IMAD.MOV.U32 R7, RZ, RZ, R3 ;  /* 0x000000ffff077224 */ /* 0x010fe400078e0003 */
[----:B------:R-:W-:Y:S01]  /*275b0*/  IMAD.MOV.U32 R6, RZ, RZ, R28 ;  /* 0x000000ffff067224 */ /* 0x000fe200078e001c */
[----:B------:R-:W4:Y:S01]  /*275c0*/  LDL.LU R3, [R1+0xbc8] ;  /* 0x000bc80001037983 */ /* 0x000f220000300800 */
[----:B------:R-:W4:Y:S02]  /*275d0*/  LDL.LU R28, [R1+0xbc4] ;  /* 0x000bc400011c7983 */ /* 0x000f240000300800 */
[----:B0-----:R-:W-:-:S02]  /*275e0*/  IMAD.MOV.U32 R8, RZ, RZ, R18 ;  /* 0x000000ffff087224 */ /* 0x001fc400078e0012 */
[----:B-1----:R-:W-:Y:S02]  /*275f0*/  IMAD.MOV.U32 R9, RZ, RZ, R22 ;  /* 0x000000ffff097224 */ /* 0x002fe400078e0016 */
[----:B------:R-:W-:-:S04]  /*27600*/  IMAD.WIDE R6, R19, 0x2, R6 ;  /* 0x0000000213067825 */ /* 0x000fc800078e0206 */
[----:B------:R-:W-:-:S04]  /*27610*/  IMAD.WIDE R8, R19, 0x2, R8 ;  /* 0x0000000213087825 */ /* 0x000fc800078e0208 */
[----:B--2---:R-:W-:-:S05]  /*27620*/  IMAD.WIDE R4, R19, 0x2, R4 ;  /* 0x0000000213047825 */ /* 0x004fca00078e0204 */
[----:B------:R0:W-:Y:S01]  /*27630*/  STL [R1+0x454], R4 ;  /* 0x0004540401007387 */ /* 0x0001e20000100800 */
[----:B------:R1:W-:Y:S02]  /*27640*/  STL [R1+0x394], R5 ;  /* 0x0003940501007387 */ /* 0x0003e40000100800 */
[----:B------:R2:W-:Y:S02]  /*27650*/  STL [R1+0x5ac], R6 ;  /* 0x0005ac0601007387 */ /* 0x0005e40000100800 */
[----:B------:R1:W-:Y:S01]  /*27660*/  STL [R1+0x458], R7 ;  /* 0x0004580701007387 */ /* 0x0003e20000100800 */
[----:B------:R-:W-:Y:S01]  /*27670*/  STL [R1+0x6f0], R8 ;  /* 0x0006f00801007387 */ /* 0x000fe20000100800 */
[----:B------:R4:W-:Y:S02]  /*27680*/  STL [R1+0x5b0], R9 ;  /* 0x0005b00901007387 */ /* 0x0009e40000100800 */
[----:B------:R-:W3:Y:S02]  /*27690*/  LDL.LU R21, [R1+0x470] ;  /* 0x0004700001157983 */ /* 0x000ee40000300800 */
[----:B------:R-:W3:Y:S01]  /*276a0*/  LDL.LU R22, [R1+0x5c4] ;  /* 0x0005c40001167983 */ /* 0x000ee20000300800 */
[----:B------:R-:W3:Y:S01]  /*276b0*/  LDL.LU R18, [R1+0x5c8] ;  /* 0x0005c80001127983 */ /* 0x000ee20000300800 */
[----:B0-----:R-:W-:-:S03]  /*276c0*/  IMAD.MOV.U32 R4, RZ, RZ, R29 ;  /* 0x000000ffff047224 */ /* 0x001fc600078e001d */
[----:B------:R-:W3:Y:S01]  /*276d0*/  LDL.LU R29, [R1+0xbc0] ;  /* 0x000bc000011d7983 */ /* 0x000ee20000300800 */
[----:B-1----:R-:W-:-:S04]  /*276e0*/  IMAD.MOV.U32 R5, RZ, RZ, R23 ;  /* 0x000000ffff057224 */ /* 0x002fc800078e0017 */
[----:B------:R-:W-:-:S04]  /*276f0*/  IMAD.WIDE R4, R19, 0x2, R4 ;  /* 0x0000000213047825 */ /* 0x000fc800078e0204 */
[----:B--2---:R-:W-:Y:S02]  /*27700*/  IMAD.MOV.U32 R6, RZ, RZ, R17 ;  /* 0x000000ffff067224 */ /* 0x004fe400078e0011 */
[----:B------:R-:W-:-:S04]  /*27710*/  IMAD.MOV.U32 R7, RZ, RZ, R15 ;  /* 0x000000ffff077224 */ /* 0x000fc800078e000f */
[----:B------:R-:W-:-:S04]  /*27720*/  IMAD.WIDE R6, R19, 0x2, R6 ;  /* 0x0000000213067825 */ /* 0x000fc800078e0206 */
[----:B----4-:R-:W-:Y:S02]  /*27730*/  IMAD.MOV.U32 R9, RZ, RZ, R3 ;  /* 0x000000ffff097224 */ /* 0x010fe400078e0003 */
[----:B------:R-:W-:Y:S01]  /*27740*/  IMAD.MOV.U32 R8, RZ, RZ, R28 ;  /* 0x000000ffff087224 */ /* 0x000fe200078e001c */
[----:B------:R-:W2:Y:S01]  /*27750*/  LDL.LU R3, [R1+0xbbc] ;  /* 0x000bbc0001037983 */ /* 0x000ea20000300800 */
[----:B------:R-:W4:Y:S02]  /*27760*/  LDL.LU R28, [R1+0xbb8] ;  /* 0x000bb800011c7983 */ /* 0x000f240000300800 */
[----:B------:R0:W-:Y:S02]  /*27770*/  STL [R1+0x45c], R4 ;  /* 0x00045c0401007387 */ /* 0x0001e40000100800 */
[----:B------:R1:W-:Y:S01]  /*27780*/  STL [R1+0x398], R5 ;  /* 0x0003980501007387 */ /* 0x0003e20000100800 */
[----:B0-----:R-:W2:Y:S01]  /*27790*/  LDL.LU R4, [R1+0x39c] ;  /* 0x00039c0001047983 */ /* 0x001ea20000300800 */
[----:B-1----:R-:W2:Y:S02]  /*277a0*/  LDL.LU R5, [R1+0x464] ;  /* 0x0004640001057983 */ /* 0x002ea40000300800 */
[----:B------:R-:W-:Y:S02]  /*277b0*/  STL [R1+0x5b4], R6 ;  /* 0x0005b40601007387 */ /* 0x000fe40000100800 */
[----:B------:R0:W-:Y:S02]  /*277c0*/  STL [R1+0x460], R7 ;  /* 0x0004600701007387 */ /* 0x0001e40000100800 */
[----:B------:R-:W-:Y:S01]  /*277d0*/  IMAD.WIDE R8, R19, 0x2, R8 ;  /* 0x0000000213087825 */ /* 0x000fe200078e0208 */
[----:B0-----:R-:W4:Y:S04]  /*277e0*/  LDL.LU R7, [R1+0x468] ;  /* 0x0004680001077983 */ /* 0x001f280000300800 */
[----:B------:R0:W-:Y:S02]  /*277f0*/  STL [R1+0x6f4], R8 ;  /* 0x0006f40801007387 */ /* 0x0001e40000100800 */
[----:B------:R1:W-:Y:S02]  /*27800*/  STL [R1+0x5b8], R9 ;  /* 0x0005b80901007387 */ /* 0x0003e40000100800 */
[----:B------:R-:W4:Y:S01]  /*27810*/  LDL.LU R23, [R1+0x474] ;  /* 0x0004740001177983 */ /* 0x000f220000300800 */
[----:B------:R-:W4:Y:S01]  /*27820*/  LDL.LU R15, [R1+0x5d0] ;  /* 0x0005d000010f7983 */ /* 0x000f220000300800 */
[----:B------:R-:W4:Y:S02]  /*27830*/  LDL.LU R17, [R1+0x700] ;  /* 0x0007000001117983 */ /* 0x000f240000300800 */
[----:B---3--:R-:W-:-:S02]  /*27840*/  IMAD.MOV.U32 R6, RZ, RZ, R29 ;  /* 0x000000ffff067224 */ /* 0x008fc400078e001d */
[----:B------:R-:W3:Y:S01]  /*27850*/  LDL.LU R29, [R1+0xbb4] ;  /* 0x000bb400011d7983 */ /* 0x000ee20000300800 */
[----:B0-----:R-:W-:Y:S02]  /*27860*/  IMAD.MOV.U32 R8, RZ, RZ, R11 ;  /* 0x000000ffff087224 */ /* 0x001fe400078e000b */
[----:B-1----:R-:W-:-:S04]  /*27870*/  IMAD.MOV.U32 R9, RZ, RZ, R20 ;  /* 0x000000ffff097224 */ /* 0x002fc800078e0014 */
[----:B------:R-:W-:Y:S01]  /*27880*/  IMAD.WIDE R8, R19, 0x2, R8 ;  /* 0x0000000213087825 */ /* 0x000fe200078e0208 */
[----:B--2---:R-:W-:-:S04]  /*27890*/  LOP3.LUT R5, R5, R4, RZ, 0x3c, !PT ;  /* 0x0000000405057212 */ /* 0x004fc800078e3cff */
[----:B------:R-:W-:-:S04]  /*278a0*/  LOP3.LUT R4, R5, R4, RZ, 0x3c, !PT ;  /* 0x0000000405047212 */ /* 0x000fc800078e3cff */
[----:B------:R-:W-:-:S05]  /*278b0*/  LOP3.LUT R5, R5, R4, RZ, 0x3c, !PT ;  /* 0x0000000405057212 */ /* 0x000fca00078e3cff */
[----:B------:R-:W-:-:S04]  /*278c0*/  IMAD.WIDE R4, R19, 0x2, R4 ;  /* 0x0000000213047825 */ /* 0x000fc800078e0204 */
[----:B----4-:R-:W-:Y:S01]  /*278d0*/  IMAD.WIDE R6, R19, 0x2, R6 ;  /* 0x0000000213067825 */ /* 0x010fe200078e0206 */
[----:B------:R0:W-:Y:S03]  /*278e0*/  STL [R1+0x464], R4 ;  /* 0x0004640401007387 */ /* 0x0001e60000100800 */
[----:B------:R1:W-:Y:S01]  /*278f0*/  STL [R1+0x39c], R5 ;  /* 0x00039c0501007387 */ /* 0x0003e20000100800 */
[----:B------:R-:W-:Y:S01]  /*27900*/  STL [R1+0x5bc], R6 ;  /* 0x0005bc0601007387 */ /* 0x000fe20000100800 */
[----:B------:R-:W-:Y:S03]  /*27910*/  STL [R1+0x468], R7 ;  /* 0x0004680701007387 */ /* 0x000fe60000100800 */
[----:B------:R3:W-:Y:S01]  /*27920*/  STL [R1+0x6f8], R8 ;  /* 0x0006f80801007387 */ /* 0x0007e20000100800 */
[----:B------:R-:W-:Y:S02]  /*27930*/  STL [R1+0x5c0], R9 ;  /* 0x0005c00901007387 */ /* 0x000fe40000100800 */
[----:B------:R-:W2:Y:S02]  /*27940*/  LDL.LU R11, [R1+0x5d4] ;  /* 0x0005d400010b7983 */ /* 0x000ea40000300800 */
[----:B0-----:R-:W-:-:S02]  /*27950*/  IMAD.MOV.U32 R4, RZ, RZ, R28 ;  /* 0x000000ffff047224 */ /* 0x001fc400078e001c */
[----:B-1----:R-:W-:Y:S02]  /*27960*/  IMAD.MOV.U32 R5, RZ, RZ, R3 ;  /* 0x000000ffff057224 */ /* 0x002fe400078e0003 */
[----:B------:R-:W4:Y:S01]  /*27970*/  LDL.LU R3, [R1+0xbb0] ;  /* 0x000bb00001037983 */ /* 0x000f220000300800 */
[----:B------:R-:W2:Y:S02]  /*27980*/  LDL.LU R28, [R1+0xbac] ;  /* 0x000bac00011c7983 */ /* 0x000ea40000300800 */
[----:B------:R-:W-:-:S04]  /*27990*/  IMAD.WIDE R4, R19, 0x2, R4 ;  /* 0x0000000213047825 */ /* 0x000fc800078e0204 */
[----:B---3--:R-:W-:Y:S02]  /*279a0*/  IMAD.MOV.U32 R8, RZ, RZ, R29 ;  /* 0x000000ffff087224 */ /* 0x008fe400078e001d */
[----:B------:R-:W3:Y:S01]  /*279b0*/  LDL.LU R29, [R1+0xba8] ;  /* 0x000ba800011d7983 */ /* 0x000ee20000300800 */
[----:B------:R-:W-:Y:S02]  /*279c0*/  STL [R1+0x46c], R4 ;  /* 0x00046c0401007387 */ /* 0x000fe40000100800 */
[----:B------:R0:W-:Y:S02]  /*279d0*/  STL [R1+0x3a0], R5 ;  /* 0x0003a00501007387 */ /* 0x0001e40000100800 */
[----:B0-----:R-:W3:Y:S01]  /*279e0*/  LDL.LU R5, [R1+0x3a4] ;  /* 0x0003a40001057983 */ /* 0x001ee20000300800 */
[----:B------:R-:W-:Y:S02]  /*279f0*/  IMAD.MOV.U32 R6, RZ, RZ, R22 ;  /* 0x000000ffff067224 */ /* 0x000fe400078e0016 */
[----:B------:R-:W-:-:S02]  /*27a00*/  IMAD.MOV.U32 R7, RZ, RZ, R21 ;  /* 0x000000ffff077224 */ /* 0x000fc400078e0015 */
[----:B------:R-:W-:Y:S02]  /*27a10*/  IMAD.MOV.U32 R9, RZ, RZ, R18 ;  /* 0x000000ffff097224 */ /* 0x000fe400078e0012 */
[----:B------:R-:W-:-:S04]  /*27a20*/  IMAD.WIDE R6, R19, 0x2, R6 ;  /* 0x0000000213067825 */ /* 0x000fc800078e0206 */
[----:B------:R-:W-:-:S04]  /*27a30*/  IMAD.WIDE R8, R19, 0x2, R8 ;  /* 0x0000000213087825 */ /* 0x000fc800078e0208 */
[----:B------:R-:W-:Y:S01]  /*27a40*/  IMAD.MOV.U32 R4, RZ, RZ, R23 ;  /* 0x000000ffff047224 */ /* 0x000fe200078e0017 */
[----:B------:R-:W-:Y:S01]  /*27a50*/  STL [R1+0x5c4], R6 ;  /* 0x0005c40601007387 */ /* 0x000fe20000100800 */
[----:B------:R-:W-:Y:S02]  /*27a60*/  STL [R1+0x470], R7 ;  /* 0x0004700701007387 */ /* 0x000fe40000100800 */
[----:B------:R0:W-:Y:S02]  /*27a70*/  STL [R1+0x6fc], R8 ;  /* 0x0006fc0801007387 */ /* 0x0001e40000100800 */
[----:B------:R1:W-:Y:S01]  /*27a80*/  STL [R1+0x5c8], R9 ;  /* 0x0005c80901007387 */ /* 0x0003e20000100800 */
[----:B------:R-:W3:Y:S01]  /*27a90*/  LDL.LU R20, [R1+0x484] ;  /* 0x0004840001147983 */ /* 0x000ee20000300800 */
[----:B------:R-:W3:Y:S02]  /*27aa0*/  LDL.LU R21, [R1+0x488] ;  /* 0x0004880001157983 */ /* 0x000ee40000300800 */
[----:B------:R-:W3:Y:S02]  /*27ab0*/  LDL.LU R22, [R1+0x5e0] ;  /* 0x0005e00001167983 */ /* 0x000ee40000300800 */
[----:B------:R-:W3:Y:S02]  /*27ac0*/  LDL.LU R18, [R1+0x708] ;  /* 0x0007080001127983 */ /* 0x000ee40000300800 */
[----:B0-----:R-:W-:-:S02]  /*27ad0*/  IMAD.MOV.U32 R8, RZ, RZ, R17 ;  /* 0x000000ffff087224 */ /* 0x001fc400078e0011 */
[----:B-1----:R-:W-:-:S04]  /*27ae0*/  IMAD.MOV.U32 R9, RZ, RZ, R15 ;  /* 0x000000ffff097224 */ /* 0x002fc800078e000f */
[----:B------:R-:W-:-:S04]  /*27af0*/  IMAD.WIDE R8, R19, 0x2, R8 ;  /* 0x0000000213087825 */ /* 0x000fc800078e0208 */
[----:B----4-:R-:W-:Y:S02]  /*27b00*/  IMAD.MOV.U32 R7, RZ, RZ, R3 ;  /* 0x000000ffff077224 */ /* 0x010fe400078e0003 */
[----:B--2---:R-:W-:Y:S01]  /*27b10*/  IMAD.MOV.U32 R6, RZ, RZ, R28 ;  /* 0x000000ffff067224 */ /* 0x004fe200078e001c */
[----:B------:R-:W2:Y:S01]  /*27b20*/  LDL.LU R3, [R1+0xba4] ;  /* 0x000ba40001037983 */ /* 0x000ea20000300800 */
[----:B------:R-:W4:Y:S02]  /*27b30*/  LDL.LU R28, [R1+0xba0] ;  /* 0x000ba000011c7983 */ /* 0x000f240000300800 */
[----:B------:R-:W-:-:S04]  /*27b40*/  IMAD.WIDE R6, R19, 0x2, R6 ;  /* 0x0000000213067825 */ /* 0x000fc800078e0206 */
[----:B---3--:R-:W-:-:S05]  /*27b50*/  IMAD.WIDE R4, R19, 0x2, R4 ;  /* 0x0000000213047825 */ /* 0x008fca00078e0204 */
[----:B------:R-:W-:Y:S01]  /*27b60*/  STL [R1+0x474], R4 ;  /* 0x0004740401007387 */ /* 0x000fe20000100800 */
[----:B------:R0:W-:Y:S03]  /*27b70*/  STL [R1+0x3a4], R5 ;  /* 0x0003a40501007387 */ /* 0x0001e60000100800 */
[----:B0-----:R-:W3:Y:S01]  /*27b80*/  LDL.LU R5, [R1+0x3a8] ;  /* 0x0003a80001057983 */ /* 0x001ee20000300800 */
[----:B------:R-:W-:Y:S02]  /*27b90*/  STL [R1+0x5cc], R6 ;  /* 0x0005cc0601007387 */ /* 0x000fe40000100800 */
[----:B------:R0:W-:Y:S02]  /*27ba0*/  STL [R1+0x478], R7 ;  /* 0x0004780701007387 */ /* 0x0001e40000100800 */
[----:B------:R-:W-:Y:S01]  /*27bb0*/  IMAD.MOV.U32 R4, RZ, RZ, R29 ;  /* 0x000000ffff047224 */ /* 0x000fe200078e001d */
[----:B0-----:R-:W3:Y:S01]  /*27bc0*/  LDL.LU R7, [R1+0x480] ;  /* 0x0004800001077983 */ /* 0x001ee20000300800 */
[----:B------:R-:W-:Y:S02]  /*27bd0*/  STL [R1+0x700], R8 ;  /* 0x0007000801007387 */ /* 0x000fe40000100800 */
[----:B------:R2:W-:Y:S02]  /*27be0*/  STL [R1+0x5d0], R9 ;  /* 0x0005d00901007387 */ /* 0x0005e40000100800 */
[----:B------:R-:W3:Y:S01]  /*27bf0*/  LDL.LU R23, [R1+0x490] ;  /* 0x0004900001177983 */ /* 0x000ee20000300800 */
[----:B------:R-:W3:Y:S01]  /*27c00*/  LDL.LU R15, [R1+0x5e4] ;  /* 0x0005e400010f7983 */ /* 0x000ee20000300800 */
[----:B------:R-:W3:Y:S02]  /*27c10*/  LDL.LU R17, [R1+0x5e8] ;  /* 0x0005e80001117983 */ /* 0x000ee40000300800 */
[----:B------:R-:W3:Y:S02]  /*27c20*/  LDL.LU R29, [R1+0xb9c] ;  /* 0x000b9c00011d7983 */ /* 0x000ee40000300800 */
[----:B------:R-:W-:-:S02]  /*27c30*/  IMAD.MOV.U32 R6, RZ, RZ, R11 ;  /* 0x000000ffff067224 */ /* 0x000fc400078e000b */
[----:B--2---:R-:W-:Y:S02]  /*27c40*/  IMAD.MOV.U32 R9, RZ, RZ, R3 ;  /* 0x000000ffff097224 */ /* 0x004fe400078e0003 */
[----:B----4-:R-:W-:Y:S01]  /*27c50*/  IMAD.MOV.U32 R8, RZ, RZ, R28 ;  /* 0x000000ffff087224 */ /* 0x010fe200078e001c */
[----:B------:R-:W2:Y:S01]  /*27c60*/  LDL.LU R3, [R1+0xb98] ;  /* 0x000b980001037983 */ /* 0x000ea20000300800 */
[----:B------:R-:W4:Y:S02]  /*27c70*/  LDL.LU R28, [R1+0xb94] ;  /* 0x000b9400011c7983 */ /* 0x000f240000300800 */
[----:B------:R-:W-:-:S04]  /*27c80*/  IMAD.WIDE R8, R19, 0x2, R8 ;  /* 0x0000000213087825 */ /* 0x000fc800078e0208 */
[----:B---3--:R-:W-:-:S05]  /*27c90*/  IMAD.WIDE R4, R19, 0x2, R4 ;  /* 0x0000000213047825 */ /* 0x008fca00078e0204 */
[----:B------:R-:W-:Y:S01]  /*27ca0*/  STL [R1+0x47c], R4 ;  /* 0x00047c0401007387 */ /* 0x000fe20000100800 */
[----:B------:R0:W-:Y:S03]  /*27cb0*/  STL [R1+0x3a8], R5 ;  /* 0x0003a80501007387 */ /* 0x0001e60000100800 */
[----:B0-----:R-:W3:Y:S01]  /*27cc0*/  LDL.LU R5, [R1+0x3ac] ;  /* 0x0003ac0001057983 */ /* 0x001ee20000300800 */
[----:B------:R-:W-:-:S05]  /*27cd0*/  IMAD.WIDE R6, R19, 0x2, R6 ;  /* 0x0000000213067825 */ /* 0x000fca00078e0206 */
[----:B------:R0:W-:Y:S01]  /*27ce0*/  STL [R1+0x5d4], R6 ;  /* 0x0005d40601007387 */ /* 0x0001e20000100800 */
[----:B------:R1:W-:Y:S02]  /*27cf0*/  STL [R1+0x480], R7 ;  /* 0x0004800701007387 */ /* 0x0003e40000100800 */
[----:B------:R1:W-:Y:S02]  /*27d00*/  STL [R1+0x704], R8 ;  /* 0x0007040801007387 */ /* 0x0003e40000100800 */
[----:B------:R1:W-:Y:S01]  /*27d10*/  STL [R1+0x5d8], R9 ;  /* 0x0005d80901007387 */ /* 0x0003e20000100800 */
[----:B------:R-:W2:Y:S01]  /*27d20*/  LDL.LU R11, [R1+0x710] ;  /* 0x00071000010b7983 */ /* 0x000ea20000300800 */
[----:B0-----:R-:W-:-:S03]  /*27d30*/  IMAD.MOV.U32 R6, RZ, RZ, R29 ;  /* 0x000000ffff067224 */ /* 0x001fc600078e001d */
[----:B------:R-:W2:Y:S01]  /*27d40*/  LDL.LU R29, [R1+0xb90] ;  /* 0x000b9000011d7983 */ /* 0x000ea20000300800 */
[----:B------:R-:W-:Y:S01]  /*27d50*/  IMAD.MOV.U32 R4, RZ, RZ, R20 ;  /* 0x000000ffff047224 */ /* 0x000fe200078e0014 */
[----:B-1----:R-:W-:Y:S01]  /*27d60*/  MOV R7, R21 ;  /* 0x0000001500077202 */ /* 0x002fe20000000f00 */
[----:B------:R-:W-:Y:S02]  /*27d70*/  IMAD.MOV.U32 R8, RZ, RZ, R18 ;  /* 0x000000ffff087224 */ /* 0x000fe400078e0012 */
[----:B------:R-:W-:Y:S02]  /*27d80*/  IMAD.MOV.U32 R9, RZ, RZ, R22 ;  /* 0x000000ffff097224 */ /* 0x000fe400078e0016 */
[----:B------:R-:W-:-:S04]  /*27d90*/  IMAD.WIDE R6, R19, 0x2, R6 ;  /* 0x0000000213067825 */ /* 0x000fc800078e0206 */
[----:B------:R-:W-:-:S04]  /*27da0*/  IMAD.WIDE R8, R19, 0x2, R8 ;  /* 0x0000000213087825 */ /* 0x000fc800078e0208 */
[----:B---3--:R-:W-:-:S05]  /*27db0*/  IMAD.WIDE R4, R19, 0x2, R4 ;  /* 0x0000000213047825 */ /* 0x008fca00078e0204 */
[----:B------:R4:W-:Y:S01]  /*27dc0*/  STL [R1+0x484], R4 ;  /* 0x0004840401007387 */ /* 0x0009e20000100800 */
[----:B------:R2:W-:Y:S02]  /*27dd0*/  STL [R1+0x3ac], R5 ;  /* 0x0003ac0501007387 */ /* 0x0005e40000100800 */
[----:B------:R-:W-:Y:S02]  /*27de0*/  STL [R1+0x5dc], R6 ;  /* 0x0005dc0601007387 */ /* 0x000fe40000100800 */
[----:B------:R-:W-:Y:S01]  /*27df0*/  STL [R1+0x488], R7 ;  /* 0x0004880701007387 */ /* 0x000fe20000100800 */
[----:B------:R0:W-:Y:S01]  /*27e00*/  STL [R1+0x708], R8 ;  /* 0x0007080801007387 */ /* 0x0001e20000100800 */
[----:B------:R1:W-:Y:S02]  /*27e10*/  STL [R1+0x5e0], R9 ;  /* 0x0005e00901007387 */ /* 0x0003e40000100800 */
[----:B------:R-:W3:Y:S02]  /*27e20*/  LDL.LU R20, [R1+0x3b8] ;  /* 0x0003b80001147983 */ /* 0x000ee40000300800 */
[----:B------:R-:W3:Y:S01]  /*27e30*/  LDL.LU R21, [R1+0x4a0] ;  /* 0x0004a00001157983 */ /* 0x000ee20000300800 */
[----:B------:R-:W3:Y:S01]  /*27e40*/  LDL.LU R18, [R1+0x5f4] ;  /* 0x0005f40001127983 */ /* 0x000ee20000300800 */
[----:B----4-:R-:W-:-:S02]  /*27e50*/  IMAD.MOV.U32 R4, RZ, RZ, R28 ;  /* 0x000000ffff047224 */ /* 0x010fc400078e001c */
[----:B--2---:R-:W-:Y:S02]  /*27e60*/  IMAD.MOV.U32 R5, RZ, RZ, R3 ;  /* 0x000000ffff057224 */ /* 0x004fe400078e0003 */
[----:B------:R-:W2:Y:S01]  /*27e70*/  LDL.LU R3, [R1+0xb8c] ;  /* 0x000b8c0001037983 */ /* 0x000ea20000300800 */
[----:B------:R-:W4:Y:S02]  /*27e80*/  LDL.LU R28, [R1+0xb88] ;  /* 0x000b8800011c7983 */ /* 0x000f240000300800 */
[----:B------:R-:W-:-:S04]  /*27e90*/  IMAD.WIDE R4, R19, 0x2, R4 ;  /* 0x0000000213047825 */ /* 0x000fc800078e0204 */
[----:B0-----:R-:W-:Y:S02]  /*27ea0*/  IMAD.MOV.U32 R8, RZ, RZ, R29 ;  /* 0x000000ffff087224 */ /* 0x001fe400078e001d */
[----:B------:R-:W3:Y:S01]  /*27eb0*/  LDL.LU R29, [R1+0xb84] ;  /* 0x000b8400011d7983 */ /* 0x000ee20000300800 */
[----:B------:R0:W-:Y:S02]  /*27ec0*/  STL [R1+0x48c], R4 ;  /* 0x00048c0401007387 */ /* 0x0001e40000100800 */
[----:B------:R0:W-:Y:S02]  /*27ed0*/  STL [R1+0x3b0], R5 ;  /* 0x0003b00501007387 */ /* 0x0001e40000100800 */
[----:B------:R-:W-:Y:S02]  /*27ee0*/  IMAD.MOV.U32 R6, RZ, RZ, R15 ;  /* 0x000000ffff067224 */ /* 0x000fe400078e000f */
[----:B------:R-:W-:Y:S02]  /*27ef0*/  IMAD.MOV.U32 R7, RZ, RZ, R23 ;  /* 0x000000ffff077224 */ /* 0x000fe400078e0017 */
[----:B-1----:R-:W-:Y:S01]  /*27f00*/  IMAD.MOV.U32 R9, RZ, RZ, R17 ;  /* 0x000000ffff097224 */ /* 0x002fe200078e0011 */
[----:B0-----:R-:W3:Y:S01]  /*27f10*/  LDL.LU R4, [R1+0x3b4] ;  /* 0x0003b40001047983 */ /* 0x001ee20000300800 */
[----:B------:R-:W3:Y:S02]  /*27f20*/  LDL.LU R5, [R1+0x494] ;  /* 0x0004940001057983 */ /* 0x000ee40000300800 */
[----:B------:R-:W-:-:S04]  /*27f30*/  IMAD.WIDE R6, R19, 0x2, R6 ;  /* 0x0000000213067825 */ /* 0x000fc800078e0206 */
[----:B------:R-:W-:Y:S01]  /*27f40*/  IMAD.WIDE R8, R19, 0x2, R8 ;  /* 0x0000000213087825 */ /* 0x000fe200078e0208 */
[----:B------:R-:W-:Y:S03]  /*27f50*/  STL [R1+0x5e4], R6 ;  /* 0x0005e40601007387 */ /* 0x000fe60000100800 */
[----:B------:R-:W-:Y:S02]  /*27f60*/  STL [R1+0x490], R7 ;  /* 0x0004900701007387 */ /* 0x000fe40000100800 */
[----:B------:R-:W-:Y:S02]  /*27f70*/  STL [R1+0x70c], R8 ;  /* 0x00070c0801007387 */ /* 0x000fe40000100800 */
[----:B------:R0:W-:Y:S02]  /*27f80*/  STL [R1+0x5e8], R9 ;  /* 0x0005e80901007387 */ /* 0x0001e40000100800 */
[----:B0-----:R-:W3:Y:S01]  /*27f90*/  LDL.LU R9, [R1+0x5f0] ;  /* 0x0005f00001097983 */ /* 0x001ee20000300800 */
[----:B------:R-:W3:Y:S02]  /*27fa0*/  LDL.LU R22, [R1+0x3bc] ;  /* 0x0003bc0001167983 */ /* 0x000ee40000300800 */
[----:B------:R-:W3:Y:S02]  /*27fb0*/  LDL.LU R23, [R1+0x4a4] ;  /* 0x0004a40001177983 */ /* 0x000ee40000300800 */
[----:B------:R-:W3:Y:S01]  /*27fc0*/  LDL.LU R15, [R1+0x600] ;  /* 0x00060000010f7983 */ /* 0x000ee20000300800 */
[----:B------:R-:W3:Y:S01]  /*27fd0*/  LDL.LU R17, [R1+0x718] ;  /* 0x0007180001117983 */ /* 0x000ee20000300800 */
[----:B------:R-:W-:-:S02]  /*27fe0*/  IMAD.MOV.U32 R8, RZ, RZ, R11 ;  /* 0x000000ffff087224 */ /* 0x000fc400078e000b */
[----:B--2---:R-:W-:Y:S02]  /*27ff0*/  IMAD.MOV.U32 R7, RZ, RZ, R3 ;  /* 0x000000ffff077224 */ /* 0x004fe400078e0003 */
[----:B------:R-:W2:Y:S01]  /*28000*/  LDL.LU R3, [R1+0xb80] ;  /* 0x000b800001037983 */ /* 0x000ea20000300800 */
[----:B----4-:R-:W-:Y:S02]  /*28010*/  IMAD.MOV.U32 R6, RZ, RZ, R28 ;  /* 0x000000ffff067224 */ /* 0x010fe400078e001c */
[----:B------:R-:W4:Y:S01]  /*28020*/  LDL.LU R28, [R1+0xb7c] ;  /* 0x000b7c00011c7983 */ /* 0x000f220000300800 */
[----:B---3--:R-:W-:-:S04]  /*28030*/  LOP3.LUT R5, R5, R4, RZ, 0x3c, !PT ;  /* 0x0000000405057212 */ /* 0x008fc800078e3cff */
[----:B------:R-:W-:-:S04]  /*28040*/  LOP3.LUT R4, R5, R4, RZ, 0x3c, !PT ;  /* 0x0000000405047212 */ /* 0x000fc800078e3cff */
[----:B------:R-:W-:Y:S01]  /*28050*/  LOP3.LUT R5, R5, R4, RZ, 0x3c, !PT ;  /* 0x0000000405057212 */ /* 0x000fe200078e3cff */
[----:B------:R-:W-:-:S04]  /*28060*/  IMAD.WIDE R6, R19, 0x2, R6 ;  /* 0x0000000213067825 */ /* 0x000fc800078e0206 */
[----:B------:R-:W-:-:S05]  /*28070*/  IMAD.WIDE R4, R19, 0x2, R4 ;  /* 0x0000000213047825 */ /* 0x000fca00078e0204 */
[----:B------:R0:W-:Y:S01]  /*28080*/  STL [R1+0x494], R4 ;  /* 0x0004940401007387 */ /* 0x0001e20000100800 */
[----:B------:R-:W-:-:S04]  /*28090*/  IMAD.WIDE R8, R19, 0x2, R8 ;  /* 0x0000000213087825 */ /* 0x000fc800078e0208 */
[----:B------:R1:W-:Y:S01]  /*280a0*/  STL [R1+0x3b4], R5 ;  /* 0x0003b40501007387 */ /* 0x0003e20000100800 */
[----:B------:R3:W-:Y:S01]  /*280b0*/  STL [R1+0x5ec], R6 ;  /* 0x0005ec0601007387 */ /* 0x0007e20000100800 */
[----:B------:R1:W-:Y:S02]  /*280c0*/  STL [R1+0x498], R7 ;  /* 0x0004980701007387 */ /* 0x0003e40000100800 */
[----:B------:R-:W-:Y:S02]  /*280d0*/  STL [R1+0x710], R8 ;  /* 0x0007100801007387 */ /* 0x000fe40000100800 */
[----:B------:R2:W-:Y:S01]  /*280e0*/  STL [R1+0x5f0], R9 ;  /* 0x0005f00901007387 */ /* 0x0005e20000100800 */
[----:B------:R-:W4:Y:S01]  /*280f0*/  LDL.LU R11, [R1+0x604] ;  /* 0x00060400010b7983 */ /* 0x000f220000300800 */
[----:B0-----:R-:W-:-:S03]  /*28100*/  IMAD.MOV.U32 R4, RZ, RZ, R29 ;  /* 0x000000ffff047224 */ /* 0x001fc600078e001d */
[----:B------:R-:W4:Y:S01]  /*28110*/  LDL.LU R29, [R1+0xb78] ;  /* 0x000b7800011d7983 */ /* 0x000f220000300800 */
[----:B-1----:R-:W-:Y:S02]  /*28120*/  IMAD.MOV.U32 R5, RZ, RZ, R20 ;  /* 0x000000ffff057224 */ /* 0x002fe400078e0014 */
[----:B---3--:R-:W-:Y:S02]  /*28130*/  IMAD.MOV.U32 R6, RZ, RZ, R18 ;  /* 0x000000ffff067224 */ /* 0x008fe400078e0012 */
[----:B------:R-:W-:Y:S02]  /*28140*/  IMAD.MOV.U32 R7, RZ, RZ, R21 ;  /* 0x000000ffff077224 */ /* 0x000fe400078e0015 */
[----:B------:R-:W-:-:S04]  /*28150*/  IMAD.WIDE R4, R19, 0x2, R4 ;  /* 0x0000000213047825 */ /* 0x000fc800078e0204 */
[----:B------:R-:W-:-:S04]  /*28160*/  IMAD.WIDE R6, R19, 0x2, R6 ;  /* 0x0000000213067825 */ /* 0x000fc800078e0206 */
[----:B--2---:R-:W-:Y:S02]  /*28170*/  IMAD.MOV.U32 R9, RZ, RZ, R3 ;  /* 0x000000ffff097224 */ /* 0x004fe400078e0003 */
[----:B------:R-:W2:Y:S01]  /*28180*/  LDL.LU R3, [R1+0xb74] ;  /* 0x000b740001037983 */ /* 0x000ea20000300800 */
[----:B----4-:R-:W-:-:S03]  /*28190*/  IMAD.MOV.U32 R8, RZ, RZ, R28 ;  /* 0x000000ffff087224 */ /* 0x010fc600078e001c */
[----:B------:R-:W3:Y:S01]  /*281a0*/  LDL.LU R28, [R1+0xb70] ;  /* 0x000b7000011c7983 */ /* 0x000ee20000300800 */
[----:B------:R-:W-:Y:S02]  /*281b0*/  STL [R1+0x49c], R4 ;  /* 0x00049c0401007387 */ /* 0x000fe40000100800 */
[----:B------:R-:W-:Y:S01]  /*281c0*/  IMAD.WIDE R8, R19, 0x2, R8 ;  /* 0x0000000213087825 */ /* 0x000fe200078e0208 */
[----:B------:R-:W-:Y:S03]  /*281d0*/  STL [R1+0x3b8], R5 ;  /* 0x0003b80501007387 */ /* 0x000fe60000100800 */
[----:B------:R-:W-:Y:S02]  /*281e0*/  STL [R1+0x5f4], R6 ;  /* 0x0005f40601007387 */ /* 0x000fe40000100800 */
[----:B------:R0:W-:Y:S01]  /*281f0*/  STL [R1+0x4a0], R7 ;  /* 0x0004a00701007387 */ /* 0x0001e20000100800 */
[----:B------:R1:W-:Y:S01]  /*28200*/  STL [R1+0x714], R8 ;  /* 0x0007140801007387 */ /* 0x0003e20000100800 */
[----:B------:R4:W-:Y:S02]  /*28210*/  STL [R1+0x5f8], R9 ;  /* 0x0005f80901007387 */ /* 0x0009e40000100800 */
[----:B------:R-:W3:Y:S02]  /*28220*/  LDL.LU R20, [R1+0x4b4] ;  /* 0x0004b40001147983 */ /* 0x000ee40000300800 */
[----:B------:R-:W3:Y:S01]  /*28230*/  LDL.LU R21, [R1+0x610] ;  /* 0x0006100001157983 */ /* 0x000ee20000300800 */
[----:B------:R-:W3:Y:S01]  /*28240*/  LDL.LU R18, [R1+0x720] ;  /* 0x0007200001127983 */ /* 0x000ee20000300800 */
[----:B0-----:R-:W-:-:S03]  /*28250*/  IMAD.MOV.U32 R7, RZ, RZ, R29 ;  /* 0x000000ffff077224 */ /* 0x001fc600078e001d */
[----:B------:R-:W3:Y:S01]  /*28260*/  LDL.LU R29, [R1+0xb6c] ;  /* 0x000b6c00011d7983 */ /* 0x000ee20000300800 */
[----:B------:R-:W-:Y:S02]  /*28270*/  IMAD.MOV.U32 R4, RZ, RZ, R23 ;  /* 0x000000ffff047224 */ /* 0x000fe400078e0017 */
[----:B------:R-:W-:-:S04]  /*28280*/  IMAD.MOV.U32 R5, RZ, RZ, R22 ;  /* 0x000000ffff057224 */ /* 0x000fc800078e0016 */
[----:B------:R-:W-:-:S04]  /*28290*/  IMAD.WIDE R4, R19, 0x2, R4 ;  /* 0x0000000213047825 */ /* 0x000fc800078e0204 */
[----:B-1----:R-:W-:Y:S02]  /*282a0*/  IMAD.MOV.U32 R8, RZ, RZ, R17 ;  /* 0x000000ffff087224 */ /* 0x002fe400078e0011 */
[----:B----4-:R-:W-:-:S04]  /*282b0*/  IMAD.MOV.U32 R9, RZ, RZ, R15 ;  /* 0x000000ffff097224 */ /* 0x010fc800078e000f */
[----:B------:R-:W-:-:S04]  /*282c0*/  IMAD.WIDE R8, R19, 0x2, R8 ;  /* 0x0000000213087825 */ /* 0x000fc800078e0208 */
[----:B--2---:R-:W-:Y:S02]  /*282d0*/  IMAD.MOV.U32 R6, RZ, RZ, R3 ;  /* 0x000000ffff067224 */ /* 0x004fe400078e0003 */
[----:B------:R-:W2:Y:S01]  /*282e0*/  LDL.LU R3, [R1+0xb68] ;  /* 0x000b680001037983 */ /* 0x000ea20000300800 */
[----:B------:R-:W-:Y:S02]  /*282f0*/  STL [R1+0x4a4], R4 ;  /* 0x0004a40401007387 */ /* 0x000fe40000100800 */
[----:B------:R0:W-:Y:S02]  /*28300*/  STL [R1+0x3bc], R5 ;  /* 0x0003bc0501007387 */ /* 0x0001e40000100800 */
[----:B------:R-:W-:Y:S01]  /*28310*/  IMAD.WIDE R6, R19, 0x2, R6 ;  /* 0x0000000213067825 */ /* 0x000fe200078e0206 */
[----:B0-----:R-:W4:Y:S04]  /*28320*/  LDL.LU R5, [R1+0x3c0] ;  /* 0x0003c00001057983 */ /* 0x001f280000300800 */
[----:B------:R-:W-:Y:S02]  /*28330*/  STL [R1+0x5fc], R6 ;  /* 0x0005fc0601007387 */ /* 0x000fe40000100800 */
[----:B------:R0:W-:Y:S02]  /*28340*/  STL [R1+0x4a8], R7 ;  /* 0x0004a80701007387 */ /* 0x0001e40000100800 */
[----:B---3--:R-:W-:Y:S01]  /*28350*/  IMAD.MOV.U32 R4, RZ, RZ, R28 ;  /* 0x000000ffff047224 */ /* 0x008fe200078e001c */
[----:B0-----:R-:W3:Y:S01]  /*28360*/  LDL.LU R7, [R1+0x4b0] ;  /* 0x0004b00001077983 */ /* 0x001ee20000300800 */
[----:B------:R-:W-:Y:S02]  /*28370*/  STL [R1+0x718], R8 ;  /* 0x0007180801007387 */ /* 0x000fe40000100800 */
[----:B------:R0:W-:Y:S02]  /*28380*/  STL [R1+0x600], R9 ;  /* 0x0006000901007387 */ /* 0x0001e40000100800 */
[----:B------:R-:W3:Y:S01]  /*28390*/  LDL.LU R22, [R1+0x3c8] ;  /* 0x0003c80001167983 */ /* 0x000ee20000300800 */
[----:B------:R-:W3:Y:S01]  /*283a0*/  LDL.LU R23, [R1+0x4bc] ;  /* 0x0004bc0001177983 */ /* 0x000ee20000300800 */
[----:B------:R-:W3:Y:S02]  /*283b0*/  LDL.LU R15, [R1+0x4c0] ;  /* 0x0004c000010f7983 */ /* 0x000ee40000300800 */
[----:B------:R-:W3:Y:S02]  /*283c0*/  LDL.LU R17, [R1+0x614] ;  /* 0x0006140001117983 */ /* 0x000ee40000300800 */
[----:B------:R-:W3:Y:S02]  /*283d0*/  LDL.LU R28, [R1+0xb64] ;  /* 0x000b6400011c7983 */ /* 0x000ee40000300800 */
[----:B0-----:R-:W-:-:S02]  /*283e0*/  IMAD.MOV.U32 R9, RZ, RZ, R29 ;  /* 0x000000ffff097224 */ /* 0x001fc400078e001d */
[----:B------:R-:W3:Y:S01]  /*283f0*/  LDL.LU R29, [R1+0xb60] ;  /* 0x000b6000011d7983 */ /* 0x000ee20000300800 */
[----:B------:R-:W-:Y:S02]  /*28400*/  IMAD.MOV.U32 R6, RZ, RZ, R11 ;  /* 0x000000ffff067224 */ /* 0x000fe400078e000b */
[----:B--2---:R-:W-:Y:S02]  /*28410*/  IMAD.MOV.U32 R8, RZ, RZ, R3 ;  /* 0x000000ffff087224 */ /* 0x004fe400078e0003 */
[----:B------:R0:W5:Y:S01]  /*28420*/  LDL.LU R3, [R1+0xb5c] ;  /* 0x000b5c0001037983 */ /* 0x0001620000300800 */
[----:B----4-:R-:W-:-:S05]  /*28430*/  IMAD.WIDE R4, R19, 0x2, R4 ;  /* 0x0000000213047825 */ /* 0x010fca00078e0204 */
[----:B------:R-:W-:Y:S01]  /*28440*/  STL [R1+0x4ac], R4 ;  /* 0x0004ac0401007387 */ /* 0x000fe20000100800 */
[----:B------:R1:W-:Y:S02]  /*28450*/  STL [R1+0x3c0], R5 ;  /* 0x0003c00501007387 */ /* 0x0003e40000100800 */
[----:B------:R-:W-:-:S04]  /*28460*/  IMAD.WIDE R8, R19, 0x2, R8 ;  /* 0x0000000213087825 */ /* 0x000fc800078e0208 */
[----:B---3--:R-:W-:Y:S01]  /*28470*/  IMAD.WIDE R6, R19, 0x2, R6 ;  /* 0x0000000213067825 */ /* 0x008fe200078e0206 */
[----:B-1----:R-:W2:Y:S04]  /*28480*/  LDL.LU R5, [R1+0x3c4] ;  /* 0x0003c40001057983 */ /* 0x002ea80000300800 */
[----:B------:R-:W-:Y:S01]  /*28490*/  STL [R1+0x604], R6 ;  /* 0x0006040601007387 */ /* 0x000fe20000100800 */
[----:B------:R1:W-:Y:S02]  /*284a0*/  STL [R1+0x4b0], R7 ;  /* 0x0004b00701007387 */ /* 0x0003e40000100800 */
[----:B------:R3:W-:Y:S01]  /*284b0*/  STL [R1+0x71c], R8 ;  /* 0x00071c0801007387 */ /* 0x0007e20000100800 */
[----:B------:R4:W-:Y:S01]  /*284c0*/  STL [R1+0x608], R9 ;  /* 0x0006080901007387 */ /* 0x0009e20000100800 */
[----:B------:R-:W2:Y:S02]  /*284d0*/  LDL.LU R11, [R1+0x728] ;  /* 0x00072800010b7983 */ /* 0x000ea40000300800 */
[----:B-1----:R-:W-:-:S02]  /*284e0*/  IMAD.MOV.U32 R7, RZ, RZ, R28 ;  /* 0x000000ffff077224 */ /* 0x002fc400078e001c */
[----:B------:R-:W2:Y:S01]  /*284f0*/  LDL.LU R28, [R1+0xb58] ;  /* 0x000b5800011c7983 */ /* 0x000ea20000300800 */
[----:B------:R-:W-:-:S03]  /*28500*/  IMAD.MOV.U32 R6, RZ, RZ, R29 ;  /* 0x000000ffff067224 */ /* 0x000fc600078e001d */
[----:B------:R-:W2:Y:S01]  /*28510*/  LDL.LU R29, [R1+0xb54] ;  /* 0x000b5400011d7983 */ /* 0x000ea20000300800 */
[----:B------:R-:W-:Y:S02]  /*28520*/  IMAD.MOV.U32 R4, RZ, RZ, R20 ;  /* 0x000000ffff047224 */ /* 0x000fe400078e0014 */
[----:B---3--:R-:W-:Y:S02]  /*28530*/  IMAD.MOV.U32 R8, RZ, RZ, R18 ;  /* 0x000000ffff087224 */ /* 0x008fe400078e0012 */
[----:B----4-:R-:W-:Y:S02]  /*28540*/  IMAD.MOV.U32 R9, RZ, RZ, R21 ;  /* 0x000000ffff097224 */ /* 0x010fe400078e0015 */
[----:B------:R-:W-:-:S04]  /*28550*/  IMAD.WIDE R6, R19, 0x2, R6 ;  /* 0x0000000213067825 */ /* 0x000fc800078e0206 */
[----:B------:R-:W-:-:S04]  /*28560*/  IMAD.WIDE R8, R19, 0x2, R8 ;  /* 0x0000000213087825 */ /* 0x000fc800078e0208 */
[----:B--2---:R-:W-:-:S05]  /*28570*/  IMAD.WIDE R4, R19, 0x2, R4 ;  /* 0x0000000213047825 */ /* 0x004fca00078e0204 */
[----:B------:R-:W-:Y:S01]  /*28580*/  STL [R1+0x4b4], R4 ;  /* 0x0004b40401007387 */ /* 0x000fe20000100800 */
[----:B------:R-:W-:Y:S02]  /*28590*/  STL [R1+0x3c4], R5 ;  /* 0x0003c40501007387 */ /* 0x000fe40000100800 */
[----:B------:R-:W-:Y:S02]  /*285a0*/  STL [R1+0x60c], R6 ;  /* 0x00060c0601007387 */ /* 0x000fe40000100800 */
[----:B------:R-:W-:Y:S01]  /*285b0*/  STL [R1+0x4b8], R7 ;  /* 0x0004b80701007387 */ /* 0x000fe20000100800 */
[----:B------:R-:W-:Y:S01]  /*285c0*/  STL [R1+0x720], R8 ;  /* 0x0007200801007387 */ /* 0x000fe20000100800 */
[----:B------:R1:W-:Y:S02]  /*285d0*/  STL [R1+0x610], R9 ;  /* 0x0006100901007387 */ /* 0x0003e40000100800 */
[----:B------:R-:W2:Y:S02]  /*285e0*/  LDL.LU R20, [R1+0x4cc] ;  /* 0x0004cc0001147983 */ /* 0x000ea40000300800 */
[----:B------:R-:W3:Y:S01]  /*285f0*/  LDL.LU R21, [R1+0x4d0] ;  /* 0x0004d00001157983 */ /* 0x000ee20000300800 */
[----:B------:R-:W4:Y:S01]  /*28600*/  LDL.LU R18, [R1+0x624] ;  /* 0x0006240001127983 */ /* 0x000f220000300800 */
[----:B-1----:R-:W-:-:S02]  /*28610*/  IMAD.MOV.U32 R9, RZ, RZ, R28 ;  /* 0x000000ffff097224 */ /* 0x002fc400078e001c */
[----:B------:R-:W-:Y:S01]  /*28620*/  IMAD.MOV.U32 R8, RZ, RZ, R29 ;  /* 0x000000ffff087224 */ /* 0x000fe200078e001d */
[----:B------:R-:W2:Y:S01]  /*28630*/  LDL.LU R28, [R1+0xb50] ;  /* 0x000b5000011c7983 */ /* 0x000ea20000300800 */
[----:B------:R-:W3:Y:S02]  /*28640*/  LDL.LU R29, [R1+0xb4c] ;  /* 0x000b4c00011d7983 */ /* 0x000ee40000300800 */
[----:B------:R-:W-:Y:S02]  /*28650*/  IMAD.MOV.U32 R4, RZ, RZ, R23 ;  /* 0x000000ffff047224 */ /* 0x000fe400078e0017 */
[----:B------:R-:W-:-:S04]  /*28660*/  IMAD.MOV.U32 R5, RZ, RZ, R22 ;  /* 0x000000ffff057224 */ /* 0x000fc800078e0016 */
[----:B------:R-:W-:-:S05]  /*28670*/  IMAD.WIDE R4, R19, 0x2, R4 ;  /* 0x0000000213047825 */ /* 0x000fca00078e0204 */
[----:B------:R1:W-:Y:S01]  /*28680*/  STL [R1+0x4bc], R4 ;  /* 0x0004bc0401007387 */ /* 0x0003e20000100800 */
[----:B------:R0:W-:Y:S03]  /*28690*/  STL [R1+0x3c8], R5 ;  /* 0x0003c80501007387 */ /* 0x0001e60000100800 */
[----:B-1----:R-:W4:Y:S01]  /*286a0*/  LDL.LU R4, [R1+0x3cc] ;  /* 0x0003cc0001047983 */ /* 0x002f220000300800 */
[----:B0-----:R-:W4:Y:S02]  /*286b0*/  LDL.LU R5, [R1+0x4c4] ;  /* 0x0004c40001057983 */ /* 0x001f240000300800 */
[----:B------:R-:W-:Y:S02]  /*286c0*/  IMAD.MOV.U32 R6, RZ, RZ, R17 ;  /* 0x000000ffff067224 */ /* 0x000fe400078e0011 */
[----:B------:R-:W-:Y:S02]  /*286d0*/  IMAD.MOV.U32 R7, RZ, RZ, R15 ;  /* 0x000000ffff077224 */ /* 0x000fe400078e000f */
[----:B------:R-:W-:-:S04]  /*286e0*/  IMAD.WIDE R8, R19, 0x2, R8 ;  /* 0x0000000213087825 */ /* 0x000fc800078e0208 */
[----:B------:R-:W-:-:S05]  /*286f0*/  IMAD.WIDE R6, R19, 0x2, R6 ;  /* 0x0000000213067825 */ /* 0x000fca00078e0206 */
[----:B------:R-:W-:Y:S01]  /*28700*/  STL [R1+0x614], R6 ;  /* 0x0006140601007387 */ /* 0x000fe20000100800 */
[----:B------:R-:W-:Y:S02]  /*28710*/  STL [R1+0x4c0], R7 ;  /* 0x0004c00701007387 */ /* 0x000fe40000100800 */
[----:B------:R-:W-:Y:S02]  /*28720*/  STL [R1+0x724], R8 ;  /* 0x0007240801007387 */ /* 0x000fe40000100800 */
[----:B------:R0:W-:Y:S02]  /*28730*/  STL [R1+0x618], R9 ;  /* 0x0006180901007387 */ /* 0x0001e40000100800 */
[----:B0-----:R-:W4:Y:S01]  /*28740*/  LDL.LU R9, [R1+0x620] ;  /* 0x0006200001097983 */ /* 0x001f220000300800 */
[----:B------:R-:W4:Y:S02]  /*28750*/  LDL.LU R22, [R1+0x3d4] ;  /* 0x0003d40001167983 */ /* 0x000f240000300800 */
[----:B------:R-:W4:Y:S02]  /*28760*/  LDL.LU R23, [R1+0x4d4] ;  /* 0x0004d40001177983 */ /* 0x000f240000300800 */
[----:B------:R-:W4:Y:S01]  /*28770*/  LDL.LU R15, [R1+0x630] ;  /* 0x00063000010f7983 */ /* 0x000f220000300800 */
[----:B------:R-:W4:Y:S01]  /*28780*/  LDL.LU R17, [R1+0x730] ;  /* 0x0007300001117983 */ /* 0x000f220000300800 */
[----:B--2---:R-:W-:-:S02]  /*28790*/  IMAD.MOV.U32 R7, RZ, RZ, R28 ;  /* 0x000000ffff077224 */ /* 0x004fc400078e001c */
[----:B---3--:R-:W-:Y:S01]  /*287a0*/  IMAD.MOV.U32 R6, RZ, RZ, R29 ;  /* 0x000000ffff067224 */ /* 0x008fe200078e001d */
[----:B------:R-:W2:Y:S01]  /*287b0*/  LDL.LU R28, [R1+0xb48] ;  /* 0x000b4800011c7983 */ /* 0x000ea20000300800 */
[----:B------:R-:W3:Y:S02]  /*287c0*/  LDL.LU R29, [R1+0xb44] ;  /* 0x000b4400011d7983 */ /* 0x000ee40000300800 */
[----:B------:R-:W-:Y:S01]  /*287d0*/  IMAD.MOV.U32 R8, RZ, RZ, R11 ;  /* 0x000000ffff087224 */ /* 0x000fe200078e000b */
[----:B----4-:R-:W-:-:S04]  /*287e0*/  LOP3.LUT R5, R5, R4, RZ, 0x3c, !PT ;  /* 0x0000000405057212 */ /* 0x010fc800078e3cff */
[----:B------:R-:W-:-:S04]  /*287f0*/  LOP3.LUT R4, R5, R4, RZ, 0x3c, !PT ;  /* 0x0000000405047212 */ /* 0x000fc800078e3cff */
[----:B------:R-:W-:-:S05]  /*28800*/  LOP3.LUT R5, R5, R4, RZ, 0x3c, !PT ;  /* 0x0000000405057212 */ /* 0x000fca00078e3cff */
[----:B------:R-:W-:-:S05]  /*28810*/  IMAD.WIDE R4, R19, 0x2, R4 ;  /* 0x0000000213047825 */ /* 0x000fca00078e0204 */
[----:B------:R-:W-:Y:S01]  /*28820*/  STL [R1+0x4c4], R4 ;  /* 0x0004c40401007387 */ /* 0x000fe20000100800 */
[----:B------:R0:W-:Y:S02]  /*28830*/  STL [R1+0x3cc], R5 ;  /* 0x0003cc0501007387 */ /* 0x0001e40000100800 */
[----:B------:R-:W-:-:S04]  /*28840*/  IMAD.WIDE R6, R19, 0x2, R6 ;  /* 0x0000000213067825 */ /* 0x000fc800078e0206 */
[----:B------:R-:W-:Y:S01]  /*28850*/  IMAD.WIDE R8, R19, 0x2, R8 ;  /* 0x0000000213087825 */ /* 0x000fe200078e0208 */
[----:B0-----:R-:W4:Y:S03]  /*28860*/  LDL.LU R5, [R1+0x3d0] ;  /* 0x0003d00001057983 */ /* 0x001f260000300800 */
[----:B------:R-:W-:Y:S02]  /*28870*/  STL [R1+0x61c], R6 ;  /* 0x00061c0601007387 */ /* 0x000fe40000100800 */
[----:B------:R-:W-:Y:S02]  /*28880*/  STL [R1+0x4c8], R7 ;  /* 0x0004c80701007387 */ /* 0x000fe40000100800 */
[----:B------:R-:W-:Y:S01]  /*28890*/  STL [R1+0x728], R8 ;  /* 0x0007280801007387 */ /* 0x000fe20000100800 */
[----:B------:R2:W-:Y:S01]  /*288a0*/  STL [R1+0x620], R9 ;  /* 0x0006200901007387 */ /* 0x0005e20000100800 */
[----:B------:R-:W4:Y:S02]  /*288b0*/  LDL.LU R11, [R1+0x634] ;  /* 0x00063400010b7983 */ /* 0x000f240000300800 */
[----:B--2---:R-:W-:-:S02]  /*288c0*/  IMAD.MOV.U32 R9, RZ, RZ, R28 ;  /* 0x000000ffff097224 */ /* 0x004fc400078e001c */
[----:B---3--:R-:W-:Y:S01]  /*288d0*/  IMAD.MOV.U32 R8, RZ, RZ, R29 ;  /* 0x000000ffff087224 */ /* 0x008fe200078e001d */
[----:B------:R-:W2:Y:S01]  /*288e0*/  LDL.LU R28, [R1+0xb40] ;  /* 0x000b4000011c7983 */ /* 0x000ea20000300800 */
[----:B------:R-:W3:Y:S02]  /*288f0*/  LDL.LU R29, [R1+0xb3c] ;  /* 0x000b3c00011d7983 */ /* 0x000ee40000300800 */
[----:B------:R-:W-:Y:S02]  /*28900*/  IMAD.MOV.U32 R4, RZ, RZ, R20 ;  /* 0x000000ffff047224 */ /* 0x000fe400078e0014 */
[----:B------:R-:W-:Y:S02]  /*28910*/  IMAD.MOV.U32 R6, RZ, RZ, R18 ;  /* 0x000000ffff067224 */ /* 0x000fe400078e0012 */
[----:B------:R-:W-:Y:S02]  /*28920*/  IMAD.MOV.U32 R7, RZ, RZ, R21 ;  /* 0x000000ffff077224 */ /* 0x000fe400078e0015 */
[----:B------:R-:W-:-:S04]  /*28930*/  IMAD.WIDE R8, R19, 0x2, R8 ;  /* 0x0000000213087825 */ /* 0x000fc800078e0208 */
[----:B------:R-:W-:-:S04]  /*28940*/  IMAD.WIDE R6, R19, 0x2, R6 ;  /* 0x0000000213067825 */ /* 0x000fc800078e0206 */
[----:B----4-:R-:W-:-:S05]  /*28950*/  IMAD.WIDE R4, R19, 0x2, R4 ;  /* 0x0000000213047825 */ /* 0x010fca00078e0204 */
[----:B------:R-:W-:Y:S01]  /*28960*/  STL [R1+0x4cc], R4 ;  /* 0x0004cc0401007387 */ /* 0x000fe20000100800 */
[----:B------:R-:W-:Y:S02]  /*28970*/  STL [R1+0x3d0], R5 ;  /* 0x0003d00501007387 */ /* 0x000fe40000100800 */
[----:B------:R-:W-:Y:S02]  /*28980*/  STL [R1+0x624], R6 ;  /* 0x0006240601007387 */ /* 0x000fe40000100800 */
[----:B------:R2:W-:Y:S01]  /*28990*/  STL [R1+0x4d0], R7 ;  /* 0x0004d00701007387 */ /* 0x0005e20000100800 */
[----:B------:R-:W-:Y:S01]  /*289a0*/  STL [R1+0x72c], R8 ;  /* 0x00072c0801007387 */ /* 0x000fe20000100800 */
[----:B------:R-:W-:Y:S02]  /*289b0*/  STL [R1+0x628], R9 ;  /* 0x0006280901007387 */ /* 0x000fe40000100800 */
[----:B------:R-:W4:Y:S02]  /*289c0*/  LDL.LU R20, [R1+0x4e4] ;  /* 0x0004e40001147983 */ /* 0x000f240000300800 */
[----:B------:R-:W4:Y:S01]  /*289d0*/  LDL.LU R21, [R1+0x640] ;  /* 0x0006400001157983 */ /* 0x000f220000300800 */
[----:B------:R-:W4:Y:S01]  /*289e0*/  LDL.LU R18, [R1+0x738] ;  /* 0x0007380001127983 */ /* 0x000f220000300800 */
[----:B--2---:R-:W-:-:S02]  /*289f0*/  IMAD.MOV.U32 R7, RZ, RZ, R28 ;  /* 0x000000ffff077224 */ /* 0x004fc400078e001c */
[----:B---3--:R-:W-:Y:S01]  /*28a00*/  IMAD.MOV.U32 R6, RZ, RZ, R29 ;  /* 0x000000ffff067224 */ /* 0x008fe200078e001d */
[----:B------:R-:W2:Y:S01]  /*28a10*/  LDL.LU R28, [R1+0xb38] ;  /* 0x000b3800011c7983 */ /* 0x000ea20000300800 */
[----:B------:R-:W3:Y:S02]  /*28a20*/  LDL.LU R29, [R1+0xb34] ;  /* 0x000b3400011d7983 */ /* 0x000ee40000300800 */
[----:B------:R-:W-:Y:S02]  /*28a30*/  IMAD.MOV.U32 R4, RZ, RZ, R23 ;  /* 0x000000ffff047224 */ /* 0x000fe400078e0017 */
[----:B------:R-:W-:-:S04]  /*28a40*/  IMAD.MOV.U32 R5, RZ, RZ, R22 ;  /* 0x000000ffff057224 */ /* 0x000fc800078e0016 */
[----:B------:R-:W-:-:S05]  /*28a50*/  IMAD.WIDE R4, R19, 0x2, R4 ;  /* 0x0000000213047825 */ /* 0x000fca00078e0204 */
[----:B------:R0:W-:Y:S01]  /*28a60*/  STL [R1+0x4d4], R4 ;  /* 0x0004d40401007387 */ /* 0x0001e20000100800 */
[----:B------:R1:W-:Y:S03]  /*28a70*/  STL [R1+0x3d4], R5 ;  /* 0x0003d40501007387 */ /* 0x0003e60000100800 */
[----:B0-----:R-:W4:Y:S01]  /*28a80*/  LDL.LU R4, [R1+0x3d8] ;  /* 0x0003d80001047983 */ /* 0x001f220000300800 */
[----:B-1----:R-:W4:Y:S02]  /*28a90*/  LDL.LU R5, [R1+0x4dc] ;  /* 0x0004dc0001057983 */ /* 0x002f240000300800 */
[----:B------:R-:W-:-:S04]  /*28aa0*/  IMAD.WIDE R6, R19, 0x2, R6 ;  /* 0x0000000213067825 */ /* 0x000fc800078e0206 */
[----:B------:R-:W-:Y:S02]  /*28ab0*/  IMAD.MOV.U32 R8, RZ, RZ, R17 ;  /* 0x000000ffff087224 */ /* 0x000fe400078e0011 */
[----:B------:R-:W-:Y:S01]  /*28ac0*/  IMAD.MOV.U32 R9, RZ, RZ, R15 ;  /* 0x000000ffff097224 */ /* 0x000fe200078e000f */
[----:B------:R-:W-:Y:S03]  /*28ad0*/  STL [R1+0x62c], R6 ;  /* 0x00062c0601007387 */ /* 0x000fe60000100800 */
[----:B------:R-:W-:-:S04]  /*28ae0*/  IMAD.WIDE R8, R19, 0x2, R8 ;  /* 0x0000000213087825 */ /* 0x000fc800078e0208 */
[----:B------:R0:W-:Y:S02]  /*28af0*/  STL [R1+0x4d8], R7 ;  /* 0x0004d80701007387 */ /* 0x0001e40000100800 */
[----:B0-----:R-:W4:Y:S01]  /*28b00*/  LDL.LU R7, [R1+0x4e0] ;  /* 0x0004e00001077983 */ /* 0x001f220000300800 */
[----:B------:R-:W-:Y:S02]  /*28b10*/  STL [R1+0x730], R8 ;  /* 0x0007300801007387 */ /* 0x000fe40000100800 */
[----:B------:R2:W-:Y:S02]  /*28b20*/  STL [R1+0x630], R9 ;  /* 0x0006300901007387 */ /* 0x0005e40000100800 */
[----:B------:R-:W4:Y:S01]  /*28b30*/  LDL.LU R22, [R1+0x3e0] ;  /* 0x0003e00001167983 */ /* 0x000f220000300800 */
[----:B------:R-:W4:Y:S01]  /*28b40*/  LDL.LU R23, [R1+0x4ec] ;  /* 0x0004ec0001177983 */ /* 0x000f220000300800 */
[----:B------:R-:W4:Y:S02]  /*28b50*/  LDL.LU R15, [R1+0x4f0] ;  /* 0x0004f000010f7983 */ /* 0x000f240000300800 */
[----:B------:R-:W4:Y:S02]  /*28b60*/  LDL.LU R17, [R1+0x644] ;  /* 0x0006440001117983 */ /* 0x000f240000300800 */
        /* <DEDUP_REMOVED lines=15> */
[----:B------:R2:W-:Y:S02]  /*28c60*/  STL [R1+0x4e0], R7 ;  /* 0x0004e00701007387 */ /* 0x0005e40000100800 */
[----:B------:R0:W-:Y:S01]  /*28c70*/  STL [R1+0x734], R8 ;  /* 0x0007340801007387 */ /* 0x0001e20000100800 */
[----:B------:R1:W-:Y:S01]  /*28c80*/  STL [R1+0x638], R9 ;  /* 0x0006380901007387 */ /* 0x0003e20000100800 */
[----:B------:R-:W4:Y:S02]  /*28c90*/  LDL.LU R11, [R1+0x740] ;  /* 0x00074000010b7983 */ /* 0x000f240000300800 */
[----:B--2---:R-:W-:-:S02]  /*28ca0*/  IMAD.MOV.U32 R7, RZ, RZ, R28 ;  /* 0x000000ffff077224 */ /* 0x004fc400078e001c */
[----:B---3--:R-:W-:Y:S01]  /*28cb0*/  IMAD.MOV.U32 R6, RZ, RZ, R29 ;  /* 0x000000ffff067224 */ /* 0x008fe200078e001d */
[----:B------:R-:W2:Y:S01]  /*28cc0*/  LDL.LU R28, [R1+0xb28] ;  /* 0x000b2800011c7983 */ /* 0x000ea20000300800 */
[----:B------:R-:W3:Y:S02]  /*28cd0*/  LDL.LU R29, [R1+0xb24] ;  /* 0x000b2400011d7983 */ /* 0x000ee40000300800 */
[----:B------:R-:W-:Y:S02]  /*28ce0*/  IMAD.MOV.U32 R4, RZ, RZ, R20 ;  /* 0x000000ffff047224 */ /* 0x000fe400078e0014 */
[----:B0-----:R-:W-:Y:S02]  /*28cf0*/  IMAD.MOV.U32 R8, RZ, RZ, R18 ;  /* 0x000000ffff087224 */ /* 0x001fe400078e0012 */
[----:B-1----:R-:W-:Y:S02]  /*28d00*/  IMAD.MOV.U32 R9, RZ, RZ, R21 ;  /* 0x000000ffff097224 */ /* 0x002fe400078e0015 */
[----:B------:R-:W-:-:S04]  /*28d10*/  IMAD.WIDE R6, R19, 0x2, R6 ;  /* 0x0000000213067825 */ /* 0x000fc800078e0206 */
[----:B------:R-:W-:-:S04]  /*28d20*/  IMAD.WIDE R8, R19, 0x2, R8 ;  /* 0x0000000213087825 */ /* 0x000fc800078e0208 */
[----:B----4-:R-:W-:-:S05]  /*28d30*/  IMAD.WIDE R4, R19, 0x2, R4 ;  /* 0x0000000213047825 */ /* 0x010fca00078e0204 */
[----:B------:R-:W-:Y:S01]  /*28d40*/  STL [R1+0x4e4], R4 ;  /* 0x0004e40401007387 */ /* 0x000fe20000100800 */
[----:B------:R-:W-:Y:S02]  /*28d50*/  STL [R1+0x3dc], R5 ;  /* 0x0003dc0501007387 */ /* 0x000fe40000100800 */
[----:B------:R-:W-:Y:S02]  /*28d60*/  STL [R1+0x63c], R6 ;  /* 0x00063c0601007387 */ /* 0x000fe40000100800 */
[----:B------:R-:W-:Y:S01]  /*28d70*/  STL [R1+0x4e8], R7 ;  /* 0x0004e80701007387 */ /* 0x000fe20000100800 */
[----:B------:R-:W-:Y:S01]  /*28d80*/  STL [R1+0x738], R8 ;  /* 0x0007380801007387 */ /* 0x000fe20000100800 */
[----:B------:R2:W-:Y:S02]  /*28d90*/  STL [R1+0x640], R9 ;  /* 0x0006400901007387 */ /* 0x0005e40000100800 */
        /* <DEDUP_REMOVED lines=70> */
[----:B------:R-:W-:Y:S02]  /*29200*/  IMAD.MOV.U32 R5, RZ, RZ, R22 ;  /* 0x000000ffff057224 */ /* 0x000fe400078e0016 */
[----:B------:R-:W-:-:S04]  /*29210*/  IMAD.WIDE R6, R19, 0x2, R6 ;  /* 0x0000000213067825 */ /* 0x000fc800078e0206 */
[----:B------:R-:W-:-:S05]  /*29220*/  IMAD.WIDE R4, R19, 0x2, R4 ;  /* 0x0000000213047825 */ /* 0x000fca00078e0204 */
[----:B------:R-:W-:Y:S01]  /*29230*/  STL [R1+0x504], R4 ;  /* 0x0005040401007387 */ /* 0x000fe20000100800 */
[----:B------:R0:W-:Y:S03]  /*29240*/  STL [R1+0x3f8], R5 ;  /* 0x0003f80501007387 */ /* 0x0001e60000100800 */
[----:B0-----:R-:W4:Y:S01]  /*29250*/  LDL.LU R5, [R1+0x3fc] ;  /* 0x0003fc0001057983 */ /* 0x001f220000300800 */
[----:B------:R0:W-:Y:S02]  /*29260*/  STL [R1+0x65c], R6 ;  /* 0x00065c0601007387 */ /* 0x0001e40000100800 */
[----:B------:R1:W-:Y:S02]  /*29270*/  STL [R1+0x508], R7 ;  /* 0x0005080701007387 */ /* 0x0003e40000100800 */
[----:B------:R-:W-:Y:S02]  /*29280*/  IMAD.MOV.U32 R8, RZ, RZ, R17 ;  /* 0x000000ffff087224 */ /* 0x000fe400078e0011 */
[----:B------:R-:W-:Y:S01]  /*29290*/  IMAD.MOV.U32 R9, RZ, RZ, R15 ;  /* 0x000000ffff097224 */ /* 0x000fe200078e000f */
[----:B0-----:R-:W4:Y:S01]  /*292a0*/  LDL.LU R6, [R1+0x510] ;  /* 0x0005100001067983 */ /* 0x001f220000300800 */
[----:B-1----:R-:W4:Y:S02]  /*292b0*/  LDL.LU R7, [R1+0x664] ;  /* 0x0006640001077983 */ /* 0x002f240000300800 */
[----:B------:R-:W-:-:S05]  /*292c0*/  IMAD.WIDE R8, R19, 0x2, R8 ;  /* 0x0000000213087825 */ /* 0x000fca00078e0208 */
[----:B------:R-:W-:Y:S01]  /*292d0*/  STL [R1+0x748], R8 ;  /* 0x0007480801007387 */ /* 0x000fe20000100800 */
[----:B------:R3:W-:Y:S02]  /*292e0*/  STL [R1+0x660], R9 ;  /* 0x0006600901007387 */ /* 0x0007e40000100800 */
[----:B------:R-:W4:Y:S02]  /*292f0*/  LDL.LU R22, [R1+0x404] ;  /* 0x0004040001167983 */ /* 0x000f240000300800 */
[----:B------:R-:W4:Y:S01]  /*29300*/  LDL.LU R23, [R1+0x51c] ;  /* 0x00051c0001177983 */ /* 0x000f220000300800 */
[----:B------:R-:W4:Y:S01]  /*29310*/  LDL.LU R15, [R1+0x520] ;  /* 0x00052000010f7983 */ /* 0x000f220000300800 */
[----:B------:R-:W4:Y:S02]  /*29320*/  LDL.LU R17, [R1+0x674] ;  /* 0x0006740001117983 */ /* 0x000f240000300800 */
[----:B--2---:R-:W-:Y:S02]  /*29330*/  IMAD.MOV.U32 R4, RZ, RZ, R28 ;  /* 0x000000ffff047224 */ /* 0x004fe400078e001c */
[----:B---3--:R-:W-:Y:S01]  /*29340*/  IMAD.MOV.U32 R9, RZ, RZ, R29 ;  /* 0x000000ffff097224 */ /* 0x008fe200078e001d */
[----:B------:R-:W2:Y:S01]  /*29350*/  LDL.LU R28, [R1+0xb00] ;  /* 0x000b0000011c7983 */ /* 0x000ea20000300800 */
[----:B------:R-:W3:Y:S02]  /*29360*/  LDL.LU R29, [R1+0xafc] ;  /* 0x000afc00011d7983 */ /* 0x000ee40000300800 */
[----:B------:R-:W-:-:S04]  /*29370*/  IMAD.MOV.U32 R8, RZ, RZ, R11 ;  /* 0x000000ffff087224 */ /* 0x000fc800078e000b */
[----:B------:R-:W-:-:S04]  /*29380*/  IMAD.WIDE R8, R19, 0x2, R8 ;  /* 0x0000000213087825 */ /* 0x000fc800078e0208 */
[----:B----4-:R-:W-:-:S05]  /*29390*/  IMAD.WIDE R4, R19, 0x2, R4 ;  /* 0x0000000213047825 */ /* 0x010fca00078e0204 */
[----:B------:R-:W-:Y:S01]  /*293a0*/  STL [R1+0x50c], R4 ;  /* 0x00050c0401007387 */ /* 0x000fe20000100800 */
[----:B------:R-:W-:-:S04]  /*293b0*/  LOP3.LUT R7, R7, R6, RZ, 0x3c, !PT ;  /* 0x0000000607077212 */ /* 0x000fc800078e3cff */
[C---:B------:R-:W-:Y:S01]  /*293c0*/  LOP3.LUT R6, R7.reuse, R6, RZ, 0x3c, !PT ;  /* 0x0000000607067212 */ /* 0x040fe200078e3cff */
[----:B------:R0:W-:Y:S03]  /*293d0*/  STL [R1+0x3fc], R5 ;  /* 0x0003fc0501007387 */ /* 0x0001e60000100800 */
[----:B------:R-:W-:Y:S01]  /*293e0*/  LOP3.LUT R7, R7, R6, RZ, 0x3c, !PT ;  /* 0x0000000607077212 */ /* 0x000fe200078e3cff */
[----:B0-----:R-:W4:Y:S04]  /*293f0*/  LDL.LU R5, [R1+0x400] ;  /* 0x0004000001057983 */ /* 0x001f280000300800 */
[----:B------:R-:W-:-:S05]  /*29400*/  IMAD.WIDE R6, R19, 0x2, R6 ;  /* 0x0000000213067825 */ /* 0x000fca00078e0206 */
[----:B------:R-:W-:Y:S01]  /*29410*/  STL [R1+0x664], R6 ;  /* 0x0006640601007387 */ /* 0x000fe20000100800 */
[----:B------:R2:W-:Y:S02]  /*29420*/  STL [R1+0x510], R7 ;  /* 0x0005100701007387 */ /* 0x0005e40000100800 */
[----:B------:R0:W-:Y:S02]  /*29430*/  STL [R1+0x74c], R8 ;  /* 0x00074c0801007387 */ /* 0x0001e40000100800 */
[----:B------:R1:W-:Y:S01]  /*29440*/  STL [R1+0x668], R9 ;  /* 0x0006680901007387 */ /* 0x0003e20000100800 */
[----:B------:R-:W4:Y:S01]  /*29450*/  LDL.LU R11, [R1+0x758] ;  /* 0x00075800010b7983 */ /* 0x000f220000300800 */
[----:B--2---:R-:W-:Y:S02]  /*29460*/  IMAD.MOV.U32 R7, RZ, RZ, R28 ;  /* 0x000000ffff077224 */ /* 0x004fe400078e001c */
[----:B---3--:R-:W-:Y:S01]  /*29470*/  IMAD.MOV.U32 R6, RZ, RZ, R29 ;  /* 0x000000ffff067224 */ /* 0x008fe200078e001d */
[----:B------:R-:W2:Y:S01]  /*29480*/  LDL.LU R28, [R1+0xaf8] ;  /* 0x000af800011c7983 */ /* 0x000ea20000300800 */
[----:B------:R-:W3:Y:S02]  /*29490*/  LDL.LU R29, [R1+0xaf4] ;  /* 0x000af400011d7983 */ /* 0x000ee40000300800 */
[----:B------:R-:W-:-:S02]  /*294a0*/  IMAD.MOV.U32 R4, RZ, RZ, R20 ;  /* 0x000000ffff047224 */ /* 0x000fc400078e0014 */
        /* <DEDUP_REMOVED lines=17> */
[----:B------:R-:W3:Y:S01]  /*295c0*/  LDL.LU R29, [R1+0xaec] ;  /* 0x000aec00011d7983 */ /* 0x000ee20000300800 */
[----:B------:R-:W-:Y:S01]  /*295d0*/  MOV R5, R22 ;  /* 0x0000001600057202 */ /* 0x000fe20000000f00 */
        /* <DEDUP_REMOVED lines=195> */
[----:B------:R-:W-:Y:S01]  /*2a210*/  STL [R1+0x6bc], R6 ;  /* 0x0006bc0601007387 */ /* 0x000fe20000100800 */
[----:B------:R-:W4:Y:S02]  /*2a220*/  LDL.LU R22, [R1+0x57c] ;  /* 0x00057c0001167983 */ /* 0x000f240000300800 */
[----:B------:R-:W4:Y:S02]  /*2a230*/  LDL.LU R23, [R1+0x6d4] ;  /* 0x0006d40001177983 */ /* 0x000f240000300800 */
[----:B------:R-:W4:Y:S01]  /*2a240*/  LDL.LU R15, [R1+0x580] ;  /* 0x00058000010f7983 */ /* 0x000f220000300800 */
[----:B------:R-:W4:Y:S01]  /*2a250*/  LDL.LU R17, [R1+0x6d8] ;  /* 0x0006d80001117983 */ /* 0x000f220000300800 */
[----:B------:R0:W-:Y:S03]  /*2a260*/  STL [R1+0x568], R7 ;  /* 0x0005680701007387 */ /* 0x0001e60000100800 */
[----:B0-----:R-:W4:Y:S01]  /*2a270*/  LDL.LU R7, [R1+0x570] ;  /* 0x0005700001077983 */ /* 0x001f220000300800 */
[----:B------:R-:W-:-:S05]  /*2a280*/  IMAD.WIDE R8, R19, 0x2, R8 ;  /* 0x0000000213087825 */ /* 0x000fca00078e0208 */
[----:B------:R-:W-:Y:S01]  /*2a290*/  STL [R1+0x778], R8 ;  /* 0x0007780801007387 */ /* 0x000fe20000100800 */
[----:B------:R2:W-:Y:S02]  /*2a2a0*/  STL [R1+0x6c0], R9 ;  /* 0x0006c00901007387 */ /* 0x0005e40000100800 */
[----:B--2---:R-:W-:Y:S02]  /*2a2b0*/  IMAD.MOV.U32 R9, RZ, RZ, R28 ;  /* 0x000000ffff097224 */ /* 0x004fe400078e001c */
        /* <DEDUP_REMOVED lines=16> */
[----:B------:R-:W4:Y:S01]  /*2a3c0*/  LDL.LU R11, [R1+0x37c] ;  /* 0x00037c00010b7983 */ /* 0x000f220000300800 */
[----:B------:R2:W-:Y:S02]  /*2a3d0*/  STL [R1+0x6c8], R9 ;  /* 0x0006c80901007387 */ /* 0x0005e40000100800 */
[----:B--2---:R-:W-:-:S02]  /*2a3e0*/  IMAD.MOV.U32 R9, RZ, RZ, R28 ;  /* 0x000000ffff097224 */ /* 0x004fc400078e001c */
[----:B---3--:R-:W-:Y:S01]  /*2a3f0*/  IMAD.MOV.U32 R8, RZ, RZ, R29 ;  /* 0x000000ffff087224 */ /* 0x008fe200078e001d */
[----:B------:R-:W2:Y:S01]  /*2a400*/  LDL.LU R28, [R1+0xa98] ;  /* 0x000a9800011c7983 */ /* 0x000ea20000300800 */
[----:B------:R-:W2:Y:S02]  /*2a410*/  LDL.LU R29, [R1+0xa94] ;  /* 0x000a9400011d7983 */ /* 0x000ea40000300800 */
[----:B------:R-:W-:Y:S02]  /*2a420*/  IMAD.MOV.U32 R4, RZ, RZ, R20 ;  /* 0x000000ffff047224 */ /* 0x000fe400078e0014 */
[----:B------:R-:W-:Y:S02]  /*2a430*/  IMAD.MOV.U32 R6, RZ, RZ, R18 ;  /* 0x000000ffff067224 */ /* 0x000fe400078e0012 */
[----:B------:R-:W-:-:S04]  /*2a440*/  IMAD.MOV.U32 R7, RZ, RZ, R21 ;  /* 0x000000ffff077224 */ /* 0x000fc800078e0015 */
[----:B------:R-:W-:-:S04]  /*2a450*/  IMAD.WIDE R6, R19, 0x2, R6 ;  /* 0x0000000213067825 */ /* 0x000fc800078e0206 */
[----:B------:R-:W-:-:S04]  /*2a460*/  IMAD.WIDE R8, R19, 0x2, R8 ;  /* 0x0000000213087825 */ /* 0x000fc800078e0208 */
[----:B------:R-:W-:Y:S01]  /*2a470*/  IMAD.MOV.U32 R18, RZ, RZ, c[0x0][0x188] ;  /* 0x00006200ff127624 */ /* 0x000fe200078e00ff */
[----:B------:R-:W-:Y:S01]  /*2a480*/  UIADD3 UR4, UR4, -0x80, URZ ;  /* 0xffffff8004047890 */ /* 0x000fe2000fffe03f */
[----:B----4-:R-:W-:-:S05]  /*2a490*/  IMAD.WIDE R4, R19, 0x2, R4 ;  /* 0x0000000213047825 */ /* 0x010fca00078e0204 */
[----:B------:R0:W-:Y:S01]  /*2a4a0*/  STL [R1+0x574], R4 ;  /* 0x0005740401007387 */ /* 0x0001e20000100800 */
[----:B------:R1:W-:Y:S02]  /*2a4b0*/  STL [R1+0x430], R5 ;  /* 0x0004300501007387 */ /* 0x0003e40000100800 */
[----:B------:R3:W-:Y:S02]  /*2a4c0*/  STL [R1+0x6cc], R6 ;  /* 0x0006cc0601007387 */ /* 0x0007e40000100800 */
[----:B------:R4:W-:Y:S01]  /*2a4d0*/  STL [R1+0x578], R7 ;  /* 0x0005780701007387 */ /* 0x0009e20000100800 */
[----:B------:R-:W-:Y:S01]  /*2a4e0*/  IADD3 R11, R11, -0x1, RZ ;  /* 0xffffffff0b0b7810 */ /* 0x000fe20007ffe0ff */
[----:B------:R-:W-:Y:S01]  /*2a4f0*/  STL [R1+0x780], R8 ;  /* 0x0007800801007387 */ /* 0x000fe20000100800 */
[----:B0-----:R-:W-:Y:S02]  /*2a500*/  IMAD.MOV.U32 R4, RZ, RZ, R23 ;  /* 0x000000ffff047224 */ /* 0x001fe400078e0017 */
[----:B-1----:R-:W-:-:S02]  /*2a510*/  IMAD.MOV.U32 R5, RZ, RZ, R22 ;  /* 0x000000ffff057224 */ /* 0x002fc400078e0016 */
[----:B---3--:R-:W-:Y:S02]  /*2a520*/  IMAD.MOV.U32 R6, RZ, RZ, R17 ;  /* 0x000000ffff067224 */ /* 0x008fe400078e0011 */
[----:B----4-:R-:W-:Y:S02]  /*2a530*/  IMAD.MOV.U32 R7, RZ, RZ, R15 ;  /* 0x000000ffff077224 */ /* 0x010fe400078e000f */
[----:B------:R-:W-:-:S04]  /*2a540*/  IMAD.WIDE R4, R19, 0x2, R4 ;  /* 0x0000000213047825 */ /* 0x000fc800078e0204 */
[----:B------:R-:W-:Y:S01]  /*2a550*/  IMAD.WIDE R6, R19, 0x2, R6 ;  /* 0x0000000213067825 */ /* 0x000fe200078e0206 */
[----:B------:R2:W-:Y:S03]  /*2a560*/  STL [R1+0x6d0], R9 ;  /* 0x0006d00901007387 */ /* 0x0005e60000100800 */
[----:B------:R-:W-:Y:S02]  /*2a570*/  STL [R1+0x37c], R11 ;  /* 0x00037c0b01007387 */ /* 0x000fe40000100800 */
[----:B------:R0:W-:Y:S02]  /*2a580*/  STL [R1+0x6d4], R4 ;  /* 0x0006d40401007387 */ /* 0x0001e40000100800 */
[----:B------:R1:W-:Y:S01]  /*2a590*/  STL [R1+0x57c], R5 ;  /* 0x00057c0501007387 */ /* 0x0003e20000100800 */
[----:B------:R3:W-:Y:S01]  /*2a5a0*/  STL [R1+0x6d8], R6 ;  /* 0x0006d80601007387 */ /* 0x0007e20000100800 */
[----:B------:R3:W-:Y:S01]  /*2a5b0*/  STL [R1+0x580], R7 ;  /* 0x0005800701007387 */ /* 0x0007e20000100800 */
[----:B------:R-:W-:Y:S01]  /*2a5c0*/  ISETP.NE.U32.AND P0, PT, R11, RZ, PT ;  /* 0x000000ff0b00720c */ /* 0x000fe20003f05070 */
[----:B------:R-:W-:-:S04]  /*2a5d0*/  IMAD.SHL.U32 R15, R18, 0x80, RZ ;  /* 0x00000080120f7824 */ /* 0x000fc800078e00ff */
[----:B--2---:R-:W-:-:S04]  /*2a5e0*/  IMAD.WIDE R8, R15, 0x2, R28 ;  /* 0x000000020f087825 */ /* 0x004fc800078e021c */
[----:B0-----:R-:W-:Y:S02]  /*2a5f0*/  IMAD.MOV.U32 R4, RZ, RZ, R8 ;  /* 0x000000ffff047224 */ /* 0x001fe400078e0008 */
[----:B-1----:R-:W-:Y:S02]  /*2a600*/  IMAD.MOV.U32 R5, RZ, RZ, R9 ;  /* 0x000000ffff057224 */ /* 0x002fe400078e0009 */
[----:B---3--:R-:W-:Y:S01]  /*2a610*/  @!P0 CALL.REL.NOINC `(.L_x_2) ;  /* 0x0000001000008944 */ /* 0x008fe20003c00000 */
[----:B------:R-:W-:Y:S05]  /*2a620*/  BRA `(.L_x_3) ;  /* 0xfffe68b000007947 */ /* 0x000fea000383ffff */
.L_x_2:
[----:B-----5:R0:W-:Y:S04]  /*2a630*/  STL [R1+0xb30], R27 ;  /* 0x000b301b01007387 */ /* 0x0201e80000100800 */
[----:B0-----:R-:W2:Y:S04]  /*2a640*/  LDL.LU R27, [R1+0x2cc] ;  /* 0x0002cc00011b7983 */ /* 0x001ea80000300800 */
[----:B--2---:R0:W-:Y:S04]  /*2a650*/  STL [R1+0xb34], R27 ;  /* 0x000b341b01007387 */ /* 0x0041e80000100800 */
        /* <DEDUP_REMOVED lines=30> */
[----:B------:R1:W-:Y:S01]  /*2a840*/  STL [R1+0xb2c], R25 ;  /* 0x000b2c1901007387 */ /* 0x0003e20000100800 */
[----:B0-----:R-:W-:-:S03]  /*2a850*/  IMAD.MOV.U32 R27, RZ, RZ, R14 ;  /* 0x000000ffff1b7224 */ /* 0x001fc600078e000e */
[----:B-1----:R-:W2:Y:S04]  /*2a860*/  LDL.LU R25, [R1+0x2dc] ;  /* 0x0002dc0001197983 */ /* 0x002ea80000300800 */
        /* <DEDUP_REMOVED lines=34> */
[----:B------:R0:W-:Y:S04]  /*2aa90*/  STL [R1+0xb24], R24 ;  /* 0x000b241801007387 */ /* 0x0001e80000100800 */
[----:B0-----:R-:W2:Y:S04]  /*2aaa0*/  LDL.LU R24, [R1+0x2fc] ;  /* 0x0002fc0001187983 */ /* 0x001ea80000300800 */
[----:B------:R0:W-:Y:S04]  /*2aab0*/  STL [R1+0xb20], R16 ;  /* 0x000b201001007387 */ /* 0x0001e80000100800 */
[----:B0-----:R-:W3:Y:S04]  /*2aac0*/  LDL.LU R16, [R1+0x26c] ;  /* 0x00026c0001107983 */ /* 0x001ee80000300800 */
[----:B------:R-:W4:Y:S04]  /*2aad0*/  LDL.LU R3, [R1+0x1bc] ;  /* 0x0001bc0001037983 */ /* 0x000f280000300800 */
        /* <DEDUP_REMOVED lines=17> */
[----:B------:R-:W2:Y:S01]  /*2abf0*/  LDL.LU R15, [R1+0x2d0] ;  /* 0x0002d000010f7983 */ /* 0x000ea20000300800 */
[----:B------:R-:W-:-:S03]  /*2ac00*/  F2FP.BF16.PACK_AB R27, R25, R27 ;  /* 0x0000001b191b723e */ /* 0x000fc600000010ff */
[----:B------:R-:W2:Y:S04]  /*2ac10*/  LDL.LU R17, [R1+0x2e0] ;  /* 0x0002e00001117983 */ /* 0x000ea80000300800 */
[----:B------:R-:W2:Y:S04]  /*2ac20*/  LDL.LU R18, [R1+0x2f0] ;  /* 0x0002f00001127983 */ /* 0x000ea80000300800 */
[----:B------:R-:W2:Y:S04]  /*2ac30*/  LDL.LU R19, [R1+0x260] ;  /* 0x0002600001137983 */ /* 0x000ea80000300800 */
[----:B------:R0:W-:Y:S04]  /*2ac40*/  STL [R1+0xab8], R13 ;  /* 0x000ab80d01007387 */ /* 0x0001e80000100800 */
[----:B0-----:R-:W4:Y:S04]  /*2ac50*/  LDL.LU R13, [R1+0x21c] ;  /* 0x00021c00010d7983 */ /* 0x001f280000300800 */
[----:B------:R0:W-:Y:S04]  /*2ac60*/  STL [R1+0xab4], R12 ;  /* 0x000ab40c01007387 */ /* 0x0001e80000100800 */
[----:B0-----:R-:W3:Y:S04]  /*2ac70*/  LDL.LU R12, [R1+0x1dc] ;  /* 0x0001dc00010c7983 */ /* 0x001ee80000300800 */
[----:B------:R-:W2:Y:S04]  /*2ac80*/  LDL.LU R25, [R1+0xbb0] ;  /* 0x000bb00001197983 */ /* 0x000ea80000300800 */
[----:B------:R0:W-:Y:S04]  /*2ac90*/  STL [R1+0x9c], R27 ;  /* 0x00009c1b01007387 */ /* 0x0001e80000100800 */
[----:B0-----:R-:W2:Y:S02]  /*2aca0*/  LDL.LU R27, [R1+0xbac] ;  /* 0x000bac00011b7983 */ /* 0x001ea40000300800 */
[----:B--2---:R-:W-:-:S02]  /*2acb0*/  F2FP.BF16.PACK_AB R27, R25, R27 ;  /* 0x0000001b191b723e */ /* 0x004fc400000010ff */
        /* <DEDUP_REMOVED lines=58> */
[----:B0-----:R-:W2:Y:S01]  /*2b060*/  LDL.LU R27, [R1+0xb34] ;  /* 0x000b3400011b7983 */ /* 0x001ea20000300800 */
[----:B------:R-:W-:Y:S02]  /*2b070*/  F2FP.BF16.PACK_AB R24, R26, R24 ;  /* 0x000000181a18723e */ /* 0x000fe400000010ff */
[----:B---3--:R-:W-:-:S02]  /*2b080*/  F2FP.BF16.PACK_AB R12, R16, R12 ;  /* 0x0000000c100c723e */ /* 0x008fc400000010ff */
[----:B--2---:R-:W-:Y:S02]  /*2b090*/  F2FP.BF16.PACK_AB R25, R27, R25 ;  /* 0x000000191b19723e */ /* 0x004fe400000010ff */
[----:B------:R-:W2:Y:S04]  /*2b0a0*/  LDL.LU R27, [R1+0xb30] ;  /* 0x000b3000011b7983 */ /* 0x000ea80000300800 */
[----:B------:R0:W-:Y:S04]  /*2b0b0*/  STL [R1+0x5c], R25 ;  /* 0x00005c1901007387 */ /* 0x0001e80000100800 */
[----:B0-----:R-:W3:Y:S04]  /*2b0c0*/  LDL.LU R25, [R1+0xb2c] ;  /* 0x000b2c0001197983 */ /* 0x001ee80000300800 */
[----:B------:R-:W3:Y:S04]  /*2b0d0*/  LDL.LU R26, [R1+0xb28] ;  /* 0x000b2800011a7983 */ /* 0x000ee80000300800 */
[----:B------:R0:W-:Y:S04]  /*2b0e0*/  STL [R1+0x58], R24 ;  /* 0x0000581801007387 */ /* 0x0001e80000100800 */
[----:B0-----:R-:W3:Y:S04]  /*2b0f0*/  LDL.LU R24, [R1+0xb24] ;  /* 0x000b240001187983 */ /* 0x001ee80000300800 */
[----:B------:R-:W3:Y:S04]  /*2b100*/  LDL.LU R16, [R1+0xb20] ;  /* 0x000b200001107983 */ /* 0x000ee80000300800 */
[----:B------:R4:W-:Y:S02]  /*2b110*/  STL [R1+0x54], R12 ;  /* 0x0000540c01007387 */ /* 0x0009e40000100800 */
[----:B----4-:R-:W-:-:S02]  /*2b120*/  F2FP.BF16.PACK_AB R12, R13, R3 ;  /* 0x000000030d0c723e */ /* 0x010fc400000010ff */
[----:B------:R-:W-:Y:S02]  /*2b130*/  F2FP.BF16.PACK_AB R3, R0, R2 ;  /* 0x000000020003723e */ /* 0x000fe400000010ff */
[----:B------:R-:W-:Y:S01]  /*2b140*/  F2FP.BF16.PACK_AB R2, R4, R5 ;  /* 0x000000050402723e */ /* 0x000fe200000010ff */
[----:B------:R-:W-:Y:S01]  /*2b150*/  STL [R1+0x50], R12 ;  /* 0x0000500c01007387 */ /* 0x000fe20000100800 */
[----:B------:R-:W-:-:S03]  /*2b160*/  F2FP.BF16.PACK_AB R0, R8, R9 ;  /* 0x000000090800723e */ /* 0x000fc600000010ff */
[----:B------:R0:W-:Y:S04]  /*2b170*/  STL [R1+0x4c], R3 ;  /* 0x00004c0301007387 */ /* 0x0001e80000100800 */
[----:B------:R1:W-:Y:S04]  /*2b180*/  STL [R1+0x48], R2 ;  /* 0x0000480201007387 */ /* 0x0003e80000100800 */
[----:B------:R4:W-:Y:S01]  /*2b190*/  STL [R1+0x44], R0 ;  /* 0x0000440001007387 */ /* 0x0009e20000100800 */
[----:B0-----:R-:W-:Y:S02]  /*2b1a0*/  F2FP.BF16.PACK_AB R3, R6, R7 ;  /* 0x000000070603723e */ /* 0x001fe400000010ff */
[----:B-1----:R-:W-:-:S03]  /*2b1b0*/  F2FP.BF16.PACK_AB R2, R28, R29 ;  /* 0x0000001d1c02723e */ /* 0x002fc600000010ff */
[----:B------:R0:W-:Y:S01]  /*2b1c0*/  STL [R1+0x40], R3 ;  /* 0x0000400301007387 */ /* 0x0001e20000100800 */
[----:B----4-:R-:W-:-:S03]  /*2b1d0*/  F2FP.BF16.PACK_AB R0, R20, R21 ;  /* 0x000000151400723e */ /* 0x010fc600000010ff */
        /* <DEDUP_REMOVED lines=8> */
[----:B0-----:R-:W-:-:S05]  /*2b260*/  F2FP.BF16.PACK_AB R3, R17, R18 ;  /* 0x000000121103723e */ /* 0x001fca00000010ff */
[----:B------:R-:W-:Y:S04]  /*2b270*/  STL [R1+0x28], R3 ;  /* 0x0000280301007387 */ /* 0x000fe80000100800 */
[----:B------:R-:W4:Y:S01]  /*2b280*/  LDL.LU R7, [R1+0x284] ;  /* 0x0002840001077983 */ /* 0x000f220000300800 */
[----:B--2---:R-:W-:-:S05]  /*2b290*/  F2FP.BF16.PACK_AB R2, R19, R27 ;  /* 0x0000001b1302723e */ /* 0x004fca00000010ff */
[----:B------:R-:W-:Y:S01]  /*2b2a0*/  STL [R1+0x24], R2 ;  /* 0x0000240201007387 */ /* 0x000fe20000100800 */
[----:B---3--:R-:W-:-:S03]  /*2b2b0*/  F2FP.BF16.PACK_AB R0, R26, R25 ;  /* 0x000000191a00723e */ /* 0x008fc600000010ff */
[----:B----4-:R0:W-:Y:S04]  /*2b2c0*/  STL [R1+0xae0], R7 ;  /* 0x000ae00701007387 */ /* 0x0101e80000100800 */
[----:B------:R-:W-:Y:S04]  /*2b2d0*/  STL [R1+0x20], R0 ;  /* 0x0000200001007387 */ /* 0x000fe80000100800 */
        /* <DEDUP_REMOVED lines=13> */
[----:B--2---:R-:W-:Y:S04]  /*2b3b0*/  STL [R1+0xb18], R7 ;  /* 0x000b180701007387 */ /* 0x004fe80000100800 */
[----:B------:R-:W2:Y:S04]  /*2b3c0*/  LDL.LU R6, [R1+0x1c4] ;  /* 0x0001c40001067983 */ /* 0x000ea80000300800 */
        /* <DEDUP_REMOVED lines=20> */
[----:B------:R-:W3:Y:S04]  /*2b510*/  LDL.LU R4, [R1+0xd4] ;  /* 0x0000d40001047983 */ /* 0x000ee80000300800 */
[----:B---3--:R0:W-:Y:S04]  /*2b520*/  STL [R1+0xad4], R4 ;  /* 0x000ad40401007387 */ /* 0x0081e80000100800 */
[----:B0-----:R-:W3:Y:S04]  /*2b530*/  LDL.LU R4, [R1+0x184] ;  /* 0x0001840001047983 */ /* 0x001ee80000300800 */
[----:B------:R-:W4:Y:S04]  /*2b540*/  LDL.LU R11, [R1+0x280] ;  /* 0x00028000010b7983 */ /* 0x000f280000300800 */
[----:B----4-:R0:W-:Y:S04]  /*2b550*/  STL [R1+0xad0], R11 ;  /* 0x000ad00b01007387 */ /* 0x0101e80000100800 */
[----:B0-----:R-:W4:Y:S04]  /*2b560*/  LDL.LU R11, [R1+0x114] ;  /* 0x00011400010b7983 */ /* 0x001f280000300800 */
[----:B------:R-:W2:Y:S04]  /*2b570*/  LDL.LU R10, [R1+0x1c0] ;  /* 0x0001c000010a7983 */ /* 0x000ea80000300800 */
[----:B--2---:R0:W-:Y:S04]  /*2b580*/  STL [R1+0xacc], R10 ;  /* 0x000acc0a01007387 */ /* 0x0041e80000100800 */
[----:B0-----:R-:W2:Y:S04]  /*2b590*/  LDL.LU R10, [R1+0x270] ;  /* 0x00027000010a7983 */ /* 0x001ea80000300800 */
        /* <DEDUP_REMOVED lines=13> */
[----:B------:R-:W2:Y:S04]  /*2b670*/  LDL.LU R12, [R1+0x30c] ;  /* 0x00030c00010c7983 */ /* 0x000ea80000300800 */
[----:B------:R-:W2:Y:S04]  /*2b680*/  LDL.LU R19, [R1+0x328] ;  /* 0x0003280001137983 */ /* 0x000ea80000300800 */
[----:B--2---:R0:W-:Y:S04]  /*2b690*/  STL [R1+0xab0], R19 ;  /* 0x000ab01301007387 */ /* 0x0041e80000100800 */
[----:B0-----:R-:W2:Y:S04]  /*2b6a0*/  LDL.LU R19, [R1+0x2ac] ;  /* 0x0002ac0001137983 */ /* 0x001ea80000300800 */
[----:B------:R-:W2:Y:S04]  /*2b6b0*/  LDL.LU R18, [R1+0x348] ;  /* 0x0003480001127983 */ /* 0x000ea80000300800 */
[----:B--2---:R0:W-:Y:S04]  /*2b6c0*/  STL [R1+0xaac], R18 ;  /* 0x000aac1201007387 */ /* 0x0041e80000100800 */
[----:B0-----:R-:W2:Y:S04]  /*2b6d0*/  LDL.LU R18, [R1+0x318] ;  /* 0x0003180001127983 */ /* 0x001ea80000300800 */
[----:B------:R-:W2:Y:S01]  /*2b6e0*/  LDL.LU R17, [R1+0x2b8] ;  /* 0x0002b80001117983 */ /* 0x000ea20000300800 */
[----:B------:R-:W-:-:S03]  /*2b6f0*/  IMAD.MOV.U32 R6, RZ, RZ, R16 ;  /* 0x000000ffff067224 */ /* 0x000fc600078e0010 */
        /* <DEDUP_REMOVED lines=14> */
[----:B------:R-:W2:Y:S01]  /*2b7e0*/  LDL.LU R3, [R1+0x2a4] ;  /* 0x0002a40001037983 */ /* 0x000ea20000300800 */
[----:B------:R-:W-:-:S05]  /*2b7f0*/  IMAD.MOV.U32 R7, RZ, RZ, R24 ;  /* 0x000000ffff077224 */ /* 0x000fca00078e0018 */
[----:B------:R-:W-:Y:S01]  /*2b800*/  F2FP.BF16.PACK_AB R7, R6, R7 ;  /* 0x000000070607723e */ /* 0x000fe200000010ff */
[----:B--2---:R0:W-:Y:S04]  /*2b810*/  STL [R1+0xa94], R3 ;  /* 0x000a940301007387 */ /* 0x0041e80000100800 */
        /* <DEDUP_REMOVED lines=39> */
[----:B------:R0:W-:Y:S04]  /*2ba90*/  STL [R1], R7 ;  /* 0x0000000701007387 */ /* 0x0001e80000100800 */
[----:B0-----:R-:W2:Y:S02]  /*2baa0*/  LDL.LU R7, [R1+0xae0] ;  /* 0x000ae00001077983 */ /* 0x001ea40000300800 */
[----:B--2---:R-:W-:-:S02]  /*2bab0*/  F2FP.BF16.PACK_AB R7, R6, R7 ;  /* 0x000000070607723e */ /* 0x004fc400000010ff */
[----:B------:R-:W2:Y:S02]  /*2bac0*/  LDL.LU R6, [R1+0xadc] ;  /* 0x000adc0001067983 */ /* 0x000ea40000300800 */
[----:B--2---:R-:W-:Y:S02]  /*2bad0*/  F2FP.BF16.PACK_AB R6, R5, R6 ;  /* 0x000000060506723e */ /* 0x004fe400000010ff */
[----:B------:R-:W3:Y:S02]  /*2bae0*/  LDL.LU R5, [R1+0xad8] ;  /* 0x000ad80001057983 */ /* 0x000ee40000300800 */
[----:B---3--:R-:W-:Y:S02]  /*2baf0*/  F2FP.BF16.PACK_AB R5, R4, R5 ;  /* 0x000000050405723e */ /* 0x008fe400000010ff */
[----:B------:R-:W4:Y:S02]  /*2bb00*/  LDL.LU R4, [R1+0xad4] ;  /* 0x000ad40001047983 */ /* 0x000f240000300800 */
[----:B----4-:R-:W-:-:S02]  /*2bb10*/  F2FP.BF16.PACK_AB R4, R11, R4 ;  /* 0x000000040b04723e */ /* 0x010fc400000010ff */
[----:B------:R-:W2:Y:S02]  /*2bb20*/  LDL.LU R11, [R1+0xad0] ;  /* 0x000ad000010b7983 */ /* 0x000ea40000300800 */
[----:B--2---:R-:W-:Y:S02]  /*2bb30*/  F2FP.BF16.PACK_AB R11, R10, R11 ;  /* 0x0000000b0a0b723e */ /* 0x004fe400000010ff */
[----:B------:R-:W2:Y:S02]  /*2bb40*/  LDL.LU R10, [R1+0xacc] ;  /* 0x000acc00010a7983 */ /* 0x000ea40000300800 */
[----:B--2---:R-:W-:Y:S02]  /*2bb50*/  F2FP.BF16.PACK_AB R10, R9, R10 ;  /* 0x0000000a090a723e */ /* 0x004fe400000010ff */
[----:B------:R-:W2:Y:S02]  /*2bb60*/  LDL.LU R9, [R1+0xac8] ;  /* 0x000ac80001097983 */ /* 0x000ea40000300800 */
[----:B--2---:R-:W-:-:S02]  /*2bb70*/  F2FP.BF16.PACK_AB R9, R8, R9 ;  /* 0x000000090809723e */ /* 0x004fc400000010ff */
        /* <DEDUP_REMOVED lines=24> */
[----:B------:R-:W2:Y:S01]  /*2bd00*/  LDL.LU R3, [R1+0xa94] ;  /* 0x000a940001037983 */ /* 0x000ea20000300800 */
[----:B------:R-:W-:Y:S02]  /*2bd10*/  F2FP.BF16.PACK_AB R27, R0, R27 ;  /* 0x0000001b001b723e */ /* 0x000fe400000010ff */
[----:B------:R-:W-:Y:S02]  /*2bd20*/  F2FP.BF16.PACK_AB R26, R2, R26 ;  /* 0x0000001a021a723e */ /* 0x000fe400000010ff */
[----:B------:R-:W-:Y:S02]  /*2bd30*/  F2FP.BF16.PACK_AB R25, R28, R25 ;  /* 0x000000191c19723e */ /* 0x000fe400000010ff */
[----:B------:R-:W-:Y:S02]  /*2bd40*/  F2FP.BF16.PACK_AB R24, R29, R24 ;  /* 0x000000181d18723e */ /* 0x000fe400000010ff */
[----:B--2---:R-:W-:Y:S02]  /*2bd50*/  F2FP.BF16.PACK_AB R20, R3, R20 ;  /* 0x000000140314723e */ /* 0x004fe400000010ff */
.L_x_1:
[----:B0-----:R-:W2:Y:S04]  /*2bd60*/  LDL.LU R0, [R1+0x7b4] ;  /* 0x0007b40001007983 */ /* 0x001ea80000300800 */
[----:B------:R-:W0:Y:S02]  /*2bd70*/  S2R R28, SR_TID.X ;  /* 0x00000000001c7919 */ /* 0x000e240000002100 */
[C---:B0-----:R-:W-:Y:S01]  /*2bd80*/  IMAD.SHL.U32 R2, R28.reuse, 0x20, RZ ;  /* 0x000000201c027824 */ /* 0x041fe200078e00ff */
[----:B------:R-:W-:Y:S01]  /*2bd90*/  LOP3.LUT R3, R28, 0x100, RZ, 0xc0, !PT ;  /* 0x000001001c037812 */ /* 0x000fe200078ec0ff */
[----:B------:R-:W-:Y:S01]  /*2bda0*/  BAR.SYNC.DEFER_BLOCKING 0x0 ;  /* 0x0000000000007b1d */ /* 0x000fe20000010000 */
[----:B--2---:R-:W-:-:S04]  /*2bdb0*/  LOP3.LUT R0, R0, 0x7000, RZ, 0xc0, !PT ;  /* 0x0000700000007812 */ /* 0x004fc800078ec0ff */
[----:B------:R-:W-:Y:S01]  /*2bdc0*/  LOP3.LUT R0, R0, 0x60, R2, 0xf8, !PT ;  /* 0x0000006000007812 */ /* 0x000fe200078ef802 */
[----:B------:R-:W-:-:S05]  /*2bdd0*/  IMAD.SHL.U32 R2, R28, 0x4, RZ ;  /* 0x000000041c027824 */ /* 0x000fca00078e00ff */
[----:B------:R-:W-:Y:S01]  /*2bde0*/  LOP3.LUT R2, R0, 0x70, R2, 0x78, !PT ;  /* 0x0000007000027812 */ /* 0x000fe200078e7802 */
[----:B------:R-:W-:-:S05]  /*2bdf0*/  IMAD.SHL.U32 R0, R28, 0x1000, RZ ;  /* 0x000010001c007824 */ /* 0x000fca00078e00ff */
[----:B------:R-:W-:-:S04]  /*2be00*/  LOP3.LUT R0, R0, 0x18000, RZ, 0xc0, !PT ;  /* 0x0001800000007812 */ /* 0x000fc800078ec0ff */
[----:B------:R-:W-:-:S05]  /*2be10*/  IADD3 R2, R3, R0, R2 ;  /* 0x0000000003027210 */ /* 0x000fca0007ffe002 */
[----:B------:R0:W-:Y:S04]  /*2be20*/  STS.128 [R2], R24 ;  /* 0x0000001802007388 */ /* 0x0001e80000000c00 */
        /* <DEDUP_REMOVED lines=22> */
[----:B------:R-:W-:Y:S04]  /*2bf90*/  STS.128 [R2+0x800], R20 ;  /* 0x0008001402007388 */ /* 0x000fe80000000c00 */
[----:B------:R-:W-:Y:S04]  /*2bfa0*/  STS.128 [R2+0x80], R16 ;  /* 0x0000801002007388 */ /* 0x000fe80000000c00 */
[----:B---3--:R-:W-:Y:S04]  /*2bfb0*/  STL.64 [R1+0xb00], R26 ;  /* 0x000b001a01007387 */ /* 0x008fe80000100a00 */
[----:B--2---:R0:W-:Y:S04]  /*2bfc0*/  STL.64 [R1+0xaf8], R24 ;  /* 0x000af81801007387 */ /* 0x0041e80000100a00 */
[----:B0-----:R-:W2:Y:S04]  /*2bfd0*/  LDL.LU R24, [R1] ;  /* 0x0000000001187983 */ /* 0x001ea80000300800 */
[----:B------:R-:W2:Y:S04]  /*2bfe0*/  LDL.LU R25, [R1+0x4] ;  /* 0x0000040001197983 */ /* 0x000ea80000300800 */
[----:B------:R-:W2:Y:S04]  /*2bff0*/  LDL.LU R26, [R1+0x8] ;  /* 0x00000800011a7983 */ /* 0x000ea80000300800 */
[----:B------:R-:W2:Y:S04]  /*2c000*/  LDL.LU R27, [R1+0xc] ;  /* 0x00000c00011b7983 */ /* 0x000ea80000300800 */
[----:B------:R-:W3:Y:S04]  /*2c010*/  LDL.LU R20, [R1+0x80] ;  /* 0x0000800001147983 */ /* 0x000ee80000300800 */
[----:B------:R-:W3:Y:S04]  /*2c020*/  LDL.LU R21, [R1+0x84] ;  /* 0x0000840001157983 */ /* 0x000ee80000300800 */
[----:B------:R-:W3:Y:S04]  /*2c030*/  LDL.LU R22, [R1+0x88] ;  /* 0x0000880001167983 */ /* 0x000ee80000300800 */
[----:B------:R-:W3:Y:S04]  /*2c040*/  LDL.LU R23, [R1+0x8c] ;  /* 0x00008c0001177983 */ /* 0x000ee80000300800 */
[----:B------:R-:W4:Y:S04]  /*2c050*/  LDL.LU R16, [R1+0x70] ;  /* 0x0000700001107983 */ /* 0x000f280000300800 */
[----:B------:R-:W4:Y:S04]  /*2c060*/  LDL.LU R17, [R1+0x74] ;  /* 0x0000740001117983 */ /* 0x000f280000300800 */
[----:B------:R-:W4:Y:S04]  /*2c070*/  LDL.LU R18, [R1+0x78] ;  /* 0x0000780001127983 */ /* 0x000f280000300800 */
[----:B------:R-:W4:Y:S04]  /*2c080*/  LDL.LU R19, [R1+0x7c] ;  /* 0x00007c0001137983 */ /* 0x000f280000300800 */
[----:B------:R0:W-:Y:S04]  /*2c090*/  STS.128 [R2+0x880], R12 ;  /* 0x0008800c02007388 */ /* 0x0001e80000000c00 */
[----:B------:R1:W-:Y:S04]  /*2c0a0*/  STS.128 [R2+0x200], R8 ;  /* 0x0002000802007388 */ /* 0x0003e80000000c00 */
[----:B------:R5:W-:Y:S04]  /*2c0b0*/  STS.128 [R2+0xa00], R4 ;  /* 0x000a000402007388 */ /* 0x000be80000000c00 */
[----:B0-----:R-:W3:Y:S04]  /*2c0c0*/  LDL.LU R12, [R1+0x60] ;  /* 0x00006000010c7983 */ /* 0x001ee80000300800 */
[----:B------:R-:W3:Y:S04]  /*2c0d0*/  LDL.LU R13, [R1+0x64] ;  /* 0x00006400010d7983 */ /* 0x000ee80000300800 */
[----:B------:R-:W3:Y:S04]  /*2c0e0*/  LDL.LU R14, [R1+0x68] ;  /* 0x00006800010e7983 */ /* 0x000ee80000300800 */
[----:B------:R-:W3:Y:S01]  /*2c0f0*/  LDL.LU R15, [R1+0x6c] ;  /* 0x00006c00010f7983 */ /* 0x000ee20000300800 */
[----:B------:R-:W-:Y:S01]  /*2c100*/  IMAD R0, R28, 0x400, R28 ;  /* 0x000004001c007824 */ /* 0x000fe200078e021c */
[----:B------:R-:W-:-:S02]  /*2c110*/  SHF.R.U32.HI R3, RZ, 0x3, R3 ;  /* 0x00000003ff037819 */ /* 0x000fc40000011603 */
[----:B-1----:R-:W3:Y:S01]  /*2c120*/  LDL.LU R8, [R1+0x50] ;  /* 0x0000500001087983 */ /* 0x002ee20000300800 */
[----:B------:R-:W-:-:S03]  /*2c130*/  IMAD.SHL.U32 R0, R0, 0x10, RZ ;  /* 0x0000001000007824 */ /* 0x000fc600078e00ff */
[----:B------:R-:W3:Y:S02]  /*2c140*/  LDL.LU R9, [R1+0x54] ;  /* 0x0000540001097983 */ /* 0x000ee40000300800 */
[----:B------:R-:W-:Y:S02]  /*2c150*/  LOP3.LUT R0, R3, 0x18ff0, R0, 0x78, !PT ;  /* 0x00018ff003007812 */ /* 0x000fe400078e7800 */
[----:B------:R-:W3:Y:S04]  /*2c160*/  LDL.LU R10, [R1+0x58] ;  /* 0x00005800010a7983 */ /* 0x000ee80000300800 */
[----:B------:R-:W3:Y:S04]  /*2c170*/  LDL.LU R11, [R1+0x5c] ;  /* 0x00005c00010b7983 */ /* 0x000ee80000300800 */
[----:B-----5:R-:W5:Y:S04]  /*2c180*/  LDL.LU R4, [R1+0x40] ;  /* 0x0000400001047983 */ /* 0x020f680000300800 */
[----:B------:R-:W5:Y:S04]  /*2c190*/  LDL.LU R5, [R1+0x44] ;  /* 0x0000440001057983 */ /* 0x000f680000300800 */
[----:B------:R-:W5:Y:S04]  /*2c1a0*/  LDL.LU R6, [R1+0x48] ;  /* 0x0000480001067983 */ /* 0x000f680000300800 */
[----:B------:R-:W5:Y:S04]  /*2c1b0*/  LDL.LU R7, [R1+0x4c] ;  /* 0x00004c0001077983 */ /* 0x000f680000300800 */
[----:B--2---:R0:W-:Y:S04]  /*2c1c0*/  STS.128 [R2+0x280], R24 ;  /* 0x0002801802007388 */ /* 0x0041e80000000c00 */
[----:B0-----:R-:W2:Y:S04]  /*2c1d0*/  LDL.LU.64 R26, [R1+0xb00] ;  /* 0x000b0000011a7983 */ /* 0x001ea80000300a00 */
[----:B------:R-:W2:Y:S04]  /*2c1e0*/  LDL.LU.64 R24, [R1+0xaf8] ;  /* 0x000af80001187983 */ /* 0x000ea80000300a00 */
[----:B--2---:R0:W-:Y:S04]  /*2c1f0*/  STS.128 [R2+0xa80], R24 ;  /* 0x000a801802007388 */ /* 0x0041e80000000c00 */
[----:B0-----:R-:W2:Y:S04]  /*2c200*/  LDL.LU.64 R26, [R1+0xaf0] ;  /* 0x000af000011a7983 */ /* 0x001ea80000300a00 */
[----:B------:R-:W2:Y:S04]  /*2c210*/  LDL.LU.64 R24, [R1+0xae8] ;  /* 0x000ae80001187983 */ /* 0x000ea80000300a00 */
[----:B--2---:R0:W-:Y:S04]  /*2c220*/  STS.128 [R2+0x400], R24 ;  /* 0x0004001802007388 */ /* 0x0041e80000000c00 */
[----:B0-----:R-:W2:Y:S04]  /*2c230*/  LDL.LU.64 R26, [R1+0xae0] ;  /* 0x000ae000011a7983 */ /* 0x001ea80000300a00 */
[----:B------:R-:W2:Y:S04]  /*2c240*/  LDL.LU.64 R24, [R1+0xad8] ;  /* 0x000ad80001187983 */ /* 0x000ea80000300a00 */
[----:B-----5:R-:W-:Y:S04]  /*2c250*/  STS.128 [R2+0x480], R4 ;  /* 0x0004800402007388 */ /* 0x020fe80000000c00 */
[----:B--2---:R0:W-:Y:S04]  /*2c260*/  STS.128 [R2+0xc00], R24 ;  /* 0x000c001802007388 */ /* 0x0041e80000000c00 */
[----:B0-----:R-:W2:Y:S04]  /*2c270*/  LDL.LU.64 R26, [R1+0xad0] ;  /* 0x000ad000011a7983 */ /* 0x001ea80000300a00 */
[----:B------:R-:W2:Y:S04]  /*2c280*/  LDL.LU.64 R24, [R1+0xac8] ;  /* 0x000ac80001187983 */ /* 0x000ea80000300a00 */
[----:B------:R-:W5:Y:S04]  /*2c290*/  LDL.LU R4, [R1+0x794] ;  /* 0x0007940001047983 */ /* 0x000f680000300800 */
[----:B------:R-:W5:Y:S04]  /*2c2a0*/  LDL.LU R3, [R1+0x378] ;  /* 0x0003780001037983 */ /* 0x000f680000300800 */
[----:B---3--:R-:W-:Y:S04]  /*2c2b0*/  STS.128 [R2+0xc80], R8 ;  /* 0x000c800802007388 */ /* 0x008fe80000000c00 */
[----:B------:R-:W-:Y:S04]  /*2c2c0*/  STS.128 [R2+0x600], R12 ;  /* 0x0006000c02007388 */ /* 0x000fe80000000c00 */
[----:B----4-:R-:W-:Y:S04]  /*2c2d0*/  STS.128 [R2+0xe00], R16 ;  /* 0x000e001002007388 */ /* 0x010fe80000000c00 */
[----:B------:R0:W-:Y:S04]  /*2c2e0*/  STS.128 [R2+0x680], R20 ;  /* 0x0006801402007388 */ /* 0x0001e80000000c00 */
[----:B------:R-:W3:Y:S01]  /*2c2f0*/  LDL.LU R5, [R1+0x798] ;  /* 0x0007980001057983 */ /* 0x000ee20000300800 */
[----:B0-----:R-:W-:-:S03]  /*2c300*/  LOP3.LUT R21, R0, 0x40, RZ, 0x3c, !PT ;  /* 0x0000004000157812 */ /* 0x001fc600078e3cff */
[----:B--2---:R-:W-:Y:S04]  /*2c310*/  STS.128 [R2+0xe80], R24 ;  /* 0x000e801802007388 */ /* 0x004fe80000000c00 */
[----:B------:R-:W-:Y:S06]  /*2c320*/  BAR.SYNC.DEFER_BLOCKING 0x0 ;  /* 0x0000000000007b1d */ /* 0x000fec0000010000 */
[----:B------:R-:W0:Y:S04]  /*2c330*/  LDS.128 R8, [R0] ;  /* 0x0000000000087984 */ /* 0x000e280000000c00 */
[----:B------:R-:W-:Y:S04]  /*2c340*/  LDS.128 R12, [R21+0x1000] ;  /* 0x00100000150c7984 */ /* 0x000fe80000000c00 */
[----:B------:R-:W-:Y:S04]  /*2c350*/  LDS.128 R24, [R0+0x2000] ;  /* 0x0020000000187984 */ /* 0x000fe80000000c00 */
[----:B0-----:R-:W-:Y:S01]  /*2c360*/  STL.64 [R1+0x60], R8 ;  /* 0x0000600801007387 */ /* 0x001fe20000100a00 */
[----:B------:R-:W-:-:S03]  /*2c370*/  IMAD.MOV.U32 R6, RZ, RZ, R8 ;  /* 0x000000ffff067224 */ /* 0x000fc600078e0008 */
[----:B------:R-:W-:Y:S04]  /*2c380*/  STL.64 [R1+0x68], R10 ;  /* 0x0000680a01007387 */ /* 0x000fe80000100a00 */
[----:B------:R-:W0:Y:S04]  /*2c390*/  LDS.128 R8, [R21] ;  /* 0x0000000015087984 */ /* 0x000e280000000c00 */
[----:B------:R-:W2:Y:S04]  /*2c3a0*/  LDL.LU R7, [R1+0x79c] ;  /* 0x00079c0001077983 */ /* 0x000ea80000300800 */
[----:B0-----:R-:W-:Y:S01]  /*2c3b0*/  STL.64 [R1+0x50], R8 ;  /* 0x0000500801007387 */ /* 0x001fe20000100a00 */
[----:B------:R-:W-:-:S03]  /*2c3c0*/  IMAD.MOV.U32 R20, RZ, RZ, R8 ;  /* 0x000000ffff147224 */ /* 0x000fc600078e0008 */
[----:B------:R-:W-:Y:S04]  /*2c3d0*/  STL.64 [R1+0x58], R10 ;  /* 0x0000580a01007387 */ /* 0x000fe80000100a00 */
[----:B------:R-:W0:Y:S01]  /*2c3e0*/  LDS.128 R8, [R0+0x1000] ;  /* 0x0010000000087984 */ /* 0x000e220000000c00 */
[----:B------:R-:W-:-:S03]  /*2c3f0*/  IMAD.MOV.U32 R16, RZ, RZ, R24 ;  /* 0x000000ffff107224 */ /* 0x000fc600078e0018 */
[----:B0-----:R0:W-:Y:S01]  /*2c400*/  STL.64 [R1+0x70], R8 ;  /* 0x0000700801007387 */ /* 0x0011e20000100a00 */
[----:B------:R-:W-:-:S03]  /*2c410*/  IMAD.MOV.U32 R17, RZ, RZ, R8 ;  /* 0x000000ffff117224 */ /* 0x000fc600078e0008 */
[----:B------:R-:W-:Y:S04]  /*2c420*/  STL.64 [R1+0x78], R10 ;  /* 0x0000780a01007387 */ /* 0x000fe80000100a00 */
[----:B0-----:R-:W4:Y:S04]  /*2c430*/  LDL.LU R8, [R1+0x7a0] ;  /* 0x0007a00001087983 */ /* 0x001f280000300800 */
[----:B------:R-:W-:Y:S04]  /*2c440*/  STL.64 [R1+0x80], R12 ;  /* 0x0000800c01007387 */ /* 0x000fe80000100a00 */
[----:B------:R-:W-:Y:S04]  /*2c450*/  STL.64 [R1+0x88], R14 ;  /* 0x0000880e01007387 */ /* 0x000fe80000100a00 */
[----:B------:R-:W-:Y:S04]  /*2c460*/  STL.64 [R1+0xa0], R24 ;  /* 0x0000a01801007387 */ /* 0x000fe80000100a00 */
[----:B------:R-:W-:Y:S04]  /*2c470*/  STL.64 [R1+0xa8], R26 ;  /* 0x0000a81a01007387 */ /* 0x000fe80000100a00 */
[----:B------:R-:W0:Y:S04]  /*2c480*/  LDS.128 R24, [R21+0x2000] ;  /* 0x0020000015187984 */ /* 0x000e280000000c00 */
[----:B0-----:R-:W-:Y:S01]  /*2c490*/  STL.64 [R1+0x10], R24 ;  /* 0x0000101801007387 */ /* 0x001fe20000100a00 */
[----:B------:R-:W-:-:S03]  /*2c4a0*/  IMAD.MOV.U32 R18, RZ, RZ, R24 ;  /* 0x000000ffff127224 */ /* 0x000fc600078e0018 */
[----:B------:R-:W-:Y:S04]  /*2c4b0*/  STL.64 [R1+0x18], R26 ;  /* 0x0000181a01007387 */ /* 0x000fe80000100a00 */
[----:B------:R-:W0:Y:S04]  /*2c4c0*/  LDS.128 R24, [R0+0x3000] ;  /* 0x0030000000187984 */ /* 0x000e280000000c00 */
[----:B------:R-:W4:Y:S04]  /*2c4d0*/  LDL.LU R14, [R1+0x7a4] ;  /* 0x0007a400010e7983 */ /* 0x000f280000300800 */
[----:B------:R-:W4:Y:S01]  /*2c4e0*/  LDL.LU R13, [R1+0x7a8] ;  /* 0x0007a800010d7983 */ /* 0x000f220000300800 */
[C---:B-----5:R-:W-:Y:S01]  /*2c4f0*/  ISETP.GE.AND P0, PT, R4.reuse, c[0x0][0x178], PT ;  /* 0x00005e0004007a0c */ /* 0x060fe20003f06270 */
[----:B------:R-:W-:-:S02]  /*2c500*/  IMAD R2, R4, c[0x0][0x194], RZ ;  /* 0x0000650004027a24 */ /* 0x000fc400078e02ff */
[----:B0-----:R-:W-:Y:S01]  /*2c510*/  STL.64 [R1+0x90], R24 ;  /* 0x0000901801007387 */ /* 0x001fe20000100a00 */
[----:B------:R-:W-:-:S03]  /*2c520*/  IMAD.MOV.U32 R19, RZ, RZ, R24 ;  /* 0x000000ffff137224 */ /* 0x000fc600078e0018 */
[----:B------:R-:W-:Y:S04]  /*2c530*/  STL.64 [R1+0x98], R26 ;  /* 0x0000981a01007387 */ /* 0x000fe80000100a00 */
[----:B------:R-:W0:Y:S01]  /*2c540*/  LDS.128 R24, [R21+0x3000] ;  /* 0x0030000015187984 */ /* 0x000e220000000c00 */
[C---:B------:R-:W-:Y:S01]  /*2c550*/  ISETP.LT.AND P3, PT, R3.reuse, c[0x0][0x17c], !P0 ;  /* 0x00005f0003007a0c */ /* 0x040fe20004761270 */
[----:B------:R-:W-:Y:S01]  /*2c560*/  IMAD R4, R3, c[0x0][0x198], RZ ;  /* 0x0000660003047a24 */ /* 0x000fe200078e02ff */
[C---:B------:R-:W-:Y:S01]  /*2c570*/  LEA R3, P4, R2.reuse, c[0x0][0x170], 0x1 ;  /* 0x00005c0002037a11 */ /* 0x040fe200078808ff */
[----:B------:R-:W-:Y:S02]  /*2c580*/  IMAD.MOV.U32 R15, RZ, RZ, R12 ;  /* 0x000000ffff0f7224 */ /* 0x000fe400078e000c */
[----:B------:R-:W5:Y:S01]  /*2c590*/  LDL.LU R12, [R1+0x7ac] ;  /* 0x0007ac00010c7983 */ /* 0x000f620000300800 */
[----:B------:R-:W-:-:S02]  /*2c5a0*/  LEA.HI.X.SX32 R2, R2, c[0x0][0x174], 0x1, P4 ;  /* 0x00005d0002027a11 */ /* 0x000fc400020f0eff */
[----:B------:R-:W-:-:S04]  /*2c5b0*/  LEA R10, P5, R4, R3, 0x1 ;  /* 0x00000003040a7211 */ /* 0x000fc800078a08ff */
[----:B------:R-:W-:-:S05]  /*2c5c0*/  LEA.HI.X.SX32 R11, R4, R2, 0x1, P5 ;  /* 0x00000002040b7211 */ /* 0x000fca00028f0eff */
[----:B------:R1:W-:Y:S04]  /*2c5d0*/  @P3 STG.E.U16 [R10.64], R6 ;  /* 0x000000060a003986 */ /* 0x0003e8000c101506 */
[----:B0-----:R-:W-:Y:S04]  /*2c5e0*/  STL.64 [R1], R24 ;  /* 0x0000001801007387 */ /* 0x001fe80000100a00 */
[----:B------:R-:W-:Y:S04]  /*2c5f0*/  STL.64 [R1+0x8], R26 ;  /* 0x0000081a01007387 */ /* 0x000fe80000100a00 */
[----:B-1----:R-:W5:Y:S04]  /*2c600*/  LDL.LU R10, [R1+0x7b0] ;  /* 0x0007b000010a7983 */ /* 0x002f680000300800 */
[----:B------:R-:W0:Y:S01]  /*2c610*/  LDS.128 R24, [R0+0x4000] ;  /* 0x0040000000187984 */ /* 0x000e220000000c00 */
[C---:B---3--:R-:W-:Y:S01]  /*2c620*/  ISETP.LT.AND P2, PT, R5.reuse, c[0x0][0x17c], !P0 ;  /* 0x00005f0005007a0c */ /* 0x048fe20004741270 */
[----:B------:R-:W-:-:S05]  /*2c630*/  IMAD R5, R5, c[0x0][0x198], RZ ;  /* 0x0000660005057a24 */ /* 0x000fca00078e02ff */
[----:B------:R-:W-:-:S04]  /*2c640*/  LEA R4, P5, R5, R3, 0x1 ;  /* 0x0000000305047211 */ /* 0x000fc800078a08ff */
[----:B------:R-:W-:-:S05]  /*2c650*/  LEA.HI.X.SX32 R5, R5, R2, 0x1, P5 ;  /* 0x0000000205057211 */ /* 0x000fca00028f0eff */
[----:B------:R1:W-:Y:S01]  /*2c660*/  @P2 STG.E.U16 [R4.64], R20 ;  /* 0x0000001404002986 */ /* 0x0003e2000c101506 */
[C---:B--2---:R-:W-:Y:S01]  /*2c670*/  ISETP.LT.AND P1, PT, R7.reuse, c[0x0][0x17c], !P0 ;  /* 0x00005f0007007a0c */ /* 0x044fe20004721270 */
[----:B------:R-:W-:-:S05]  /*2c680*/  IMAD R7, R7, c[0x0][0x198], RZ ;  /* 0x0000660007077a24 */ /* 0x000fca00078e02ff */
[----:B------:R-:W-:-:S04]  /*2c690*/  LEA R6, P3, R7, R3, 0x1 ;  /* 0x0000000307067211 */ /* 0x000fc800078608ff */
[----:B------:R-:W-:-:S05]  /*2c6a0*/  LEA.HI.X.SX32 R7, R7, R2, 0x1, P3 ;  /* 0x0000000207077211 */ /* 0x000fca00018f0eff */
[----:B------:R2:W-:Y:S04]  /*2c6b0*/  @P1 STG.E.U16 [R6.64], R17 ;  /* 0x0000001106001986 */ /* 0x0005e8000c101506 */
[----:B0-----:R-:W-:Y:S04]  /*2c6c0*/  STL.64 [R1+0x40], R24 ;  /* 0x0000401801007387 */ /* 0x001fe80000100a00 */
[----:B------:R-:W-:Y:S04]  /*2c6d0*/  STL.64 [R1+0x48], R26 ;  /* 0x0000481a01007387 */ /* 0x000fe80000100a00 */
[----:B------:R-:W-:Y:S04]  /*2c6e0*/  LDS.128 R24, [R0+0x5000] ;  /* 0x0050000000187984 */ /* 0x000fe80000000c00 */
[----:B------:R-:W3:Y:S04]  /*2c6f0*/  LDL.LU R22, [R1+0x7b8] ;  /* 0x0007b80001167983 */ /* 0x000ee80000300800 */
[----:B-1----:R-:W3:Y:S01]  /*2c700*/  LDL.LU R20, [R1+0x7bc] ;  /* 0x0007bc0001147983 */ /* 0x002ee20000300800 */
[C---:B----4-:R-:W-:Y:S01]  /*2c710*/  IMAD R9, R8.reuse, c[0x0][0x198], RZ ;  /* 0x0000660008097a24 */ /* 0x050fe200078e02ff */
[----:B------:R-:W-:-:S04]  /*2c720*/  ISETP.LT.AND P4, PT, R8, c[0x0][0x17c], !P0 ;  /* 0x00005f0008007a0c */ /* 0x000fc80004781270 */
[----:B------:R-:W-:-:S04]  /*2c730*/  LEA R8, P6, R9, R3, 0x1 ;  /* 0x0000000309087211 */ /* 0x000fc800078c08ff */
[----:B------:R-:W-:-:S05]  /*2c740*/  LEA.HI.X.SX32 R9, R9, R2, 0x1, P6 ;  /* 0x0000000209097211 */ /* 0x000fca00030f0eff */
[----:B------:R0:W-:Y:S01]  /*2c750*/  @P4 STG.E.U16 [R8.64], R15 ;  /* 0x0000000f08004986 */ /* 0x0001e2000c101506 */
[C---:B--2---:R-:W-:Y:S01]  /*2c760*/  IMAD R6, R14.reuse, c[0x0][0x198], RZ ;  /* 0x000066000e067a24 */ /* 0x044fe200078e02ff */
[----:B------:R-:W-:-:S04]  /*2c770*/  ISETP.LT.AND P4, PT, R14, c[0x0][0x17c], !P0 ;  /* 0x00005f000e007a0c */ /* 0x000fc80004781270 */
[C---:B0-----:R-:W-:Y:S01]  /*2c780*/  LEA R8, P6, R6.reuse, R3, 0x1 ;  /* 0x0000000306087211 */ /* 0x041fe200078c08ff */
[C---:B------:R-:W-:Y:S01]  /*2c790*/  IMAD R5, R13.reuse, c[0x0][0x198], RZ ;  /* 0x000066000d057a24 */ /* 0x040fe200078e02ff */
[----:B------:R-:W-:Y:S02]  /*2c7a0*/  ISETP.LT.AND P2, PT, R13, c[0x0][0x17c], !P0 ;  /* 0x00005f000d007a0c */ /* 0x000fe40004741270 */
[----:B------:R-:W-:-:S05]  /*2c7b0*/  LEA.HI.X.SX32 R9, R6, R2, 0x1, P6 ;  /* 0x0000000206097211 */ /* 0x000fca00030f0eff */
[----:B------:R-:W-:Y:S01]  /*2c7c0*/  @P4 STG.E.U16 [R8.64], R16 ;  /* 0x0000001008004986 */ /* 0x000fe2000c101506 */
[C---:B-----5:R-:W-:Y:S01]  /*2c7d0*/  ISETP.LT.AND P3, PT, R12.reuse, c[0x0][0x17c], !P0 ;  /* 0x00005f000c007a0c */ /* 0x060fe20004761270 */
[----:B------:R-:W-:Y:S02]  /*2c7e0*/  IMAD R7, R12, c[0x0][0x198], RZ ;  /* 0x000066000c077a24 */ /* 0x000fe400078e02ff */
[----:B------:R-:W0:Y:S01]  /*2c7f0*/  LDS.128 R12, [R21+0x4000] ;  /* 0x00400000150c7984 */ /* 0x000e220000000c00 */
[C---:B------:R-:W-:Y:S02]  /*2c800*/  LEA R4, P5, R5.reuse, R3, 0x1 ;  /* 0x0000000305047211 */ /* 0x040fe400078a08ff */
[C---:B------:R-:W-:Y:S01]  /*2c810*/  ISETP.LT.AND P1, PT, R10.reuse, c[0x0][0x17c], !P0 ;  /* 0x00005f000a007a0c */ /* 0x040fe20004721270 */
[----:B------:R-:W-:Y:S02]  /*2c820*/  IMAD R17, R10, c[0x0][0x198], RZ ;  /* 0x000066000a117a24 */ /* 0x000fe400078e02ff */
[----:B------:R-:W1:Y:S01]  /*2c830*/  LDS.128 R8, [R21+0x5000] ;  /* 0x0050000015087984 */ /* 0x000e620000000c00 */
[----:B------:R-:W-:-:S03]  /*2c840*/  LEA.HI.X.SX32 R5, R5, R2, 0x1, P5 ;  /* 0x0000000205057211 */ /* 0x000fc600028f0eff */
[----:B0-----:R0:W-:Y:S01]  /*2c850*/  STL [R1+0xac4], R13 ;  /* 0x000ac40d01007387 */ /* 0x0011e20000100800 */
[----:B------:R-:W-:-:S03]  /*2c860*/  LEA R6, P6, R7, R3, 0x1 ;  /* 0x0000000307067211 */ /* 0x000fc600078c08ff */
[----:B0-----:R-:W2:Y:S04]  /*2c870*/  LDL.LU R13, [R1] ;  /* 0x00000000010d7983 */ /* 0x001ea80000300800 */
[----:B------:R-:W-:Y:S04]  /*2c880*/  STL [R1+0xaa4], R14 ;  /* 0x000aa40e01007387 */ /* 0x000fe80000100800 */
[----:B------:R-:W-:Y:S04]  /*2c890*/  STL [R1+0xa98], R15 ;  /* 0x000a980f01007387 */ /* 0x000fe80000100800 */
[----:B------:R-:W-:Y:S04]  /*2c8a0*/  STL [R1+0x34], R25 ;  /* 0x0000341901007387 */ /* 0x000fe80000100800 */
[----:B------:R-:W-:Y:S04]  /*2c8b0*/  STL.64 [R1+0x38], R26 ;  /* 0x0000381a01007387 */ /* 0x000fe80000100a00 */
[----:B------:R-:W-:Y:S04]  /*2c8c0*/  @P2 STG.E.U16 [R4.64], R18 ;  /* 0x0000001204002986 */ /* 0x000fe8000c101506 */
[----:B-1----:R0:W-:Y:S01]  /*2c8d0*/  STL [R1+0xaa8], R10 ;  /* 0x000aa80a01007387 */ /* 0x0021e20000100800 */
[----:B------:R-:W-:-:S03]  /*2c8e0*/  LEA.HI.X.SX32 R7, R7, R2, 0x1, P6 ;  /* 0x0000000207077211 */ /* 0x000fc600030f0eff */
[----:B0-----:R-:W4:Y:S04]  /*2c8f0*/  LDL.LU R10, [R1+0x40] ;  /* 0x00004000010a7983 */ /* 0x001f280000300800 */
[----:B------:R-:W-:Y:S04]  /*2c900*/  STL [R1+0xa9c], R11 ;  /* 0x000a9c0b01007387 */ /* 0x000fe80000100800 */
[----:B------:R-:W5:Y:S04]  /*2c910*/  LDL.LU R18, [R1+0x7c0] ;  /* 0x0007c00001127983 */ /* 0x000f680000300800 */
[----:B------:R0:W-:Y:S04]  /*2c920*/  @P3 STG.E.U16 [R6.64], R19 ;  /* 0x0000001306003986 */ /* 0x0001e8000c101506 */
[----:B0-----:R-:W5:Y:S01]  /*2c930*/  LDL.LU R19, [R1+0x7c4] ;  /* 0x0007c40001137983 */ /* 0x001f620000300800 */
[----:B------:R-:W-:Y:S01]  /*2c940*/  LEA R16, P4, R17, R3, 0x1 ;  /* 0x0000000311107211 */ /* 0x000fe200078808ff */
[C---:B---3--:R-:W-:Y:S01]  /*2c950*/  IMAD R5, R22.reuse, c[0x0][0x198], RZ ;  /* 0x0000660016057a24 */ /* 0x048fe200078e02ff */
[----:B------:R-:W-:-:S02]  /*2c960*/  ISETP.LT.AND P3, PT, R22, c[0x0][0x17c], !P0 ;  /* 0x00005f0016007a0c */ /* 0x000fc40004761270 */
[-C--:B------:R-:W-:Y:S01]  /*2c970*/  LEA.HI.X.SX32 R17, R17, R2.reuse, 0x1, P4 ;  /* 0x0000000211117211 */ /* 0x080fe200020f0eff */
[C---:B------:R-:W-:Y:S01]  /*2c980*/  IMAD R6, R20.reuse, c[0x0][0x198], RZ ;  /* 0x0000660014067a24 */ /* 0x040fe200078e02ff */
[----:B------:R-:W-:Y:S02]  /*2c990*/  ISETP.LT.AND P2, PT, R20, c[0x0][0x17c], !P0 ;  /* 0x00005f0014007a0c */ /* 0x000fe40004741270 */
[C---:B------:R-:W-:Y:S01]  /*2c9a0*/  LEA R4, P5, R5.reuse, R3, 0x1 ;  /* 0x0000000305047211 */ /* 0x040fe200078a08ff */
[----:B------:R-:W-:Y:S02]  /*2c9b0*/  IMAD.MOV.U32 R29, RZ, RZ, R24 ;  /* 0x000000ffff1d7224 */ /* 0x000fe400078e0018 */
[----:B------:R-:W0:Y:S01]  /*2c9c0*/  LDS.128 R24, [R0+0x6000] ;  /* 0x0060000000187984 */ /* 0x000e220000000c00 */
[----:B------:R-:W-:-:S03]  /*2c9d0*/  LEA.HI.X.SX32 R5, R5, R2, 0x1, P5 ;  /* 0x0000000205057211 */ /* 0x000fc600028f0eff */
[----:B0-----:R-:W-:Y:S01]  /*2c9e0*/  STL [R1+0x2c], R27 ;  /* 0x00002c1b01007387 */ /* 0x001fe20000100800 */
[----:B------:R-:W-:-:S03]  /*2c9f0*/  IMAD.MOV.U32 R15, RZ, RZ, R26 ;  /* 0x000000ffff0f7224 */ /* 0x000fc600078e001a */
[----:B------:R-:W3:Y:S04]  /*2ca00*/  LDL.LU R26, [R1+0x7c8] ;  /* 0x0007c800011a7983 */ /* 0x000ee80000300800 */
[----:B------:R-:W-:Y:S04]  /*2ca10*/  STL [R1+0xaac], R15 ;  /* 0x000aac0f01007387 */ /* 0x000fe80000100800 */
[----:B--2---:R0:W-:Y:S02]  /*2ca20*/  @P1 STG.E.U16 [R16.64], R13 ;  /* 0x0000000d10001986 */ /* 0x0041e4000c101506 */
[----:B0-----:R-:W-:-:S04]  /*2ca30*/  LEA R16, P4, R6, R3, 0x1 ;  /* 0x0000000306107211 */ /* 0x001fc800078808ff */
[----:B------:R-:W-:Y:S01]  /*2ca40*/  LEA.HI.X.SX32 R17, R6, R2, 0x1, P4 ;  /* 0x0000000206117211 */ /* 0x000fe200020f0eff */
[----:B----4-:R-:W-:Y:S04]  /*2ca50*/  @P3 STG.E.U16 [R4.64], R10 ;  /* 0x0000000a04003986 */ /* 0x010fe8000c101506 */
[----:B------:R-:W0:Y:S01]  /*2ca60*/  LDS.128 R4, [R21+0x6000] ;  /* 0x0060000015047984 */ /* 0x000e220000000c00 */
[C---:B-----5:R-:W-:Y:S01]  /*2ca70*/  ISETP.LT.AND P1, PT, R18.reuse, c[0x0][0x17c], !P0 ;  /* 0x00005f0012007a0c */ /* 0x060fe20004721270 */
[----:B------:R-:W-:Y:S02]  /*2ca80*/  IMAD R18, R18, c[0x0][0x198], RZ ;  /* 0x0000660012127a24 */ /* 0x000fe400078e02ff */
[----:B------:R-:W-:Y:S03]  /*2ca90*/  @P2 STG.E.U16 [R16.64], R12 ;  /* 0x0000000c10002986 */ /* 0x000fe6000c101506 */
[----:B------:R-:W-:-:S04]  /*2caa0*/  LEA R22, P6, R18, R3, 0x1 ;  /* 0x0000000312167211 */ /* 0x000fc800078c08ff */
[-C--:B------:R-:W-:Y:S02]  /*2cab0*/  LEA.HI.X.SX32 R23, R18, R2.reuse, 0x1, P6 ;  /* 0x0000000212177211 */ /* 0x080fe400030f0eff */
[C---:B------:R-:W-:Y:S01]  /*2cac0*/  ISETP.LT.AND P5, PT, R19.reuse, c[0x0][0x17c], !P0 ;  /* 0x00005f0013007a0c */ /* 0x040fe200047a1270 */
[----:B------:R-:W-:Y:S02]  /*2cad0*/  IMAD R20, R19, c[0x0][0x198], RZ ;  /* 0x0000660013147a24 */ /* 0x000fe400078e02ff */
[----:B------:R-:W1:Y:S04]  /*2cae0*/  LDS.128 R16, [R0+0x7000] ;  /* 0x0070000000107984 */ /* 0x000e680000000c00 */
[----:B0-----:R-:W-:Y:S04]  /*2caf0*/  STL [R1+0xab0], R6 ;  /* 0x000ab00601007387 */ /* 0x001fe80000100800 */
[----:B------:R0:W-:Y:S04]  /*2cb00*/  STL [R1+0xaa0], R7 ;  /* 0x000aa00701007387 */ /* 0x0001e80000100800 */
[----:B0-----:R-:W2:Y:S04]  /*2cb10*/  LDL.LU R7, [R1+0x7d0] ;  /* 0x0007d00001077983 */ /* 0x001ea80000300800 */
[----:B-1----:R0:W-:Y:S04]  /*2cb20*/  STL [R1+0xab8], R18 ;  /* 0x000ab81201007387 */ /* 0x0021e80000100800 */
[----:B0-----:R-:W4:Y:S04]  /*2cb30*/  LDL.LU R18, [R1+0x7cc] ;  /* 0x0007cc0001127983 */ /* 0x001f280000300800 */
[----:B------:R0:W-:Y:S04]  /*2cb40*/  STL [R1+0xab4], R19 ;  /* 0x000ab41301007387 */ /* 0x0001e80000100800 */
[----:B------:R-:W5:Y:S04]  /*2cb50*/  LDL.LU R6, [R1+0x898] ;  /* 0x0008980001067983 */ /* 0x000f680000300800 */
[----:B0-----:R-:W5:Y:S01]  /*2cb60*/  LDL.LU R19, [R1+0x89c] ;  /* 0x00089c0001137983 */ /* 0x001f620000300800 */
[----:B------:R-:W-:Y:S01]  /*2cb70*/  IMAD.MOV.U32 R11, RZ, RZ, R24 ;  /* 0x000000ffff0b7224 */ /* 0x000fe200078e0018 */
[C---:B------:R-:W-:Y:S01]  /*2cb80*/  LEA R24, P3, R20.reuse, R3, 0x1 ;  /* 0x0000000314187211 */ /* 0x040fe200078608ff */
[----:B------:R-:W-:Y:S01]  /*2cb90*/  IMAD.MOV.U32 R14, RZ, RZ, R25 ;  /* 0x000000ffff0e7224 */ /* 0x000fe200078e0019 */
[----:B------:R-:W-:Y:S02]  /*2cba0*/  @P1 STG.E.U16 [R22.64], R29 ;  /* 0x0000001d16001986 */ /* 0x000fe4000c101506 */
[----:B------:R-:W-:-:S02]  /*2cbb0*/  LEA.HI.X.SX32 R25, R20, R2, 0x1, P3 ;  /* 0x0000000214197211 */ /* 0x000fc400018f0eff */
[----:B------:R-:W0:Y:S01]  /*2cbc0*/  LDS.128 R20, [R21+0x7000] ;  /* 0x0070000015147984 */ /* 0x000e220000000c00 */
[C---:B---3--:R-:W-:Y:S01]  /*2cbd0*/  IMAD R0, R26.reuse, c[0x0][0x198], RZ ;  /* 0x000066001a007a24 */ /* 0x048fe200078e02ff */
[----:B------:R-:W-:Y:S02]  /*2cbe0*/  ISETP.LT.AND P2, PT, R26, c[0x0][0x17c], !P0 ;  /* 0x00005f001a007a0c */ /* 0x000fe40004741270 */
[----:B------:R-:W3:Y:S02]  /*2cbf0*/  LDL.LU R28, [R1+0x7d4] ;  /* 0x0007d400011c7983 */ /* 0x000ee40000300800 */
[C---:B------:R-:W-:Y:S02]  /*2cc00*/  LEA R26, P1, R0.reuse, R3, 0x1 ;  /* 0x00000003001a7211 */ /* 0x040fe400078208ff */
[----:B------:R-:W3:Y:S02]  /*2cc10*/  LDL.LU R15, [R1+0x60] ;  /* 0x00006000010f7983 */ /* 0x000ee40000300800 */
[----:B------:R-:W-:-:S02]  /*2cc20*/  LEA.HI.X.SX32 R27, R0, R2, 0x1, P1 ;  /* 0x00000002001b7211 */ /* 0x000fc400008f0eff */
[----:B------:R1:W-:Y:S04]  /*2cc30*/  @P5 STG.E.U16 [R24.64], R8 ;  /* 0x0000000818005986 */ /* 0x0003e8000c101506 */
[----:B0-----:R0:W-:Y:S04]  /*2cc40*/  STL [R1+0xac0], R22 ;  /* 0x000ac01601007387 */ /* 0x0011e80000100800 */
[----:B------:R-:W-:Y:S01]  /*2cc50*/  STL [R1+0xabc], R23 ;  /* 0x000abc1701007387 */ /* 0x000fe20000100800 */
[C---:B--2---:R-:W-:Y:S01]  /*2cc60*/  IMAD R0, R7.reuse, c[0x0][0x198], RZ ;  /* 0x0000660007007a24 */ /* 0x044fe200078e02ff */
[----:B------:R-:W-:-:S02]  /*2cc70*/  ISETP.LT.AND P5, PT, R7, c[0x0][0x17c], !P0 ;  /* 0x00005f0007007a0c */ /* 0x000fc400047a1270 */
[C---:B----4-:R-:W-:Y:S01]  /*2cc80*/  ISETP.LT.AND P1, PT, R18.reuse, c[0x0][0x17c], !P0 ;  /* 0x00005f0012007a0c */ /* 0x050fe20004721270 */
[----:B-1----:R-:W-:Y:S02]  /*2cc90*/  IMAD R25, R18, c[0x0][0x198], RZ ;  /* 0x0000660012197a24 */ /* 0x002fe400078e02ff */
[----:B------:R-:W2:Y:S04]  /*2cca0*/  LDL.LU R18, [R1+0x7d8] ;  /* 0x0007d80001127983 */ /* 0x000ea80000300800 */
[----:B------:R-:W4:Y:S01]  /*2ccb0*/  LDL.LU R7, [R1+0x50] ;  /* 0x0000500001077983 */ /* 0x000f220000300800 */
[----:B-----5:R-:W-:-:S03]  /*2ccc0*/  ISETP.LT.AND P4, PT, R6, c[0x0][0x17c], !P0 ;  /* 0x00005f0006007a0c */ /* 0x020fc60004781270 */
[----:B------:R-:W5:Y:S01]  /*2ccd0*/  LDL.LU R6, [R1+0x7dc] ;  /* 0x0007dc0001067983 */ /* 0x000f620000300800 */
[----:B------:R-:W-:-:S03]  /*2cce0*/  ISETP.LT.AND P3, PT, R19, c[0x0][0x17c], !P0 ;  /* 0x00005f0013007a0c */ /* 0x000fc60004761270 */
[----:B------:R-:W4:Y:S04]  /*2ccf0*/  LDL.LU R19, [R1+0x70] ;  /* 0x0000700001137983 */ /* 0x000f280000300800 */
[----:B0-----:R-:W4:Y:S04]  /*2cd00*/  LDL.LU R22, [R1+0x7e0] ;  /* 0x0007e00001167983 */ /* 0x001f280000300800 */
[----:B------:R0:W-:Y:S01]  /*2cd10*/  @P2 STG.E.U16 [R26.64], R11 ;  /* 0x0000000b1a002986 */ /* 0x0001e2000c101506 */
[-C--:B------:R-:W-:Y:S02]  /*2cd20*/  LEA R24, P6, R0, R3.reuse, 0x1 ;  /* 0x0000000300187211 */ /* 0x080fe400078c08ff */
[----:B0-----:R-:W-:-:S04]  /*2cd30*/  LEA R26, P2, R25, R3, 0x1 ;  /* 0x00000003191a7211 */ /* 0x001fc800078408ff */
[-C--:B------:R-:W-:Y:S02]  /*2cd40*/  LEA.HI.X.SX32 R27, R25, R2.reuse, 0x1, P2 ;  /* 0x00000002191b7211 */ /* 0x080fe400010f0eff */
[C---:B---3--:R-:W-:Y:S01]  /*2cd50*/  ISETP.LT.AND P2, PT, R28.reuse, c[0x0][0x17c], !P0 ;  /* 0x00005f001c007a0c */ /* 0x048fe20004741270 */
[----:B------:R-:W-:Y:S01]  /*2cd60*/  IMAD R28, R28, c[0x0][0x198], RZ ;  /* 0x000066001c1c7a24 */ /* 0x000fe200078e02ff */
[----:B------:R-:W-:Y:S01]  /*2cd70*/  LEA.HI.X.SX32 R25, R0, R2, 0x1, P6 ;  /* 0x0000000200197211 */ /* 0x000fe200030f0eff */
[----:B------:R0:W-:Y:S04]  /*2cd80*/  @P1 STG.E.U16 [R26.64], R4 ;  /* 0x000000041a001986 */ /* 0x0001e8000c101506 */
[----:B------:R1:W-:Y:S01]  /*2cd90*/  @P5 STG.E.U16 [R24.64], R16 ;  /* 0x0000001018005986 */ /* 0x0003e2000c101506 */
[----:B0-----:R-:W-:-:S04]  /*2cda0*/  LEA R26, P6, R28, R3, 0x1 ;  /* 0x000000031c1a7211 */ /* 0x001fc800078c08ff */
[----:B------:R-:W-:-:S05]  /*2cdb0*/  LEA.HI.X.SX32 R27, R28, R2, 0x1, P6 ;  /* 0x000000021c1b7211 */ /* 0x000fca00030f0eff */
[----:B------:R-:W-:Y:S01]  /*2cdc0*/  @P2 STG.E.U16 [R26.64], R20 ;  /* 0x000000141a002986 */ /* 0x000fe2000c101506 */
[C---:B--2---:R-:W-:Y:S01]  /*2cdd0*/  IMAD R0, R18.reuse, c[0x0][0x198], RZ ;  /* 0x0000660012007a24 */ /* 0x044fe200078e02ff */
[----:B------:R-:W-:Y:S02]  /*2cde0*/  ISETP.LT.AND P1, PT, R18, c[0x0][0x17c], !P0 ;  /* 0x00005f0012007a0c */ /* 0x000fe40004721270 */
[----:B------:R-:W2:Y:S02]  /*2cdf0*/  LDL.LU R18, [R1+0x80] ;  /* 0x0000800001127983 */ /* 0x000ea40000300800 */
[----:B-1----:R-:W-:-:S04]  /*2ce00*/  LEA R24, P5, R0, R3, 0x1 ;  /* 0x0000000300187211 */ /* 0x002fc800078a08ff */
[----:B------:R-:W-:Y:S02]  /*2ce10*/  LEA.HI.X.SX32 R25, R0, R2, 0x1, P5 ;  /* 0x0000000200197211 */ /* 0x000fe400028f0eff */
[----:B------:R-:W-:Y:S01]  /*2ce20*/  PRMT R0, R15, 0x7632, R0 ;  /* 0x000076320f007816 */ /* 0x000fe20000000000 */
[C---:B-----5:R-:W-:Y:S01]  /*2ce30*/  IMAD R28, R6.reuse, c[0x0][0x198], RZ ;  /* 0x00006600061c7a24 */ /* 0x060fe200078e02ff */
[----:B------:R-:W-:Y:S02]  /*2ce40*/  ISETP.LT.AND P6, PT, R6, c[0x0][0x17c], !P0 ;  /* 0x00005f0006007a0c */ /* 0x000fe400047c1270 */
[----:B------:R-:W3:Y:S04]  /*2ce50*/  LDL.LU R6, [R1+0xa0] ;  /* 0x0000a00001067983 */ /* 0x000ee80000300800 */
[----:B------:R-:W5:Y:S04]  /*2ce60*/  LDL.LU R23, [R1+0x7e8] ;  /* 0x0007e80001177983 */ /* 0x000f680000300800 */
[----:B------:R-:W3:Y:S04]  /*2ce70*/  LDL.LU R15, [R1+0x10] ;  /* 0x00001000010f7983 */ /* 0x000ee80000300800 */
[----:B------:R0:W-:Y:S04]  /*2ce80*/  @P1 STG.E.U16 [R24.64], R0 ;  /* 0x0000000018001986 */ /* 0x0001e8000c101506 */
[----:B0-----:R-:W3:Y:S01]  /*2ce90*/  LDL.LU R25, [R1+0x7e4] ;  /* 0x0007e40001197983 */ /* 0x001ee20000300800 */
[C---:B----4-:R-:W-:Y:S01]  /*2cea0*/  ISETP.LT.AND P2, PT, R22.reuse, c[0x0][0x17c], !P0 ;  /* 0x00005f0016007a0c */ /* 0x050fe20004741270 */
[----:B------:R-:W-:Y:S01]  /*2ceb0*/  IMAD R0, R22, c[0x0][0x198], RZ ;  /* 0x0000660016007a24 */ /* 0x000fe200078e02ff */
[----:B------:R-:W-:Y:S01]  /*2cec0*/  PRMT R4, R7, 0x7632, R4 ;  /* 0x0000763207047816 */ /* 0x000fe20000000004 */
[----:B------:R-:W4:Y:S01]  /*2ced0*/  LDL.LU R22, [R1+0x7ec] ;  /* 0x0007ec0001167983 */ /* 0x000f220000300800 */
[----:B------:R-:W-:-:S03]  /*2cee0*/  PRMT R8, R19, 0x7632, R8 ;  /* 0x0000763213087816 */ /* 0x000fc60000000008 */
[----:B------:R-:W4:Y:S04]  /*2cef0*/  LDL.LU R7, [R1+0x90] ;  /* 0x0000900001077983 */ /* 0x000f280000300800 */
[----:B------:R-:W4:Y:S01]  /*2cf00*/  LDL.LU R19, [R1+0x7f0] ;  /* 0x0007f00001137983 */ /* 0x000f220000300800 */
[----:B------:R-:W-:-:S04]  /*2cf10*/  LEA R26, P5, R28, R3, 0x1 ;  /* 0x000000031c1a7211 */ /* 0x000fc800078a08ff */
[----:B------:R-:W-:Y:S02]  /*2cf20*/  LEA.HI.X.SX32 R27, R28, R2, 0x1, P5 ;  /* 0x000000021c1b7211 */ /* 0x000fe400028f0eff */
[----:B------:R-:W-:-:S03]  /*2cf30*/  LEA R24, P5, R0, R3, 0x1 ;  /* 0x0000000300187211 */ /* 0x000fc600078a08ff */
[----:B------:R2:W-:Y:S02]  /*2cf40*/  @P6 STG.E.U16 [R26.64], R4 ;  /* 0x000000041a006986 */ /* 0x0005e4000c101506 */
[----:B--2---:R-:W-:Y:S02]  /*2cf50*/  PRMT R4, R18, 0x7632, R4 ;  /* 0x0000763212047816 */ /* 0x004fe40000000004 */
[----:B------:R-:W2:Y:S01]  /*2cf60*/  LDL.LU R18, [R1+0x7f4] ;  /* 0x0007f40001127983 */ /* 0x000ea20000300800 */
[C---:B---3--:R-:W-:Y:S01]  /*2cf70*/  IMAD R28, R25.reuse, c[0x0][0x198], RZ ;  /* 0x00006600191c7a24 */ /* 0x048fe200078e02ff */
[----:B------:R-:W-:Y:S02]  /*2cf80*/  ISETP.LT.AND P1, PT, R25, c[0x0][0x17c], !P0 ;  /* 0x00005f0019007a0c */ /* 0x000fe40004721270 */
[----:B------:R-:W-:Y:S01]  /*2cf90*/  LEA.HI.X.SX32 R25, R0, R2, 0x1, P5 ;  /* 0x0000000200197211 */ /* 0x000fe200028f0eff */
[----:B-----5:R-:W-:Y:S01]  /*2cfa0*/  IMAD R0, R23, c[0x0][0x198], RZ ;  /* 0x0000660017007a24 */ /* 0x020fe200078e02ff */
[----:B------:R-:W-:-:S02]  /*2cfb0*/  LEA R26, P6, R28, R3, 0x1 ;  /* 0x000000031c1a7211 */ /* 0x000fc400078c08ff */
[----:B------:R-:W-:Y:S01]  /*2cfc0*/  ISETP.LT.AND P5, PT, R23, c[0x0][0x17c], !P0 ;  /* 0x00005f0017007a0c */ /* 0x000fe200047a1270 */
[----:B------:R0:W-:Y:S01]  /*2cfd0*/  @P2 STG.E.U16 [R24.64], R8 ;  /* 0x0000000818002986 */ /* 0x0001e2000c101506 */
[----:B------:R-:W-:-:S05]  /*2cfe0*/  LEA.HI.X.SX32 R27, R28, R2, 0x1, P6 ;  /* 0x000000021c1b7211 */ /* 0x000fca00030f0eff */
[----:B------:R1:W-:Y:S01]  /*2cff0*/  @P1 STG.E.U16 [R26.64], R4 ;  /* 0x000000041a001986 */ /* 0x0003e2000c101506 */
[----:B0-----:R-:W-:-:S04]  /*2d000*/  LEA R24, P6, R0, R3, 0x1 ;  /* 0x0000000300187211 */ /* 0x001fc800078c08ff */
[----:B------:R-:W-:Y:S02]  /*2d010*/  LEA.HI.X.SX32 R25, R0, R2, 0x1, P6 ;  /* 0x0000000200197211 */ /* 0x000fe400030f0eff */
[----:B-1----:R-:W-:Y:S02]  /*2d020*/  PRMT R4, R6, 0x7632, R4 ;  /* 0x0000763206047816 */ /* 0x002fe40000000004 */
[----:B------:R-:W3:Y:S04]  /*2d030*/  LDL.LU R6, [R1+0x7f8] ;  /* 0x0007f80001067983 */ /* 0x000ee80000300800 */
[----:B------:R0:W-:Y:S01]  /*2d040*/  @P5 STG.E.U16 [R24.64], R4 ;  /* 0x0000000418005986 */ /* 0x0001e2000c101506 */
[----:B----4-:R-:W-:Y:S01]  /*2d050*/  IMAD R0, R19, c[0x0][0x198], RZ ;  /* 0x0000660013007a24 */ /* 0x010fe200078e02ff */
[----:B0-----:R-:W-:-:S02]  /*2d060*/  PRMT R4, R15, 0x7632, R4 ;  /* 0x000076320f047816 */ /* 0x001fc40000000004 */
[----:B------:R-:W4:Y:S02]  /*2d070*/  LDL.LU R15, [R1+0x7fc] ;  /* 0x0007fc00010f7983 */ /* 0x000f240000300800 */
[----:B------:R-:W-:-:S04]  /*2d080*/  LEA R24, P5, R0, R3, 0x1 ;  /* 0x0000000300187211 */ /* 0x000fc800078a08ff */
[----:B------:R-:W-:Y:S02]  /*2d090*/  LEA.HI.X.SX32 R25, R0, R2, 0x1, P5 ;  /* 0x0000000200197211 */ /* 0x000fe400028f0eff */
[----:B------:R-:W-:Y:S02]  /*2d0a0*/  PRMT R0, R7, 0x7632, R0 ;  /* 0x0000763207007816 */ /* 0x000fe40000000000 */
[----:B------:R-:W5:Y:S01]  /*2d0b0*/  LDL.LU R7, [R1+0x800] ;  /* 0x0008000001077983 */ /* 0x000f620000300800 */
[C---:B------:R-:W-:Y:S01]  /*2d0c0*/  IMAD R27, R22.reuse, c[0x0][0x198], RZ ;  /* 0x00006600161b7a24 */ /* 0x040fe200078e02ff */
[----:B------:R-:W-:-:S04]  /*2d0d0*/  ISETP.LT.AND P2, PT, R22, c[0x0][0x17c], !P0 ;  /* 0x00005f0016007a0c */ /* 0x000fc80004741270 */
[----:B------:R-:W-:Y:S02]  /*2d0e0*/  LEA R26, P6, R27, R3, 0x1 ;  /* 0x000000031b1a7211 */ /* 0x000fe400078c08ff */
[----:B------:R-:W-:Y:S02]  /*2d0f0*/  ISETP.LT.AND P1, PT, R19, c[0x0][0x17c], !P0 ;  /* 0x00005f0013007a0c */ /* 0x000fe40004721270 */
[----:B------:R-:W-:-:S05]  /*2d100*/  LEA.HI.X.SX32 R27, R27, R2, 0x1, P6 ;  /* 0x000000021b1b7211 */ /* 0x000fca00030f0eff */
[----:B------:R0:W-:Y:S02]  /*2d110*/  @P2 STG.E.U16 [R26.64], R4 ;  /* 0x000000041a002986 */ /* 0x0001e4000c101506 */
[----:B0-----:R-:W-:Y:S02]  /*2d120*/  PRMT R4, R13, 0x7632, R4 ;  /* 0x000076320d047816 */ /* 0x001fe40000000004 */
[----:B------:R-:W5:Y:S04]  /*2d130*/  LDL.LU R13, [R1+0xac4] ;  /* 0x000ac400010d7983 */ /* 0x000f680000300800 */
[----:B------:R-:W-:Y:S01]  /*2d140*/  @P1 STG.E.U16 [R24.64], R0 ;  /* 0x0000000018001986 */ /* 0x000fe2000c101506 */
[C---:B--2---:R-:W-:Y:S01]  /*2d150*/  ISETP.LT.AND P6, PT, R18.reuse, c[0x0][0x17c], !P0 ;  /* 0x00005f0012007a0c */ /* 0x044fe200047c1270 */
[----:B------:R-:W-:-:S02]  /*2d160*/  IMAD R28, R18, c[0x0][0x198], RZ ;  /* 0x00006600121c7a24 */ /* 0x000fc400078e02ff */
[----:B------:R-:W2:Y:S03]  /*2d170*/  LDL.LU R18, [R1+0x804] ;  /* 0x0008040001127983 */ /* 0x000ea60000300800 */
[----:B------:R-:W-:-:S04]  /*2d180*/  LEA R26, P5, R28, R3, 0x1 ;  /* 0x000000031c1a7211 */ /* 0x000fc800078a08ff */
[----:B------:R-:W-:-:S05]  /*2d190*/  LEA.HI.X.SX32 R27, R28, R2, 0x1, P5 ;  /* 0x000000021c1b7211 */ /* 0x000fca00028f0eff */
[----:B------:R0:W-:Y:S02]  /*2d1a0*/  @P6 STG.E.U16 [R26.64], R4 ;  /* 0x000000041a006986 */ /* 0x0001e4000c101506 */
[----:B0-----:R-:W-:Y:S02]  /*2d1b0*/  PRMT R4, R10, 0x7632, R4 ;  /* 0x000076320a047816 */ /* 0x001fe40000000004 */
[C---:B---3--:R-:W-:Y:S01]  /*2d1c0*/  ISETP.LT.AND P2, PT, R6.reuse, c[0x0][0x17c], !P0 ;  /* 0x00005f0006007a0c */ /* 0x048fe20004741270 */
[----:B------:R-:W-:Y:S02]  /*2d1d0*/  IMAD R0, R6, c[0x0][0x198], RZ ;  /* 0x0000660006007a24 */ /* 0x000fe400078e02ff */
[----:B------:R-:W3:Y:S03]  /*2d1e0*/  LDL.LU R6, [R1+0x808] ;  /* 0x0008080001067983 */ /* 0x000ee60000300800 */
[----:B------:R-:W-:-:S02]  /*2d1f0*/  LEA R24, P5, R0, R3, 0x1 ;  /* 0x0000000300187211 */ /* 0x000fc400078a08ff */
[C---:B----4-:R-:W-:Y:S01]  /*2d200*/  ISETP.LT.AND P1, PT, R15.reuse, c[0x0][0x17c], !P0 ;  /* 0x00005f000f007a0c */ /* 0x050fe20004721270 */
[----:B------:R-:W-:Y:S02]  /*2d210*/  IMAD R28, R15, c[0x0][0x198], RZ ;  /* 0x000066000f1c7a24 */ /* 0x000fe400078e02ff */
[----:B------:R-:W4:Y:S01]  /*2d220*/  LDL.LU R15, [R1+0x80c] ;  /* 0x00080c00010f7983 */ /* 0x000f220000300800 */
[----:B------:R-:W-:-:S03]  /*2d230*/  LEA.HI.X.SX32 R25, R0, R2, 0x1, P5 ;  /* 0x0000000200197211 */ /* 0x000fc600028f0eff */
[----:B------:R-:W4:Y:S01]  /*2d240*/  LDL.LU R10, [R1+0x814] ;  /* 0x00081400010a7983 */ /* 0x000f220000300800 */
[C---:B-----5:R-:W-:Y:S01]  /*2d250*/  ISETP.LT.AND P5, PT, R7.reuse, c[0x0][0x17c], !P0 ;  /* 0x00005f0007007a0c */ /* 0x060fe200047a1270 */
[----:B------:R-:W-:Y:S02]  /*2d260*/  IMAD R0, R7, c[0x0][0x198], RZ ;  /* 0x0000660007007a24 */ /* 0x000fe400078e02ff */
[----:B------:R-:W5:Y:S01]  /*2d270*/  LDL.LU R7, [R1+0x810] ;  /* 0x0008100001077983 */ /* 0x000f620000300800 */
[-C--:B------:R-:W-:Y:S02]  /*2d280*/  LEA R26, P6, R28, R3.reuse, 0x1 ;  /* 0x000000031c1a7211 */ /* 0x080fe400078c08ff */
[----:B------:R-:W-:Y:S02]  /*2d290*/  PRMT R12, R12, 0x7632, R12 ;  /* 0x000076320c0c7816 */ /* 0x000fe4000000000c */
[----:B------:R-:W-:Y:S01]  /*2d2a0*/  LEA.HI.X.SX32 R27, R28, R2, 0x1, P6 ;  /* 0x000000021c1b7211 */ /* 0x000fe200030f0eff */
[----:B------:R0:W-:Y:S04]  /*2d2b0*/  @P2 STG.E.U16 [R24.64], R4 ;  /* 0x0000000418002986 */ /* 0x0001e8000c101506 */
[----:B------:R-:W-:Y:S01]  /*2d2c0*/  @P1 STG.E.U16 [R26.64], R12 ;  /* 0x0000000c1a001986 */ /* 0x000fe2000c101506 */
[----:B0-----:R-:W-:-:S02]  /*2d2d0*/  LEA R24, P6, R0, R3, 0x1 ;  /* 0x0000000300187211 */ /* 0x001fc400078c08ff */
[----:B------:R-:W-:Y:S02]  /*2d2e0*/  PRMT R4, R29, 0x7632, R4 ;  /* 0x000076321d047816 */ /* 0x000fe40000000004 */
[----:B------:R-:W-:-:S05]  /*2d2f0*/  LEA.HI.X.SX32 R25, R0, R2, 0x1, P6 ;  /* 0x0000000200197211 */ /* 0x000fca00030f0eff */
[----:B------:R0:W-:Y:S02]  /*2d300*/  @P5 STG.E.U16 [R24.64], R4 ;  /* 0x0000000418005986 */ /* 0x0001e4000c101506 */
[----:B0-----:R-:W-:Y:S01]  /*2d310*/  PRMT R4, R8, 0x7632, R4 ;  /* 0x0000763208047816 */ /* 0x001fe20000000004 */
[C---:B--2---:R-:W-:Y:S01]  /*2d320*/  IMAD R12, R18.reuse, c[0x0][0x198], RZ ;  /* 0x00006600120c7a24 */ /* 0x044fe200078e02ff */
[----:B------:R-:W-:-:S04]  /*2d330*/  ISETP.LT.AND P2, PT, R18, c[0x0][0x17c], !P0 ;  /* 0x00005f0012007a0c */ /* 0x000fc80004741270 */
[----:B------:R-:W-:-:S04]  /*2d340*/  LEA R26, P6, R12, R3, 0x1 ;  /* 0x000000030c1a7211 */ /* 0x000fc800078c08ff */
[----:B------:R-:W-:-:S05]  /*2d350*/  LEA.HI.X.SX32 R27, R12, R2, 0x1, P6 ;  /* 0x000000020c1b7211 */ /* 0x000fca00030f0eff */
[----:B------:R0:W-:Y:S01]  /*2d360*/  @P2 STG.E.U16 [R26.64], R4 ;  /* 0x000000041a002986 */ /* 0x0001e2000c101506 */
[----:B------:R-:W-:Y:S01]  /*2d370*/  PRMT R12, R4, 0x7632, R12 ;  /* 0x00007632040c7816 */ /* 0x000fe2000000000c */
[C---:B---3--:R-:W-:Y:S01]  /*2d380*/  IMAD R0, R6.reuse, c[0x0][0x198], RZ ;  /* 0x0000660006007a24 */ /* 0x048fe200078e02ff */
[----:B------:R-:W-:Y:S02]  /*2d390*/  ISETP.LT.AND P1, PT, R6, c[0x0][0x17c], !P0 ;  /* 0x00005f0006007a0c */ /* 0x000fe40004721270 */
[----:B------:R-:W2:Y:S02]  /*2d3a0*/  LDL.LU R6, [R1+0x818] ;  /* 0x0008180001067983 */ /* 0x000ea40000300800 */
[C---:B------:R-:W-:Y:S02]  /*2d3b0*/  LEA R24, P5, R0.reuse, R3, 0x1 ;  /* 0x0000000300187211 */ /* 0x040fe400078a08ff */
[----:B------:R-:W3:Y:S02]  /*2d3c0*/  LDL.LU R22, [R1+0x64] ;  /* 0x0000640001167983 */ /* 0x000ee40000300800 */
[----:B------:R-:W-:-:S02]  /*2d3d0*/  LEA.HI.X.SX32 R25, R0, R2, 0x1, P5 ;  /* 0x0000000200197211 */ /* 0x000fc400028f0eff */
[----:B------:R-:W-:Y:S02]  /*2d3e0*/  PRMT R0, R11, 0x7632, R0 ;  /* 0x000076320b007816 */ /* 0x000fe40000000000 */
[----:B------:R-:W3:Y:S01]  /*2d3f0*/  LDL.LU R11, [R1+0x8a4] ;  /* 0x0008a400010b7983 */ /* 0x000ee20000300800 */
[----:B----4-:R-:W-:-:S05]  /*2d400*/  IMAD R8, R15, c[0x0][0x198], RZ ;  /* 0x000066000f087a24 */ /* 0x010fca00078e02ff */
[----:B0-----:R-:W-:Y:S01]  /*2d410*/  LEA R26, P2, R8, R3, 0x1 ;  /* 0x00000003081a7211 */ /* 0x001fe200078408ff */
[----:B------:R-:W-:-:S03]  /*2d420*/  IMAD R4, R10, c[0x0][0x198], RZ ;  /* 0x000066000a047a24 */ /* 0x000fc600078e02ff */
[----:B------:R-:W-:Y:S02]  /*2d430*/  LEA.HI.X.SX32 R27, R8, R2, 0x1, P2 ;  /* 0x00000002081b7211 */ /* 0x000fe400010f0eff */
[----:B------:R-:W-:Y:S01]  /*2d440*/  ISETP.LT.AND P2, PT, R10, c[0x0][0x17c], !P0 ;  /* 0x00005f000a007a0c */ /* 0x000fe20004741270 */
[----:B------:R0:W-:Y:S01]  /*2d450*/  @P1 STG.E.U16 [R24.64], R0 ;  /* 0x0000000018001986 */ /* 0x0001e2000c101506 */
[----:B-----5:R-:W-:-:S03]  /*2d460*/  ISETP.LT.AND P1, PT, R7, c[0x0][0x17c], !P0 ;  /* 0x00005f0007007a0c */ /* 0x020fc60004721270 */
[----:B------:R-:W4:Y:S04]  /*2d470*/  LDL.LU R10, [R1+0x8a0] ;  /* 0x0008a000010a7983 */ /* 0x000f280000300800 */
[----:B------:R-:W5:Y:S01]  /*2d480*/  LDL.LU R23, [R1+0x54] ;  /* 0x0000540001177983 */ /* 0x000f620000300800 */
[----:B0-----:R-:W-:-:S03]  /*2d490*/  IMAD R0, R7, c[0x0][0x198], RZ ;  /* 0x0000660007007a24 */ /* 0x001fc600078e02ff */
[----:B------:R-:W4:Y:S04]  /*2d4a0*/  LDL.LU R18, [R1+0x74] ;  /* 0x0000740001127983 */ /* 0x000f280000300800 */
[----:B------:R-:W4:Y:S01]  /*2d4b0*/  LDL.LU R7, [R1+0x8a8] ;  /* 0x0008a80001077983 */ /* 0x000f220000300800 */
[----:B------:R-:W-:Y:S02]  /*2d4c0*/  ISETP.LT.AND P6, PT, R15, c[0x0][0x17c], !P0 ;  /* 0x00005f000f007a0c */ /* 0x000fe400047c1270 */
[----:B------:R-:W-:Y:S01]  /*2d4d0*/  LEA R24, P5, R4, R3, 0x1 ;  /* 0x0000000304187211 */ /* 0x000fe200078a08ff */
[----:B------:R-:W5:Y:S01]  /*2d4e0*/  LDL.LU R28, [R1+0x8ac] ;  /* 0x0008ac00011c7983 */ /* 0x000f620000300800 */
[----:B------:R-:W-:Y:S02]  /*2d4f0*/  PRMT R16, R16, 0x7632, R16 ;  /* 0x0000763210107816 */ /* 0x000fe40000000010 */
[----:B------:R-:W-:Y:S01]  /*2d500*/  LEA.HI.X.SX32 R25, R4, R2, 0x1, P5 ;  /* 0x0000000204197211 */ /* 0x000fe200028f0eff */
[----:B------:R-:W5:Y:S01]  /*2d510*/  LDL.LU R19, [R1+0x84] ;  /* 0x0000840001137983 */ /* 0x000f620000300800 */
[----:B------:R-:W-:-:S05]  /*2d520*/  PRMT R20, R20, 0x7632, R20 ;  /* 0x0000763214147816 */ /* 0x000fca0000000014 */
[----:B------:R0:W-:Y:S04]  /*2d530*/  @P6 STG.E.U16 [R26.64], R12 ;  /* 0x0000000c1a006986 */ /* 0x0001e8000c101506 */
[----:B------:R1:W-:Y:S01]  /*2d540*/  @P2 STG.E.U16 [R24.64], R16 ;  /* 0x0000001018002986 */ /* 0x0003e2000c101506 */
[----:B0-----:R-:W-:-:S04]  /*2d550*/  LEA R26, P6, R0, R3, 0x1 ;  /* 0x00000003001a7211 */ /* 0x001fc800078c08ff */
[----:B------:R-:W-:-:S05]  /*2d560*/  LEA.HI.X.SX32 R27, R0, R2, 0x1, P6 ;  /* 0x00000002001b7211 */ /* 0x000fca00030f0eff */
[----:B------:R0:W-:Y:S01]  /*2d570*/  @P1 STG.E.U16 [R26.64], R20 ;  /* 0x000000141a001986 */ /* 0x0001e2000c101506 */
[C---:B--2---:R-:W-:Y:S01]  /*2d580*/  IMAD R4, R6.reuse, c[0x0][0x198], RZ ;  /* 0x0000660006047a24 */ /* 0x044fe200078e02ff */
[----:B------:R-:W-:Y:S02]  /*2d590*/  ISETP.LT.AND P5, PT, R6, c[0x0][0x17c], !P0 ;  /* 0x00005f0006007a0c */ /* 0x000fe400047a1270 */
[----:B------:R-:W2:Y:S02]  /*2d5a0*/  LDL.LU R6, [R1+0xa4] ;  /* 0x0000a40001067983 */ /* 0x000ea40000300800 */
[----:B-1----:R-:W-:-:S04]  /*2d5b0*/  LEA R24, P2, R4, R3, 0x1 ;  /* 0x0000000304187211 */ /* 0x002fc800078408ff */
[----:B------:R-:W-:Y:S02]  /*2d5c0*/  LEA.HI.X.SX32 R25, R4, R2, 0x1, P2 ;  /* 0x0000000204197211 */ /* 0x000fe400010f0eff */
[----:B---3--:R-:W-:Y:S02]  /*2d5d0*/  ISETP.LT.AND P1, PT, R11, c[0x0][0x17c], !P0 ;  /* 0x00005f000b007a0c */ /* 0x008fe40004721270 */
[----:B------:R-:W3:Y:S04]  /*2d5e0*/  LDL.LU R11, [R1+0x8b0] ;  /* 0x0008b000010b7983 */ /* 0x000ee80000300800 */
[----:B------:R1:W-:Y:S04]  /*2d5f0*/  @P5 STG.E.U16 [R24.64], R22 ;  /* 0x0000001618005986 */ /* 0x0003e8000c101506 */
[----:B------:R-:W2:Y:S01]  /*2d600*/  LDL.LU R15, [R1+0x14] ;  /* 0x00001400010f7983 */ /* 0x000ea20000300800 */
[----:B----4-:R-:W-:-:S03]  /*2d610*/  ISETP.LT.AND P5, PT, R7, c[0x0][0x17c], !P0 ;  /* 0x00005f0007007a0c */ /* 0x010fc600047a1270 */
[----:B------:R-:W4:Y:S01]  /*2d620*/  LDL.LU R7, [R1+0x8b4] ;  /* 0x0008b40001077983 */ /* 0x000f220000300800 */
[----:B------:R-:W-:Y:S01]  /*2d630*/  IMAD.MOV.U32 R29, RZ, RZ, c[0x0][0x198] ;  /* 0x00006600ff1d7624 */ /* 0x000fe200078e00ff */
[----:B------:R-:W-:Y:S02]  /*2d640*/  ISETP.LT.AND P2, PT, R10, c[0x0][0x17c], !P0 ;  /* 0x00005f000a007a0c */ /* 0x000fe40004741270 */
[----:B------:R-:W2:Y:S01]  /*2d650*/  LDL.LU R12, [R1+0x94] ;  /* 0x00009400010c7983 */ /* 0x000ea20000300800 */
[----:B------:R-:W-:-:S03]  /*2d660*/  IMAD R0, R29, 0x4, R4 ;  /* 0x000000041d007824 */ /* 0x000fc600078e0204 */
[----:B------:R-:W2:Y:S01]  /*2d670*/  LDL.LU R10, [R1+0x4] ;  /* 0x00000400010a7983 */ /* 0x000ea20000300800 */
[C---:B------:R-:W-:Y:S01]  /*2d680*/  IMAD R4, R29.reuse, 0x4, R0 ;  /* 0x000000041d047824 */ /* 0x040fe200078e0200 */
[CC--:B0-----:R-:W-:Y:S02]  /*2d690*/  LEA R26, P6, R0.reuse, R3.reuse, 0x1 ;  /* 0x00000003001a7211 */ /* 0x0c1fe400078c08ff */
[----:B------:R-:W2:Y:S02]  /*2d6a0*/  LDL.LU R20, [R1+0x44] ;  /* 0x0000440001147983 */ /* 0x000ea40000300800 */
[----:B------:R-:W-:Y:S01]  /*2d6b0*/  LEA.HI.X.SX32 R27, R0, R2, 0x1, P6 ;  /* 0x00000002001b7211 */ /* 0x000fe200030f0eff */
[----:B------:R-:W-:Y:S01]  /*2d6c0*/  IMAD R0, R29, 0x4, R4 ;  /* 0x000000041d007824 */ /* 0x000fe200078e0204 */
[----:B-1----:R-:W-:-:S03]  /*2d6d0*/  LEA R24, P6, R4, R3, 0x1 ;  /* 0x0000000304187211 */ /* 0x002fc600078c08ff */
[----:B-----5:R0:W-:Y:S01]  /*2d6e0*/  @P4 STG.E.U16 [R26.64], R23 ;  /* 0x000000171a004986 */ /* 0x0201e2000c101506 */
[----:B------:R-:W-:Y:S01]  /*2d6f0*/  LEA.HI.X.SX32 R25, R4, R2, 0x1, P6 ;  /* 0x0000000204197211 */ /* 0x000fe200030f0eff */
[----:B------:R-:W-:-:S04]  /*2d700*/  IMAD R4, R29, 0x4, R0 ;  /* 0x000000041d047824 */ /* 0x000fc800078e0200 */
[----:B------:R1:W-:Y:S01]  /*2d710*/  @P3 STG.E.U16 [R24.64], R18 ;  /* 0x0000001218003986 */ /* 0x0003e2000c101506 */
[----:B0-----:R-:W-:-:S04]  /*2d720*/  LEA R26, P6, R0, R3, 0x1 ;  /* 0x00000003001a7211 */ /* 0x001fc800078c08ff */
[----:B------:R-:W-:Y:S01]  /*2d730*/  LEA.HI.X.SX32 R27, R0, R2, 0x1, P6 ;  /* 0x00000002001b7211 */ /* 0x000fe200030f0eff */
[----:B------:R-:W-:Y:S01]  /*2d740*/  IMAD R0, R29, 0x4, R4 ;  /* 0x000000041d007824 */ /* 0x000fe200078e0204 */
[----:B-1----:R-:W-:-:S03]  /*2d750*/  LEA R24, P6, R4, R3, 0x1 ;  /* 0x0000000304187211 */ /* 0x002fc600078c08ff */
[----:B------:R0:W-:Y:S01]  /*2d760*/  @P1 STG.E.U16 [R26.64], R19 ;  /* 0x000000131a001986 */ /* 0x0001e2000c101506 */
[----:B------:R-:W-:Y:S02]  /*2d770*/  LEA.HI.X.SX32 R25, R4, R2, 0x1, P6 ;  /* 0x0000000204197211 */ /* 0x000fe400030f0eff */
[----:B------:R-:W-:Y:S02]  /*2d780*/  ISETP.LT.AND P4, PT, R28, c[0x0][0x17c], !P0 ;  /* 0x00005f001c007a0c */ /* 0x000fe40004781270 */
[----:B------:R-:W5:Y:S01]  /*2d790*/  LDL.LU R28, [R1+0x8bc] ;  /* 0x0008bc00011c7983 */ /* 0x000f620000300800 */
[----:B------:R-:W-:Y:S01]  /*2d7a0*/  IMAD R4, R29, 0x4, R0 ;  /* 0x000000041d047824 */ /* 0x000fe200078e0200 */
[----:B0-----:R-:W-:-:S04]  /*2d7b0*/  LEA R26, P6, R0, R3, 0x1 ;  /* 0x00000003001a7211 */ /* 0x001fc800078c08ff */
[----:B------:R-:W-:Y:S02]  /*2d7c0*/  LEA.HI.X.SX32 R27, R0, R2, 0x1, P6 ;  /* 0x00000002001b7211 */ /* 0x000fe400030f0eff */
[----:B---3--:R-:W-:Y:S02]  /*2d7d0*/  ISETP.LT.AND P3, PT, R11, c[0x0][0x17c], !P0 ;  /* 0x00005f000b007a0c */ /* 0x008fe40004761270 */
[----:B------:R-:W3:Y:S01]  /*2d7e0*/  LDL.LU R11, [R1+0x8c0] ;  /* 0x0008c000010b7983 */ /* 0x000ee20000300800 */
[----:B----4-:R-:W-:-:S03]  /*2d7f0*/  ISETP.LT.AND P1, PT, R7, c[0x0][0x17c], !P0 ;  /* 0x00005f0007007a0c */ /* 0x010fc60004721270 */
[----:B------:R-:W4:Y:S04]  /*2d800*/  LDL.LU R7, [R1+0x34] ;  /* 0x0000340001077983 */ /* 0x000f280000300800 */
[----:B------:R-:W4:Y:S04]  /*2d810*/  LDL.LU R0, [R1+0x8b8] ;  /* 0x0008b80001007983 */ /* 0x000f280000300800 */
[----:B--2---:R0:W-:Y:S04]  /*2d820*/  @P2 STG.E.U16 [R24.64], R6 ;  /* 0x0000000618002986 */ /* 0x0041e8000c101506 */
[----:B------:R1:W-:Y:S01]  /*2d830*/  @P5 STG.E.U16 [R26.64], R15 ;  /* 0x0000000f1a005986 */ /* 0x0003e2000c101506 */
[----:B0-----:R-:W-:-:S04]  /*2d840*/  LEA R24, P6, R4, R3, 0x1 ;  /* 0x0000000304187211 */ /* 0x001fc800078c08ff */
[----:B------:R-:W-:-:S05]  /*2d850*/  LEA.HI.X.SX32 R25, R4, R2, 0x1, P6 ;  /* 0x0000000204197211 */ /* 0x000fca00030f0eff */
[----:B------:R0:W-:Y:S01]  /*2d860*/  @P4 STG.E.U16 [R24.64], R12 ;  /* 0x0000000c18004986 */ /* 0x0001e2000c101506 */
[----:B-----5:R-:W-:-:S03]  /*2d870*/  ISETP.LT.AND P5, PT, R28, c[0x0][0x17c], !P0 ;  /* 0x00005f001c007a0c */ /* 0x020fc600047a1270 */
[----:B------:R-:W2:Y:S01]  /*2d880*/  LDL.LU R28, [R1+0x8cc] ;  /* 0x0008cc00011c7983 */ /* 0x000ea20000300800 */
[----:B---3--:R-:W-:-:S03]  /*2d890*/  ISETP.LT.AND P4, PT, R11, c[0x0][0x17c], !P0 ;  /* 0x00005f000b007a0c */ /* 0x008fc60004781270 */
[----:B------:R-:W3:Y:S01]  /*2d8a0*/  LDL.LU R11, [R1+0x8d0] ;  /* 0x0008d000010b7983 */ /* 0x000ee20000300800 */
[----:B----4-:R-:W-:Y:S02]  /*2d8b0*/  ISETP.LT.AND P2, PT, R0, c[0x0][0x17c], !P0 ;  /* 0x00005f0000007a0c */ /* 0x010fe40004741270 */
[----:B------:R-:W-:-:S04]  /*2d8c0*/  LEA R0, R29, R4, 0x2 ;  /* 0x000000041d007211 */ /* 0x000fc800078e10ff */
[----:B-1----:R-:W-:Y:S01]  /*2d8d0*/  LEA R26, P6, R0, R3, 0x1 ;  /* 0x00000003001a7211 */ /* 0x002fe200078c08ff */
[----:B------:R-:W-:-:S03]  /*2d8e0*/  IMAD R4, R29, 0x4, R0 ;  /* 0x000000041d047824 */ /* 0x000fc600078e0200 */
[----:B------:R-:W-:Y:S02]  /*2d8f0*/  LEA.HI.X.SX32 R27, R0, R2, 0x1, P6 ;  /* 0x00000002001b7211 */ /* 0x000fe400030f0eff */
[----:B0-----:R-:W-:Y:S01]  /*2d900*/  LEA R24, P6, R4, R3, 0x1 ;  /* 0x0000000304187211 */ /* 0x001fe200078c08ff */
[----:B------:R-:W-:-:S03]  /*2d910*/  IMAD R0, R29, 0x4, R4 ;  /* 0x000000041d007824 */ /* 0x000fc600078e0204 */
[----:B------:R-:W-:Y:S02]  /*2d920*/  LEA.HI.X.SX32 R25, R4, R2, 0x1, P6 ;  /* 0x0000000204197211 */ /* 0x000fe400030f0eff */
[----:B------:R-:W4:Y:S04]  /*2d930*/  LDL.LU R4, [R1+0x8c4] ;  /* 0x0008c40001047983 */ /* 0x000f280000300800 */
[----:B------:R0:W-:Y:S02]  /*2d940*/  @P3 STG.E.U16 [R26.64], R10 ;  /* 0x0000000a1a003986 */ /* 0x0001e4000c101506 */
[----:B0-----:R-:W-:-:S04]  /*2d950*/  LEA R26, P6, R0, R3, 0x1 ;  /* 0x00000003001a7211 */ /* 0x001fc800078c08ff */
[----:B------:R-:W-:Y:S02]  /*2d960*/  LEA.HI.X.SX32 R27, R0, R2, 0x1, P6 ;  /* 0x00000002001b7211 */ /* 0x000fe400030f0eff */
[----:B----4-:R-:W-:Y:S01]  /*2d970*/  ISETP.LT.AND P3, PT, R4, c[0x0][0x17c], !P0 ;  /* 0x00005f0004007a0c */ /* 0x010fe20004761270 */
[----:B------:R-:W-:Y:S02]  /*2d980*/  IMAD R4, R29, 0x4, R0 ;  /* 0x000000041d047824 */ /* 0x000fe400078e0200 */
[----:B------:R-:W4:Y:S04]  /*2d990*/  LDL.LU R0, [R1+0x8c8] ;  /* 0x0008c80001007983 */ /* 0x000f280000300800 */
[----:B------:R0:W-:Y:S04]  /*2d9a0*/  @P1 STG.E.U16 [R24.64], R20 ;  /* 0x0000001418001986 */ /* 0x0001e8000c101506 */
[----:B------:R1:W-:Y:S01]  /*2d9b0*/  @P2 STG.E.U16 [R26.64], R13 ;  /* 0x0000000d1a002986 */ /* 0x0003e2000c101506 */
[----:B0-----:R-:W-:-:S04]  /*2d9c0*/  LEA R24, P6, R4, R3, 0x1 ;  /* 0x0000000304187211 */ /* 0x001fc800078c08ff */
[----:B------:R-:W-:Y:S02]  /*2d9d0*/  LEA.HI.X.SX32 R25, R4, R2, 0x1, P6 ;  /* 0x0000000204197211 */ /* 0x000fe400030f0eff */
[----:B--2---:R-:W-:Y:S02]  /*2d9e0*/  ISETP.LT.AND P2, PT, R28, c[0x0][0x17c], !P0 ;  /* 0x00005f001c007a0c */ /* 0x004fe40004741270 */
[----:B------:R-:W2:Y:S04]  /*2d9f0*/  LDL.LU R28, [R1+0x8dc] ;  /* 0x0008dc00011c7983 */ /* 0x000ea80000300800 */
[----:B------:R0:W-:Y:S01]  /*2da00*/  @P5 STG.E.U16 [R24.64], R7 ;  /* 0x0000000718005986 */ /* 0x0001e2000c101506 */
[----:B---3--:R-:W-:-:S03]  /*2da10*/  ISETP.LT.AND P5, PT, R11, c[0x0][0x17c], !P0 ;  /* 0x00005f000b007a0c */ /* 0x008fc600047a1270 */
[----:B------:R-:W3:Y:S01]  /*2da20*/  LDL.LU R11, [R1+0x8e0] ;  /* 0x0008e000010b7983 */ /* 0x000ee20000300800 */
[----:B----4-:R-:W-:Y:S01]  /*2da30*/  ISETP.LT.AND P1, PT, R0, c[0x0][0x17c], !P0 ;  /* 0x00005f0000007a0c */ /* 0x010fe20004721270 */
[----:B------:R-:W-:-:S04]  /*2da40*/  IMAD R0, R29, 0x4, R4 ;  /* 0x000000041d007824 */ /* 0x000fc800078e0204 */
[----:B------:R-:W-:Y:S01]  /*2da50*/  IMAD R4, R29, 0x4, R0 ;  /* 0x000000041d047824 */ /* 0x000fe200078e0200 */
[----:B-1----:R-:W-:-:S04]  /*2da60*/  LEA R26, P6, R0, R3, 0x1 ;  /* 0x00000003001a7211 */ /* 0x002fc800078c08ff */
[----:B------:R-:W-:Y:S02]  /*2da70*/  LEA.HI.X.SX32 R27, R0, R2, 0x1, P6 ;  /* 0x00000002001b7211 */ /* 0x000fe400030f0eff */
[----:B0-----:R-:W-:Y:S01]  /*2da80*/  LEA R24, P6, R4, R3, 0x1 ;  /* 0x0000000304187211 */ /* 0x001fe200078c08ff */
[----:B------:R-:W-:-:S03]  /*2da90*/  IMAD R0, R29, 0x4, R4 ;  /* 0x000000041d007824 */ /* 0x000fc600078e0204 */
[----:B------:R-:W-:Y:S02]  /*2daa0*/  LEA.HI.X.SX32 R25, R4, R2, 0x1, P6 ;  /* 0x0000000204197211 */ /* 0x000fe400030f0eff */
[----:B------:R-:W4:Y:S04]  /*2dab0*/  LDL.LU R4, [R1+0x8d4] ;  /* 0x0008d40001047983 */ /* 0x000f280000300800 */
[----:B------:R0:W-:Y:S04]  /*2dac0*/  @P4 STG.E.U16 [R26.64], R9 ;  /* 0x000000091a004986 */ /* 0x0001e8000c101506 */
[----:B------:R1:W-:Y:S01]  /*2dad0*/  @P3 STG.E.U16 [R24.64], R14 ;  /* 0x0000000e18003986 */ /* 0x0003e2000c101506 */
[----:B0-----:R-:W-:-:S04]  /*2dae0*/  LEA R26, P6, R0, R3, 0x1 ;  /* 0x00000003001a7211 */ /* 0x001fc800078c08ff */
[----:B------:R-:W-:-:S05]  /*2daf0*/  LEA.HI.X.SX32 R27, R0, R2, 0x1, P6 ;  /* 0x00000002001b7211 */ /* 0x000fca00030f0eff */
[----:B------:R-:W-:Y:S01]  /*2db00*/  @P1 STG.E.U16 [R26.64], R5 ;  /* 0x000000051a001986 */ /* 0x000fe2000c101506 */
[----:B--2---:R-:W-:Y:S02]  /*2db10*/  ISETP.LT.AND P1, PT, R28, c[0x0][0x17c], !P0 ;  /* 0x00005f001c007a0c */ /* 0x004fe40004721270 */
[----:B----4-:R-:W-:Y:S01]  /*2db20*/  ISETP.LT.AND P4, PT, R4, c[0x0][0x17c], !P0 ;  /* 0x00005f0004007a0c */ /* 0x010fe20004781270 */
[----:B------:R-:W-:Y:S02]  /*2db30*/  IMAD R4, R29, 0x4, R0 ;  /* 0x000000041d047824 */ /* 0x000fe400078e0200 */
[----:B------:R-:W2:Y:S03]  /*2db40*/  LDL.LU R0, [R1+0x8d8] ;  /* 0x0008d80001007983 */ /* 0x000ea60000300800 */
[C---:B-1----:R-:W-:Y:S01]  /*2db50*/  LEA R24, P6, R4.reuse, R3, 0x1 ;  /* 0x0000000304187211 */ /* 0x042fe200078c08ff */
[----:B------:R-:W4:Y:S03]  /*2db60*/  LDL.LU R28, [R1+0x8e8] ;  /* 0x0008e800011c7983 */ /* 0x000f260000300800 */
[----:B------:R-:W-:-:S05]  /*2db70*/  LEA.HI.X.SX32 R25, R4, R2, 0x1, P6 ;  /* 0x0000000204197211 */ /* 0x000fca00030f0eff */
[----:B------:R0:W-:Y:S01]  /*2db80*/  @P2 STG.E.U16 [R24.64], R17 ;  /* 0x0000001118002986 */ /* 0x0001e2000c101506 */
[----:B---3--:R-:W-:-:S03]  /*2db90*/  ISETP.LT.AND P2, PT, R11, c[0x0][0x17c], !P0 ;  /* 0x00005f000b007a0c */ /* 0x008fc60004741270 */
[----:B------:R-:W3:Y:S04]  /*2dba0*/  LDL.LU R11, [R1+0x8ec] ;  /* 0x0008ec00010b7983 */ /* 0x000ee80000300800 */
[----:B0-----:R-:W5:Y:S01]  /*2dbb0*/  LDL.LU R25, [R1+0x8e4] ;  /* 0x0008e40001197983 */ /* 0x001f620000300800 */
[----:B------:R-:W-:Y:S02]  /*2dbc0*/  PRMT R8, R22, 0x7632, R8 ;  /* 0x0000763216087816 */ /* 0x000fe40000000008 */
[----:B------:R-:W-:Y:S01]  /*2dbd0*/  PRMT R5, R23, 0x7632, R5 ;  /* 0x0000763217057816 */ /* 0x000fe20000000005 */
[----:B------:R-:W3:Y:S04]  /*2dbe0*/  LDL.LU R22, [R1+0xac0] ;  /* 0x000ac00001167983 */ /* 0x000ee80000300800 */
[----:B------:R-:W3:Y:S01]  /*2dbf0*/  LDL.LU R23, [R1+0xabc] ;  /* 0x000abc0001177983 */ /* 0x000ee20000300800 */
[----:B--2---:R-:W-:Y:S01]  /*2dc00*/  ISETP.LT.AND P3, PT, R0, c[0x0][0x17c], !P0 ;  /* 0x00005f0000007a0c */ /* 0x004fe20004761270 */
[----:B------:R-:W-:-:S05]  /*2dc10*/  IMAD R0, R29, 0x4, R4 ;  /* 0x000000041d007824 */ /* 0x000fca00078e0204 */
[----:B------:R-:W-:Y:S01]  /*2dc20*/  LEA R26, P6, R0, R3, 0x1 ;  /* 0x00000003001a7211 */ /* 0x000fe200078c08ff */
[----:B------:R-:W-:-:S03]  /*2dc30*/  IMAD R4, R29, 0x4, R0 ;  /* 0x000000041d047824 */ /* 0x000fc600078e0200 */
[----:B------:R-:W-:Y:S01]  /*2dc40*/  LEA.HI.X.SX32 R27, R0, R2, 0x1, P6 ;  /* 0x00000002001b7211 */ /* 0x000fe200030f0eff */
[----:B------:R-:W-:Y:S01]  /*2dc50*/  IMAD R0, R29, 0x4, R4 ;  /* 0x000000041d007824 */ /* 0x000fe200078e0204 */
[----:B------:R-:W-:-:S03]  /*2dc60*/  LEA R24, P6, R4, R3, 0x1 ;  /* 0x0000000304187211 */ /* 0x000fc600078c08ff */
[----:B------:R0:W-:Y:S01]  /*2dc70*/  @P5 STG.E.U16 [R26.64], R21 ;  /* 0x000000151a005986 */ /* 0x0001e2000c101506 */
[----:B-----5:R-:W-:Y:S02]  /*2dc80*/  ISETP.LT.AND P5, PT, R25, c[0x0][0x17c], !P0 ;  /* 0x00005f0019007a0c */ /* 0x020fe400047a1270 */
[----:B------:R-:W-:Y:S01]  /*2dc90*/  LEA.HI.X.SX32 R25, R4, R2, 0x1, P6 ;  /* 0x0000000204197211 */ /* 0x000fe200030f0eff */
[----:B------:R-:W-:Y:S01]  /*2dca0*/  IMAD R4, R29, 0x4, R0 ;  /* 0x000000041d047824 */ /* 0x000fe200078e0200 */
[----:B0-----:R-:W-:-:S03]  /*2dcb0*/  LEA R26, P6, R0, R3, 0x1 ;  /* 0x00000003001a7211 */ /* 0x001fc600078c08ff */
[----:B------:R0:W-:Y:S01]  /*2dcc0*/  @P4 STG.E.U16 [R24.64], R8 ;  /* 0x0000000818004986 */ /* 0x0001e2000c101506 */
[-C--:B------:R-:W-:Y:S02]  /*2dcd0*/  LEA.HI.X.SX32 R27, R0, R2.reuse, 0x1, P6 ;  /* 0x00000002001b7211 */ /* 0x080fe400030f0eff */
[----:B----4-:R-:W-:Y:S02]  /*2dce0*/  ISETP.LT.AND P4, PT, R28, c[0x0][0x17c], !P0 ;  /* 0x00005f001c007a0c */ /* 0x010fe40004781270 */
[----:B------:R-:W2:Y:S01]  /*2dcf0*/  LDL.LU R28, [R1+0x8f4] ;  /* 0x0008f400011c7983 */ /* 0x000ea20000300800 */
[C---:B0-----:R-:W-:Y:S01]  /*2dd00*/  LEA R24, P6, R4.reuse, R3, 0x1 ;  /* 0x0000000304187211 */ /* 0x041fe200078c08ff */
[----:B------:R-:W-:Y:S02]  /*2dd10*/  IMAD R8, R29, 0x4, R4 ;  /* 0x000000041d087824 */ /* 0x000fe400078e0204 */
[----:B------:R0:W-:Y:S01]  /*2dd20*/  @P3 STG.E.U16 [R26.64], R5 ;  /* 0x000000051a003986 */ /* 0x0001e2000c101506 */
[----:B------:R-:W-:-:S02]  /*2dd30*/  LEA.HI.X.SX32 R25, R4, R2, 0x1, P6 ;  /* 0x0000000204197211 */ /* 0x000fc400030f0eff */
[----:B------:R-:W-:Y:S02]  /*2dd40*/  PRMT R4, R18, 0x7632, R4 ;  /* 0x0000763212047816 */ /* 0x000fe40000000004 */
[----:B------:R-:W4:Y:S01]  /*2dd50*/  LDL.LU R18, [R1+0xab8] ;  /* 0x000ab80001127983 */ /* 0x000f220000300800 */
[----:B---3--:R-:W-:-:S03]  /*2dd60*/  ISETP.LT.AND P3, PT, R11, c[0x0][0x17c], !P0 ;  /* 0x00005f000b007a0c */ /* 0x008fc60004761270 */
[----:B------:R-:W3:Y:S04]  /*2dd70*/  LDL.LU R11, [R1+0x8f8] ;  /* 0x0008f800010b7983 */ /* 0x000ee80000300800 */
[----:B0-----:R-:W5:Y:S01]  /*2dd80*/  LDL.LU R27, [R1+0x8f0] ;  /* 0x0008f000011b7983 */ /* 0x001f620000300800 */
[----:B------:R-:W-:Y:S01]  /*2dd90*/  LEA R26, P6, R8, R3, 0x1 ;  /* 0x00000003081a7211 */ /* 0x000fe200078c08ff */
[C---:B------:R-:W-:Y:S02]  /*2dda0*/  IMAD R0, R29.reuse, 0x4, R8 ;  /* 0x000000041d007824 */ /* 0x040fe400078e0208 */
[----:B------:R0:W-:Y:S01]  /*2ddb0*/  @P1 STG.E.U16 [R24.64], R4 ;  /* 0x0000000418001986 */ /* 0x0001e2000c101506 */
[----:B------:R-:W-:Y:S01]  /*2ddc0*/  PRMT R5, R6, 0x7632, R5 ;  /* 0x0000763206057816 */ /* 0x000fe20000000005 */
[----:B0-----:R-:W-:Y:S01]  /*2ddd0*/  IMAD R4, R29, 0x4, R0 ;  /* 0x000000041d047824 */ /* 0x001fe200078e0200 */
[----:B-----5:R-:W-:-:S02]  /*2dde0*/  ISETP.LT.AND P1, PT, R27, c[0x0][0x17c], !P0 ;  /* 0x00005f001b007a0c */ /* 0x020fc40004721270 */
[-C--:B------:R-:W-:Y:S02]  /*2ddf0*/  LEA.HI.X.SX32 R27, R8, R2.reuse, 0x1, P6 ;  /* 0x00000002081b7211 */ /* 0x080fe400030f0eff */
[----:B------:R-:W-:Y:S02]  /*2de00*/  PRMT R8, R19, 0x7632, R8 ;  /* 0x0000763213087816 */ /* 0x000fe40000000008 */
[C---:B------:R-:W-:Y:S01]  /*2de10*/  LEA R24, P6, R0.reuse, R3, 0x1 ;  /* 0x0000000300187211 */ /* 0x040fe200078c08ff */
[----:B------:R-:W5:Y:S03]  /*2de20*/  LDL.LU R19, [R1+0xab4] ;  /* 0x000ab40001137983 */ /* 0x000f660000300800 */
[----:B------:R-:W-:Y:S01]  /*2de30*/  LEA.HI.X.SX32 R25, R0, R2, 0x1, P6 ;  /* 0x0000000200197211 */ /* 0x000fe200030f0eff */
[----:B------:R0:W-:Y:S01]  /*2de40*/  @P2 STG.E.U16 [R26.64], R8 ;  /* 0x000000081a002986 */ /* 0x0001e2000c101506 */
[----:B--2---:R-:W-:-:S03]  /*2de50*/  ISETP.LT.AND P2, PT, R28, c[0x0][0x17c], !P0 ;  /* 0x00005f001c007a0c */ /* 0x004fc60004741270 */
[----:B------:R-:W2:Y:S04]  /*2de60*/  LDL.LU R6, [R1+0xab0] ;  /* 0x000ab00001067983 */ /* 0x000ea80000300800 */
[----:B------:R-:W2:Y:S01]  /*2de70*/  LDL.LU R28, [R1+0x900] ;  /* 0x00090000011c7983 */ /* 0x000ea20000300800 */
[C---:B0-----:R-:W-:Y:S01]  /*2de80*/  LEA R26, P6, R4.reuse, R3, 0x1 ;  /* 0x00000003041a7211 */ /* 0x041fe200078c08ff */
[--C-:B------:R-:W-:Y:S02]  /*2de90*/  IMAD R8, R29, 0x4, R4.reuse ;  /* 0x000000041d087824 */ /* 0x100fe400078e0204 */
[----:B------:R0:W-:Y:S01]  /*2dea0*/  @P5 STG.E.U16 [R24.64], R5 ;  /* 0x0000000518005986 */ /* 0x0001e2000c101506 */
[----:B------:R-:W-:Y:S02]  /*2deb0*/  LEA.HI.X.SX32 R27, R4, R2, 0x1, P6 ;  /* 0x00000002041b7211 */ /* 0x000fe400030f0eff */
[----:B------:R-:W-:-:S02]  /*2dec0*/  PRMT R4, R15, 0x7632, R4 ;  /* 0x000076320f047816 */ /* 0x000fc40000000004 */
[----:B------:R-:W2:Y:S01]  /*2ded0*/  LDL.LU R15, [R1+0xaac] ;  /* 0x000aac00010f7983 */ /* 0x000ea20000300800 */
[----:B---3--:R-:W-:-:S03]  /*2dee0*/  ISETP.LT.AND P5, PT, R11, c[0x0][0x17c], !P0 ;  /* 0x00005f000b007a0c */ /* 0x008fc600047a1270 */
[----:B------:R-:W3:Y:S04]  /*2def0*/  LDL.LU R11, [R1+0x904] ;  /* 0x00090400010b7983 */ /* 0x000ee80000300800 */
[----:B0-----:R-:W2:Y:S01]  /*2df00*/  LDL.LU R25, [R1+0x8fc] ;  /* 0x0008fc0001197983 */ /* 0x001ea20000300800 */
[----:B------:R-:W-:Y:S01]  /*2df10*/  LEA R24, P6, R8, R3, 0x1 ;  /* 0x0000000308187211 */ /* 0x000fe200078c08ff */
[C---:B------:R-:W-:Y:S02]  /*2df20*/  IMAD R0, R29.reuse, 0x4, R8 ;  /* 0x000000041d007824 */ /* 0x040fe400078e0208 */
[----:B------:R0:W-:Y:S01]  /*2df30*/  @P4 STG.E.U16 [R26.64], R4 ;  /* 0x000000041a004986 */ /* 0x0001e2000c101506 */
[----:B------:R-:W-:Y:S01]  /*2df40*/  PRMT R5, R10, 0x7632, R5 ;  /* 0x000076320a057816 */ /* 0x000fe20000000005 */
[----:B0-----:R-:W-:Y:S01]  /*2df50*/  IMAD R4, R29, 0x4, R0 ;  /* 0x000000041d047824 */ /* 0x001fe200078e0200 */
[----:B--2---:R-:W-:-:S02]  /*2df60*/  ISETP.LT.AND P4, PT, R25, c[0x0][0x17c], !P0 ;  /* 0x00005f0019007a0c */ /* 0x004fc40004781270 */
[----:B------:R-:W-:Y:S02]  /*2df70*/  LEA.HI.X.SX32 R25, R8, R2, 0x1, P6 ;  /* 0x0000000208197211 */ /* 0x000fe400030f0eff */
[----:B------:R-:W-:Y:S02]  /*2df80*/  PRMT R8, R12, 0x7632, R8 ;  /* 0x000076320c087816 */ /* 0x000fe40000000008 */
[----:B------:R-:W2:Y:S01]  /*2df90*/  LDL.LU R12, [R1+0x908] ;  /* 0x00090800010c7983 */ /* 0x000ea20000300800 */
[----:B------:R-:W-:-:S03]  /*2dfa0*/  LEA R26, P6, R0, R3, 0x1 ;  /* 0x00000003001a7211 */ /* 0x000fc600078c08ff */
[----:B------:R0:W-:Y:S01]  /*2dfb0*/  @P3 STG.E.U16 [R24.64], R8 ;  /* 0x0000000818003986 */ /* 0x0001e2000c101506 */
[----:B------:R-:W-:Y:S02]  /*2dfc0*/  LEA.HI.X.SX32 R27, R0, R2, 0x1, P6 ;  /* 0x00000002001b7211 */ /* 0x000fe400030f0eff */
[----:B------:R-:W-:Y:S01]  /*2dfd0*/  ISETP.LT.AND P3, PT, R28, c[0x0][0x17c], !P0 ;  /* 0x00005f001c007a0c */ /* 0x000fe20004761270 */
[----:B------:R-:W4:Y:S04]  /*2dfe0*/  LDL.LU R10, [R1+0xaa8] ;  /* 0x000aa800010a7983 */ /* 0x000f280000300800 */
[----:B------:R1:W-:Y:S01]  /*2dff0*/  @P1 STG.E.U16 [R26.64], R5 ;  /* 0x000000051a001986 */ /* 0x0003e2000c101506 */
[----:B---3--:R-:W-:-:S03]  /*2e000*/  ISETP.LT.AND P1, PT, R11, c[0x0][0x17c], !P0 ;  /* 0x00005f000b007a0c */ /* 0x008fc60004721270 */
[----:B------:R-:W3:Y:S01]  /*2e010*/  LDL.LU R28, [R1+0x90c] ;  /* 0x00090c00011c7983 */ /* 0x000ee20000300800 */
[----:B0-----:R-:W-:-:S03]  /*2e020*/  LEA R24, P6, R4, R3, 0x1 ;  /* 0x0000000304187211 */ /* 0x001fc600078c08ff */
[----:B------:R-:W3:Y:S01]  /*2e030*/  LDL.LU R11, [R1+0x910] ;  /* 0x00091000010b7983 */ /* 0x000ee20000300800 */
[C-C-:B------:R-:W-:Y:S01]  /*2e040*/  IMAD R8, R29.reuse, 0x4, R4.reuse ;  /* 0x000000041d087824 */ /* 0x140fe200078e0204 */
[-C--:B------:R-:W-:Y:S02]  /*2e050*/  LEA.HI.X.SX32 R25, R4, R2.reuse, 0x1, P6 ;  /* 0x0000000204197211 */ /* 0x080fe400030f0eff */
[----:B------:R-:W-:Y:S02]  /*2e060*/  PRMT R4, R20, 0x7632, R4 ;  /* 0x0000763214047816 */ /* 0x000fe40000000004 */
[----:B------:R-:W4:Y:S01]  /*2e070*/  LDL.LU R20, [R1+0x914] ;  /* 0x0009140001147983 */ /* 0x000f220000300800 */
[----:B------:R-:W-:Y:S01]  /*2e080*/  IMAD R0, R29, 0x4, R8 ;  /* 0x000000041d007824 */ /* 0x000fe200078e0208 */
[C---:B-1----:R-:W-:Y:S02]  /*2e090*/  LEA R26, P6, R8.reuse, R3, 0x1 ;  /* 0x00000003081a7211 */ /* 0x042fe400078c08ff */
[----:B------:R0:W-:Y:S02]  /*2e0a0*/  @P2 STG.E.U16 [R24.64], R4 ;  /* 0x0000000418002986 */ /* 0x0001e4000c101506 */
[----:B------:R-:W-:-:S02]  /*2e0b0*/  LEA.HI.X.SX32 R27, R8, R2, 0x1, P6 ;  /* 0x00000002081b7211 */ /* 0x000fc400030f0eff */
[----:B------:R-:W-:Y:S01]  /*2e0c0*/  PRMT R8, R13, 0x7632, R8 ;  /* 0x000076320d087816 */ /* 0x000fe20000000008 */
[----:B0-----:R-:W-:Y:S01]  /*2e0d0*/  IMAD R4, R29, 0x4, R0 ;  /* 0x000000041d047824 */ /* 0x001fe200078e0200 */
[----:B------:R-:W-:-:S03]  /*2e0e0*/  PRMT R5, R7, 0x7632, R5 ;  /* 0x0000763207057816 */ /* 0x000fc60000000005 */
[----:B------:R0:W-:Y:S01]  /*2e0f0*/  @P5 STG.E.U16 [R26.64], R8 ;  /* 0x000000081a005986 */ /* 0x0001e2000c101506 */
[----:B------:R-:W-:-:S03]  /*2e100*/  PRMT R9, R9, 0x7632, R9 ;  /* 0x0000763209097816 */ /* 0x000fc60000000009 */
[----:B------:R-:W5:Y:S01]  /*2e110*/  LDL.LU R7, [R1+0x918] ;  /* 0x0009180001077983 */ /* 0x000f620000300800 */
[----:B------:R-:W-:Y:S02]  /*2e120*/  PRMT R16, R14, 0x7632, R16 ;  /* 0x000076320e107816 */ /* 0x000fe40000000010 */
[----:B--2---:R-:W-:Y:S02]  /*2e130*/  ISETP.LT.AND P2, PT, R12, c[0x0][0x17c], !P0 ;  /* 0x00005f000c007a0c */ /* 0x004fe40004741270 */
[----:B------:R-:W-:-:S04]  /*2e140*/  LEA R12, P6, R0, R3, 0x1 ;  /* 0x00000003000c7211 */ /* 0x000fc800078c08ff */
[----:B------:R-:W-:Y:S01]  /*2e150*/  LEA.HI.X.SX32 R13, R0, R2, 0x1, P6 ;  /* 0x00000002000d7211 */ /* 0x000fe200030f0eff */
[----:B------:R-:W-:Y:S01]  /*2e160*/  IMAD R0, R29, 0x4, R4 ;  /* 0x000000041d007824 */ /* 0x000fe200078e0204 */
[----:B------:R-:W-:-:S04]  /*2e170*/  LEA R24, P6, R4, R3, 0x1 ;  /* 0x0000000304187211 */ /* 0x000fc800078c08ff */
[----:B------:R-:W-:Y:S02]  /*2e180*/  LEA.HI.X.SX32 R25, R4, R2, 0x1, P6 ;  /* 0x0000000204197211 */ /* 0x000fe400030f0eff */
[----:B0-----:R-:W-:Y:S01]  /*2e190*/  LEA R8, P6, R0, R3, 0x1 ;  /* 0x0000000300087211 */ /* 0x001fe200078c08ff */
[----:B------:R-:W-:Y:S04]  /*2e1a0*/  @P4 STG.E.U16 [R12.64], R5 ;  /* 0x000000050c004986 */ /* 0x000fe8000c101506 */
[----:B------:R0:W-:Y:S01]  /*2e1b0*/  @P3 STG.E.U16 [R24.64], R9 ;  /* 0x0000000918003986 */ /* 0x0001e2000c101506 */
[----:B---3--:R-:W-:-:S03]  /*2e1c0*/  ISETP.LT.AND P4, PT, R11, c[0x0][0x17c], !P0 ;  /* 0x00005f000b007a0c */ /* 0x008fc60004781270 */
[----:B------:R-:W2:Y:S01]  /*2e1d0*/  LDL.LU R11, [R1+0x91c] ;  /* 0x00091c00010b7983 */ /* 0x000ea20000300800 */
[----:B0-----:R-:W-:-:S03]  /*2e1e0*/  LEA.HI.X.SX32 R9, R0, R2, 0x1, P6 ;  /* 0x0000000200097211 */ /* 0x001fc600030f0eff */
[----:B------:R-:W3:Y:S01]  /*2e1f0*/  LDL.LU R24, [R1+0x920] ;  /* 0x0009200001187983 */ /* 0x000ee20000300800 */
[----:B----4-:R-:W-:-:S03]  /*2e200*/  ISETP.LT.AND P3, PT, R20, c[0x0][0x17c], !P0 ;  /* 0x00005f0014007a0c */ /* 0x010fc60004761270 */
[----:B------:R-:W4:Y:S04]  /*2e210*/  LDL.LU R14, [R1+0xaa4] ;  /* 0x000aa400010e7983 */ /* 0x000f280000300800 */
[----:B------:R0:W-:Y:S04]  /*2e220*/  @P1 STG.E.U16 [R8.64], R16 ;  /* 0x0000001008001986 */ /* 0x0001e8000c101506 */
[----:B0-----:R-:W4:Y:S04]  /*2e230*/  LDL.LU R16, [R1+0x68] ;  /* 0x0000680001107983 */ /* 0x001f280000300800 */
[----:B------:R-:W4:Y:S01]  /*2e240*/  LDL.LU R20, [R1+0x924] ;  /* 0x0009240001147983 */ /* 0x000f220000300800 */
[----:B------:R-:W-:Y:S01]  /*2e250*/  IMAD R12, R29, 0x4, R0 ;  /* 0x000000041d0c7824 */ /* 0x000fe200078e0200 */
[----:B------:R-:W-:-:S04]  /*2e260*/  PRMT R13, R5, 0x7632, R13 ;  /* 0x00007632050d7816 */ /* 0x000fc8000000000d */
[----:B------:R-:W-:Y:S01]  /*2e270*/  LEA R4, P6, R12, R3, 0x1 ;  /* 0x000000030c047211 */ /* 0x000fe200078c08ff */
[----:B------:R-:W-:-:S03]  /*2e280*/  IMAD R0, R29, 0x4, R12 ;  /* 0x000000041d007824 */ /* 0x000fc600078e020c */
[-C--:B------:R-:W-:Y:S02]  /*2e290*/  LEA.HI.X.SX32 R5, R12, R2.reuse, 0x1, P6 ;  /* 0x000000020c057211 */ /* 0x080fe400030f0eff */
[----:B------:R-:W-:Y:S02]  /*2e2a0*/  ISETP.LT.AND P5, PT, R28, c[0x0][0x17c], !P0 ;  /* 0x00005f001c007a0c */ /* 0x000fe400047a1270 */
[C---:B------:R-:W-:Y:S01]  /*2e2b0*/  LEA R8, P6, R0.reuse, R3, 0x1 ;  /* 0x0000000300087211 */ /* 0x040fe200078c08ff */
[----:B------:R0:W-:Y:S01]  /*2e2c0*/  @P2 STG.E.U16 [R4.64], R13 ;  /* 0x0000000d04002986 */ /* 0x0001e2000c101506 */
[----:B-----5:R-:W-:Y:S02]  /*2e2d0*/  ISETP.LT.AND P1, PT, R7, c[0x0][0x17c], !P0 ;  /* 0x00005f0007007a0c */ /* 0x020fe40004721270 */
[----:B------:R-:W-:Y:S01]  /*2e2e0*/  LEA.HI.X.SX32 R9, R0, R2, 0x1, P6 ;  /* 0x0000000200097211 */ /* 0x000fe200030f0eff */
[----:B------:R-:W5:Y:S01]  /*2e2f0*/  LDL.LU R7, [R1+0x58] ;  /* 0x0000580001077983 */ /* 0x000f620000300800 */
[----:B------:R-:W-:Y:S01]  /*2e300*/  PRMT R17, R17, 0x7632, R17 ;  /* 0x0000763211117816 */ /* 0x000fe20000000011 */
[----:B0-----:R-:W-:-:S02]  /*2e310*/  IMAD R5, R29, 0x4, R0 ;  /* 0x000000041d057824 */ /* 0x001fc400078e0200 */
[----:B------:R-:W-:Y:S03]  /*2e320*/  STL [R1+0xa94], R13 ;  /* 0x000a940d01007387 */ /* 0x000fe60000100800 */
[----:B------:R-:W-:Y:S01]  /*2e330*/  LEA R4, P6, R5, R3, 0x1 ;  /* 0x0000000305047211 */ /* 0x000fe200078c08ff */
[----:B------:R-:W-:Y:S01]  /*2e340*/  IMAD R0, R29, 0x4, R5 ;  /* 0x000000041d007824 */ /* 0x000fe200078e0205 */
[----:B------:R-:W5:Y:S01]  /*2e350*/  LDL.LU R25, [R1+0x928] ;  /* 0x0009280001197983 */ /* 0x000f620000300800 */
[----:B------:R-:W-:Y:S02]  /*2e360*/  PRMT R21, R21, 0x7632, R21 ;  /* 0x0000763215157816 */ /* 0x000fe40000000015 */
[----:B------:R-:W-:Y:S01]  /*2e370*/  LEA.HI.X.SX32 R5, R5, R2, 0x1, P6 ;  /* 0x0000000205057211 */ /* 0x000fe200030f0eff */
[----:B------:R-:W-:Y:S04]  /*2e380*/  @P5 STG.E.U16 [R8.64], R17 ;  /* 0x0000001108005986 */ /* 0x000fe8000c101506 */
[----:B------:R0:W-:Y:S01]  /*2e390*/  @P4 STG.E.U16 [R4.64], R21 ;  /* 0x0000001504004986 */ /* 0x0001e2000c101506 */
[----:B--2---:R-:W-:-:S03]  /*2e3a0*/  ISETP.LT.AND P2, PT, R11, c[0x0][0x17c], !P0 ;  /* 0x00005f000b007a0c */ /* 0x004fc60004741270 */
[----:B------:R-:W2:Y:S04]  /*2e3b0*/  LDL.LU R11, [R1+0x78] ;  /* 0x00007800010b7983 */ /* 0x000ea80000300800 */
[----:B------:R-:W2:Y:S01]  /*2e3c0*/  LDL.LU R27, [R1+0x92c] ;  /* 0x00092c00011b7983 */ /* 0x000ea20000300800 */
[----:B---3--:R-:W-:-:S03]  /*2e3d0*/  ISETP.LT.AND P5, PT, R24, c[0x0][0x17c], !P0 ;  /* 0x00005f0018007a0c */ /* 0x008fc600047a1270 */
[----:B------:R-:W3:Y:S04]  /*2e3e0*/  LDL.LU R24, [R1+0xa8] ;  /* 0x0000a80001187983 */ /* 0x000ee80000300800 */
[----:B0-----:R-:W3:Y:S04]  /*2e3f0*/  LDL.LU R21, [R1+0x88] ;  /* 0x0000880001157983 */ /* 0x001ee80000300800 */
[----:B------:R-:W3:Y:S01]  /*2e400*/  LDL.LU R13, [R1+0x930] ;  /* 0x00093000010d7983 */ /* 0x000ee20000300800 */
[----:B----4-:R-:W-:-:S03]  /*2e410*/  ISETP.LT.AND P4, PT, R20, c[0x0][0x17c], !P0 ;  /* 0x00005f0014007a0c */ /* 0x010fc60004781270 */
[----:B------:R-:W4:Y:S04]  /*2e420*/  LDL.LU R20, [R1+0x18] ;  /* 0x0000180001147983 */ /* 0x000f280000300800 */
[----:B------:R-:W4:Y:S01]  /*2e430*/  LDL.LU R17, [R1+0x934] ;  /* 0x0009340001117983 */ /* 0x000f220000300800 */
[----:B------:R-:W-:Y:S01]  /*2e440*/  LEA R8, P6, R0, R3, 0x1 ;  /* 0x0000000300087211 */ /* 0x000fe200078c08ff */
[----:B------:R-:W-:-:S03]  /*2e450*/  IMAD R12, R29, 0x4, R0 ;  /* 0x000000041d0c7824 */ /* 0x000fc600078e0200 */
[----:B------:R-:W-:Y:S01]  /*2e460*/  LEA.HI.X.SX32 R9, R0, R2, 0x1, P6 ;  /* 0x0000000200097211 */ /* 0x000fe200030f0eff */
[----:B------:R-:W-:Y:S01]  /*2e470*/  IMAD R0, R29, 0x4, R12 ;  /* 0x000000041d007824 */ /* 0x000fe200078e020c */
[----:B------:R-:W-:-:S03]  /*2e480*/  LEA R4, P6, R12, R3, 0x1 ;  /* 0x000000030c047211 */ /* 0x000fc600078c08ff */
[----:B------:R0:W-:Y:S01]  /*2e490*/  @P3 STG.E.U16 [R8.64], R16 ;  /* 0x0000001008003986 */ /* 0x0001e2000c101506 */
[----:B------:R-:W-:Y:S01]  /*2e4a0*/  LEA.HI.X.SX32 R5, R12, R2, 0x1, P6 ;  /* 0x000000020c057211 */ /* 0x000fe200030f0eff */
[----:B------:R-:W-:-:S04]  /*2e4b0*/  IMAD R12, R29, 0x4, R0 ;  /* 0x000000041d0c7824 */ /* 0x000fc800078e0200 */
[----:B-----5:R1:W-:Y:S01]  /*2e4c0*/  @P1 STG.E.U16 [R4.64], R7 ;  /* 0x0000000704001986 */ /* 0x0203e2000c101506 */
[----:B0-----:R-:W-:-:S04]  /*2e4d0*/  LEA R8, P6, R0, R3, 0x1 ;  /* 0x0000000300087211 */ /* 0x001fc800078c08ff */
[----:B------:R-:W-:Y:S01]  /*2e4e0*/  LEA.HI.X.SX32 R9, R0, R2, 0x1, P6 ;  /* 0x0000000200097211 */ /* 0x000fe200030f0eff */
[----:B------:R-:W-:Y:S01]  /*2e4f0*/  IMAD R0, R29, 0x4, R12 ;  /* 0x000000041d007824 */ /* 0x000fe200078e020c */
[----:B-1----:R-:W-:-:S04]  /*2e500*/  LEA R4, P6, R12, R3, 0x1 ;  /* 0x000000030c047211 */ /* 0x002fc800078c08ff */
[----:B------:R-:W-:Y:S01]  /*2e510*/  LEA.HI.X.SX32 R5, R12, R2, 0x1, P6 ;  /* 0x000000020c057211 */ /* 0x000fe200030f0eff */
[----:B------:R-:W-:Y:S01]  /*2e520*/  IMAD R12, R29, 0x4, R0 ;  /* 0x000000041d0c7824 */ /* 0x000fe200078e0200 */
[----:B------:R-:W-:Y:S02]  /*2e530*/  ISETP.LT.AND P3, PT, R25, c[0x0][0x17c], !P0 ;  /* 0x00005f0019007a0c */ /* 0x000fe40004761270 */
[----:B------:R-:W5:Y:S04]  /*2e540*/  LDL.LU R25, [R1+0x98] ;  /* 0x0000980001197983 */ /* 0x000f680000300800 */
[----:B------:R-:W5:Y:S04]  /*2e550*/  LDL.LU R26, [R1+0x8] ;  /* 0x00000800011a7983 */ /* 0x000f680000300800 */
[----:B--2---:R0:W-:Y:S01]  /*2e560*/  @P2 STG.E.U16 [R8.64], R11 ;  /* 0x0000000b08002986 */ /* 0x0041e2000c101506 */
[----:B------:R-:W-:-:S03]  /*2e570*/  ISETP.LT.AND P1, PT, R27, c[0x0][0x17c], !P0 ;  /* 0x00005f001b007a0c */ /* 0x000fc60004721270 */
[----:B------:R-:W2:Y:S01]  /*2e580*/  LDL.LU R27, [R1+0x48] ;  /* 0x00004800011b7983 */ /* 0x000ea20000300800 */
[----:B0-----:R-:W-:-:S03]  /*2e590*/  LEA R8, P6, R0, R3, 0x1 ;  /* 0x0000000300087211 */ /* 0x001fc600078c08ff */
[----:B---3--:R0:W-:Y:S01]  /*2e5a0*/  @P5 STG.E.U16 [R4.64], R21 ;  /* 0x0000001504005986 */ /* 0x0081e2000c101506 */
[----:B------:R-:W-:Y:S02]  /*2e5b0*/  LEA.HI.X.SX32 R9, R0, R2, 0x1, P6 ;  /* 0x0000000200097211 */ /* 0x000fe400030f0eff */
[----:B------:R-:W-:Y:S02]  /*2e5c0*/  ISETP.LT.AND P2, PT, R13, c[0x0][0x17c], !P0 ;  /* 0x00005f000d007a0c */ /* 0x000fe40004741270 */
[----:B------:R-:W3:Y:S01]  /*2e5d0*/  LDL.LU R13, [R1+0x93c] ;  /* 0x00093c00010d7983 */ /* 0x000ee20000300800 */
[----:B------:R-:W-:Y:S01]  /*2e5e0*/  IMAD R0, R29, 0x4, R12 ;  /* 0x000000041d007824 */ /* 0x000fe200078e020c */
[----:B0-----:R-:W-:-:S04]  /*2e5f0*/  LEA R4, P6, R12, R3, 0x1 ;  /* 0x000000030c047211 */ /* 0x001fc800078c08ff */
[----:B------:R-:W-:Y:S02]  /*2e600*/  LEA.HI.X.SX32 R5, R12, R2, 0x1, P6 ;  /* 0x000000020c057211 */ /* 0x000fe400030f0eff */
[----:B----4-:R-:W-:Y:S02]  /*2e610*/  ISETP.LT.AND P5, PT, R17, c[0x0][0x17c], !P0 ;  /* 0x00005f0011007a0c */ /* 0x010fe400047a1270 */
[----:B------:R-:W4:Y:S04]  /*2e620*/  LDL.LU R17, [R1+0x940] ;  /* 0x0009400001117983 */ /* 0x000f280000300800 */
[----:B------:R-:W2:Y:S04]  /*2e630*/  LDL.LU R28, [R1+0x38] ;  /* 0x00003800011c7983 */ /* 0x000ea80000300800 */
[----:B------:R-:W2:Y:S04]  /*2e640*/  LDL.LU R12, [R1+0x938] ;  /* 0x00093800010c7983 */ /* 0x000ea80000300800 */
[----:B------:R0:W-:Y:S04]  /*2e650*/  @P4 STG.E.U16 [R8.64], R24 ;  /* 0x0000001808004986 */ /* 0x0001e8000c101506 */
[----:B------:R1:W-:Y:S01]  /*2e660*/  @P3 STG.E.U16 [R4.64], R20 ;  /* 0x0000001404003986 */ /* 0x0003e2000c101506 */
[----:B0-----:R-:W-:-:S04]  /*2e670*/  LEA R8, P6, R0, R3, 0x1 ;  /* 0x0000000300087211 */ /* 0x001fc800078c08ff */
[----:B------:R-:W-:-:S05]  /*2e680*/  LEA.HI.X.SX32 R9, R0, R2, 0x1, P6 ;  /* 0x0000000200097211 */ /* 0x000fca00030f0eff */
[----:B-----5:R0:W-:Y:S01]  /*2e690*/  @P1 STG.E.U16 [R8.64], R25 ;  /* 0x0000001908001986 */ /* 0x0201e2000c101506 */
[----:B---3--:R-:W-:-:S03]  /*2e6a0*/  ISETP.LT.AND P3, PT, R13, c[0x0][0x17c], !P0 ;  /* 0x00005f000d007a0c */ /* 0x008fc60004761270 */
[----:B------:R-:W3:Y:S01]  /*2e6b0*/  LDL.LU R13, [R1+0x94c] ;  /* 0x00094c00010d7983 */ /* 0x000ee20000300800 */
[----:B--2---:R-:W-:Y:S01]  /*2e6c0*/  ISETP.LT.AND P4, PT, R12, c[0x0][0x17c], !P0 ;  /* 0x00005f000c007a0c */ /* 0x004fe20004781270 */
[----:B------:R-:W-:-:S04]  /*2e6d0*/  IMAD R12, R29, 0x4, R0 ;  /* 0x000000041d0c7824 */ /* 0x000fc800078e0200 */
[----:B------:R-:W-:Y:S01]  /*2e6e0*/  IMAD R0, R29, 0x4, R12 ;  /* 0x000000041d007824 */ /* 0x000fe200078e020c */
[----:B-1----:R-:W-:-:S04]  /*2e6f0*/  LEA R4, P6, R12, R3, 0x1 ;  /* 0x000000030c047211 */ /* 0x002fc800078c08ff */
[-C--:B------:R-:W-:Y:S02]  /*2e700*/  LEA.HI.X.SX32 R5, R12, R2.reuse, 0x1, P6 ;  /* 0x000000020c057211 */ /* 0x080fe400030f0eff */
[C---:B0-----:R-:W-:Y:S01]  /*2e710*/  LEA R8, P6, R0.reuse, R3, 0x1 ;  /* 0x0000000300087211 */ /* 0x041fe200078c08ff */
[----:B------:R-:W-:Y:S01]  /*2e720*/  IMAD R12, R29, 0x4, R0 ;  /* 0x000000041d0c7824 */ /* 0x000fe200078e0200 */
[----:B----4-:R-:W-:Y:S02]  /*2e730*/  ISETP.LT.AND P1, PT, R17, c[0x0][0x17c], !P0 ;  /* 0x00005f0011007a0c */ /* 0x010fe40004721270 */
[----:B------:R-:W2:Y:S01]  /*2e740*/  LDL.LU R17, [R1+0x950] ;  /* 0x0009500001117983 */ /* 0x000ea20000300800 */
[----:B------:R-:W-:-:S03]  /*2e750*/  LEA.HI.X.SX32 R9, R0, R2, 0x1, P6 ;  /* 0x0000000200097211 */ /* 0x000fc600030f0eff */
        /* <DEDUP_REMOVED lines=11> */
[----:B---3--:R-:W-:Y:S02]  /*2e810*/  ISETP.LT.AND P4, PT, R13, c[0x0][0x17c], !P0 ;  /* 0x00005f000d007a0c */ /* 0x008fe40004781270 */
[----:B------:R-:W3:Y:S04]  /*2e820*/  LDL.LU R13, [R1+0x95c] ;  /* 0x00095c00010d7983 */ /* 0x000ee80000300800 */
[----:B------:R0:W-:Y:S01]  /*2e830*/  @P3 STG.E.U16 [R8.64], R28 ;  /* 0x0000001c08003986 */ /* 0x0001e2000c101506 */
[----:B--2---:R-:W-:-:S03]  /*2e840*/  ISETP.LT.AND P3, PT, R17, c[0x0][0x17c], !P0 ;  /* 0x00005f0011007a0c */ /* 0x004fc60004761270 */
[----:B------:R-:W2:Y:S01]  /*2e850*/  LDL.LU R17, [R1+0x960] ;  /* 0x0009600001117983 */ /* 0x000ea20000300800 */
        /* <DEDUP_REMOVED lines=14> */
[----:B---3--:R-:W-:Y:S02]  /*2e940*/  ISETP.LT.AND P5, PT, R13, c[0x0][0x17c], !P0 ;  /* 0x00005f000d007a0c */ /* 0x008fe400047a1270 */
[----:B----4-:R-:W-:Y:S01]  /*2e950*/  ISETP.LT.AND P1, PT, R0, c[0x0][0x17c], !P0 ;  /* 0x00005f0000007a0c */ /* 0x010fe20004721270 */
[----:B------:R-:W-:Y:S02]  /*2e960*/  IMAD R0, R29, 0x4, R12 ;  /* 0x000000041d007824 */ /* 0x000fe400078e020c */
[----:B------:R-:W3:Y:S03]  /*2e970*/  LDL.LU R12, [R1+0x958] ;  /* 0x00095800010c7983 */ /* 0x000ee60000300800 */
[C---:B-1----:R-:W-:Y:S01]  /*2e980*/  LEA R8, P6, R0.reuse, R3, 0x1 ;  /* 0x0000000300087211 */ /* 0x042fe200078c08ff */
[----:B------:R-:W4:Y:S03]  /*2e990*/  LDL.LU R13, [R1+0x968] ;  /* 0x00096800010d7983 */ /* 0x000f260000300800 */
[----:B------:R-:W-:-:S05]  /*2e9a0*/  LEA.HI.X.SX32 R9, R0, R2, 0x1, P6 ;  /* 0x0000000200097211 */ /* 0x000fca00030f0eff */
[----:B------:R0:W-:Y:S01]  /*2e9b0*/  @P4 STG.E.U16 [R8.64], R18 ;  /* 0x0000001208004986 */ /* 0x0001e2000c101506 */
[----:B--2---:R-:W-:-:S03]  /*2e9c0*/  ISETP.LT.AND P4, PT, R17, c[0x0][0x17c], !P0 ;  /* 0x00005f0011007a0c */ /* 0x004fc60004781270 */
[----:B------:R-:W2:Y:S04]  /*2e9d0*/  LDL.LU R17, [R1+0x96c] ;  /* 0x00096c0001117983 */ /* 0x000ea80000300800 */
[----:B0-----:R-:W5:Y:S01]  /*2e9e0*/  LDL.LU R9, [R1+0x964] ;  /* 0x0009640001097983 */ /* 0x001f620000300800 */
[----:B------:R-:W-:-:S03]  /*2e9f0*/  PRMT R10, R16, 0x7632, R10 ;  /* 0x00007632100a7816 */ /* 0x000fc6000000000a */
[----:B------:R-:W2:Y:S01]  /*2ea00*/  LDL.LU R16, [R1+0x970] ;  /* 0x0009700001107983 */ /* 0x000ea20000300800 */
[----:B------:R-:W-:-:S03]  /*2ea10*/  PRMT R6, R7, 0x7632, R6 ;  /* 0x0000763207067816 */ /* 0x000fc60000000006 */
[----:B------:R-:W2:Y:S01]  /*2ea20*/  LDL.LU R7, [R1+0xaa0] ;  /* 0x000aa00001077983 */ /* 0x000ea20000300800 */
[----:B---3--:R-:W-:Y:S01]  /*2ea30*/  ISETP.LT.AND P2, PT, R12, c[0x0][0x17c], !P0 ;  /* 0x00005f000c007a0c */ /* 0x008fe20004741270 */
        /* <DEDUP_REMOVED lines=8> */
[----:B------:R-:W-:Y:S02]  /*2eac0*/  LEA.HI.X.SX32 R9, R0, R2, 0x1, P6 ;  /* 0x0000000200097211 */ /* 0x000fe400030f0eff */
[----:B0-----:R-:W-:-:S03]  /*2ead0*/  LEA R4, P6, R12, R3, 0x1 ;  /* 0x000000030c047211 */ /* 0x001fc600078c08ff */
[----:B------:R-:W-:Y:S01]  /*2eae0*/  @P1 STG.E.U16 [R8.64], R10 ;  /* 0x0000000a08001986 */ /* 0x000fe2000c101506 */
[----:B------:R-:W-:Y:S02]  /*2eaf0*/  LEA.HI.X.SX32 R5, R12, R2, 0x1, P6 ;  /* 0x000000020c057211 */ /* 0x000fe400030f0eff */
[----:B----4-:R-:W-:Y:S02]  /*2eb00*/  ISETP.LT.AND P1, PT, R13, c[0x0][0x17c], !P0 ;  /* 0x00005f000d007a0c */ /* 0x010fe40004721270 */
[----:B------:R-:W3:Y:S04]  /*2eb10*/  LDL.LU R13, [R1+0x974] ;  /* 0x00097400010d7983 */ /* 0x000ee80000300800 */
[----:B------:R0:W-:Y:S01]  /*2eb20*/  @P2 STG.E.U16 [R4.64], R6 ;  /* 0x0000000604002986 */ /* 0x0001e2000c101506 */
[----:B--2---:R-:W-:-:S02]  /*2eb30*/  ISETP.LT.AND P2, PT, R17, c[0x0][0x17c], !P0 ;  /* 0x00005f0011007a0c */ /* 0x004fc40004741270 */
[----:B0-----:R-:W-:Y:S02]  /*2eb40*/  PRMT R6, R11, 0x7632, R6 ;  /* 0x000076320b067816 */ /* 0x001fe40000000006 */
[----:B------:R-:W2:Y:S04]  /*2eb50*/  LDL.LU R11, [R1+0xa9c] ;  /* 0x000a9c00010b7983 */ /* 0x000ea80000300800 */
[----:B------:R-:W4:Y:S01]  /*2eb60*/  LDL.LU R17, [R1+0x978] ;  /* 0x0009780001117983 */ /* 0x000f220000300800 */
[----:B------:R-:W-:-:S04]  /*2eb70*/  IMAD R0, R29, 0x4, R12 ;  /* 0x000000041d007824 */ /* 0x000fc800078e020c */
[----:B------:R-:W-:Y:S01]  /*2eb80*/  IMAD R5, R29, 0x4, R0 ;  /* 0x000000041d057824 */ /* 0x000fe200078e0200 */
[----:B------:R-:W-:-:S04]  /*2eb90*/  LEA R8, P6, R0, R3, 0x1 ;  /* 0x0000000300087211 */ /* 0x000fc800078c08ff */
[-C--:B------:R-:W-:Y:S01]  /*2eba0*/  LEA.HI.X.SX32 R9, R0, R2.reuse, 0x1, P6 ;  /* 0x0000000200097211 */ /* 0x080fe200030f0eff */
[----:B------:R-:W-:Y:S01]  /*2ebb0*/  IMAD R0, R29, 0x4, R5 ;  /* 0x000000041d007824 */ /* 0x000fe200078e0205 */
[-C--:B------:R-:W-:Y:S02]  /*2ebc0*/  LEA R4, P6, R5, R3.reuse, 0x1 ;  /* 0x0000000305047211 */ /* 0x080fe400078c08ff */
[----:B------:R-:W-:Y:S01]  /*2ebd0*/  PRMT R10, R21, 0x7632, R10 ;  /* 0x00007632150a7816 */ /* 0x000fe2000000000a */
[----:B------:R0:W-:Y:S01]  /*2ebe0*/  @P5 STG.E.U16 [R8.64], R6 ;  /* 0x0000000608005986 */ /* 0x0001e2000c101506 */
[----:B------:R-:W-:Y:S02]  /*2ebf0*/  LEA.HI.X.SX32 R5, R5, R2, 0x1, P6 ;  /* 0x0000000205057211 */ /* 0x000fe400030f0eff */
[----:B------:R-:W-:Y:S02]  /*2ec00*/  ISETP.LT.AND P5, PT, R16, c[0x0][0x17c], !P0 ;  /* 0x00005f0010007a0c */ /* 0x000fe400047a1270 */
[----:B------:R-:W5:Y:S04]  /*2ec10*/  LDL.LU R16, [R1+0x97c] ;  /* 0x00097c0001107983 */ /* 0x000f680000300800 */
[----:B------:R-:W-:Y:S01]  /*2ec20*/  @P4 STG.E.U16 [R4.64], R10 ;  /* 0x0000000a04004986 */ /* 0x000fe2000c101506 */
[----:B0-----:R-:W-:-:S02]  /*2ec30*/  LEA R8, P6, R0, R3, 0x1 ;  /* 0x0000000300087211 */ /* 0x001fc400078c08ff */
[----:B------:R-:W-:Y:S02]  /*2ec40*/  PRMT R6, R24, 0x7632, R6 ;  /* 0x0000763218067816 */ /* 0x000fe40000000006 */
[----:B------:R-:W-:-:S05]  /*2ec50*/  LEA.HI.X.SX32 R9, R0, R2, 0x1, P6 ;  /* 0x0000000200097211 */ /* 0x000fca00030f0eff */
[----:B------:R0:W-:Y:S02]  /*2ec60*/  @P3 STG.E.U16 [R8.64], R6 ;  /* 0x0000000608003986 */ /* 0x0001e4000c101506 */
[----:B0-----:R-:W-:Y:S02]  /*2ec70*/  PRMT R6, R20, 0x7632, R6 ;  /* 0x0000763214067816 */ /* 0x001fe40000000006 */
[----:B---3--:R-:W-:Y:S02]  /*2ec80*/  ISETP.LT.AND P4, PT, R13, c[0x0][0x17c], !P0 ;  /* 0x00005f000d007a0c */ /* 0x008fe40004781270 */
[----:B------:R-:W3:Y:S04]  /*2ec90*/  LDL.LU R13, [R1+0x980] ;  /* 0x00098000010d7983 */ /* 0x000ee80000300800 */
[----:B------:R-:W2:Y:S04]  /*2eca0*/  LDL.LU R21, [R1+0x984] ;  /* 0x0009840001157983 */ /* 0x000ea80000300800 */
[----:B------:R-:W2:Y:S01]  /*2ecb0*/  LDL.LU R20, [R1+0x988] ;  /* 0x0009880001147983 */ /* 0x000ea20000300800 */
[----:B----4-:R-:W-:-:S03]  /*2ecc0*/  ISETP.LT.AND P3, PT, R17, c[0x0][0x17c], !P0 ;  /* 0x00005f0011007a0c */ /* 0x010fc60004761270 */
[----:B------:R-:W4:Y:S01]  /*2ecd0*/  LDL.LU R17, [R1+0x98c] ;  /* 0x00098c0001117983 */ /* 0x000f220000300800 */
[----:B------:R-:W-:-:S04]  /*2ece0*/  IMAD R12, R29, 0x4, R0 ;  /* 0x000000041d0c7824 */ /* 0x000fc800078e0200 */
[----:B------:R-:W-:Y:S01]  /*2ecf0*/  IMAD R0, R29, 0x4, R12 ;  /* 0x000000041d007824 */ /* 0x000fe200078e020c */
[----:B------:R-:W-:-:S04]  /*2ed00*/  LEA R4, P6, R12, R3, 0x1 ;  /* 0x000000030c047211 */ /* 0x000fc800078c08ff */
[----:B------:R-:W-:Y:S01]  /*2ed10*/  LEA.HI.X.SX32 R5, R12, R2, 0x1, P6 ;  /* 0x000000020c057211 */ /* 0x000fe200030f0eff */
[----:B------:R-:W-:Y:S01]  /*2ed20*/  IMAD R12, R29, 0x4, R0 ;  /* 0x000000041d0c7824 */ /* 0x000fe200078e0200 */
[----:B------:R-:W-:-:S03]  /*2ed30*/  LEA R8, P6, R0, R3, 0x1 ;  /* 0x0000000300087211 */ /* 0x000fc600078c08ff */
[----:B------:R0:W-:Y:S01]  /*2ed40*/  @P1 STG.E.U16 [R4.64], R6 ;  /* 0x0000000604001986 */ /* 0x0001e2000c101506 */
[-C--:B------:R-:W-:Y:S02]  /*2ed50*/  LEA.HI.X.SX32 R9, R0, R2.reuse, 0x1, P6 ;  /* 0x0000000200097211 */ /* 0x080fe400030f0eff */
[----:B------:R-:W-:Y:S01]  /*2ed60*/  PRMT R10, R25, 0x7632, R10 ;  /* 0x00007632190a7816 */ /* 0x000fe2000000000a */
[----:B------:R-:W-:Y:S01]  /*2ed70*/  IMAD R0, R29, 0x4, R12 ;  /* 0x000000041d007824 */ /* 0x000fe200078e020c */
[----:B0-----:R-:W-:Y:S02]  /*2ed80*/  LEA R4, P6, R12, R3, 0x1 ;  /* 0x000000030c047211 */ /* 0x001fe400078c08ff */
[----:B------:R-:W-:Y:S02]  /*2ed90*/  PRMT R6, R26, 0x7632, R6 ;  /* 0x000076321a067816 */ /* 0x000fe40000000006 */
[----:B------:R-:W-:Y:S01]  /*2eda0*/  LEA.HI.X.SX32 R5, R12, R2, 0x1, P6 ;  /* 0x000000020c057211 */ /* 0x000fe200030f0eff */
[----:B------:R0:W-:Y:S04]  /*2edb0*/  @P2 STG.E.U16 [R8.64], R10 ;  /* 0x0000000a08002986 */ /* 0x0001e8000c101506 */
[----:B------:R1:W-:Y:S01]  /*2edc0*/  @P5 STG.E.U16 [R4.64], R6 ;  /* 0x0000000604005986 */ /* 0x0003e2000c101506 */
[----:B-----5:R-:W-:-:S03]  /*2edd0*/  ISETP.LT.AND P1, PT, R16, c[0x0][0x17c], !P0 ;  /* 0x00005f0010007a0c */ /* 0x020fc60004721270 */
[----:B------:R-:W5:Y:S01]  /*2ede0*/  LDL.LU R16, [R1+0x990] ;  /* 0x0009900001107983 */ /* 0x000f620000300800 */
[----:B0-----:R-:W-:Y:S01]  /*2edf0*/  LEA R8, P6, R0, R3, 0x1 ;  /* 0x0000000300087211 */ /* 0x001fe200078c08ff */
[----:B-1----:R-:W-:-:S03]  /*2ee00*/  IMAD R5, R29, 0x4, R0 ;  /* 0x000000041d057824 */ /* 0x002fc600078e0200 */
[-C--:B------:R-:W-:Y:S02]  /*2ee10*/  LEA.HI.X.SX32 R9, R0, R2.reuse, 0x1, P6 ;  /* 0x0000000200097211 */ /* 0x080fe400030f0eff */
[----:B------:R-:W-:Y:S01]  /*2ee20*/  LEA R4, P6, R5, R3, 0x1 ;  /* 0x0000000305047211 */ /* 0x000fe200078c08ff */
[----:B------:R-:W-:Y:S01]  /*2ee30*/  IMAD R0, R29, 0x4, R5 ;  /* 0x000000041d007824 */ /* 0x000fe200078e0205 */
[----:B------:R-:W-:Y:S02]  /*2ee40*/  PRMT R6, R27, 0x7632, R6 ;  /* 0x000076321b067816 */ /* 0x000fe40000000006 */
[----:B------:R-:W-:Y:S02]  /*2ee50*/  LEA.HI.X.SX32 R5, R5, R2, 0x1, P6 ;  /* 0x0000000205057211 */ /* 0x000fe400030f0eff */
[----:B------:R-:W-:Y:S01]  /*2ee60*/  PRMT R14, R14, 0x7632, R14 ;  /* 0x000076320e0e7816 */ /* 0x000fe2000000000e */
[----:B------:R0:W-:Y:S04]  /*2ee70*/  @P4 STG.E.U16 [R8.64], R6 ;  /* 0x0000000608004986 */ /* 0x0001e8000c101506 */
[----:B------:R1:W-:Y:S01]  /*2ee80*/  @P3 STG.E.U16 [R4.64], R14 ;  /* 0x0000000e04003986 */ /* 0x0003e2000c101506 */
[----:B---3--:R-:W-:-:S03]  /*2ee90*/  ISETP.LT.AND P2, PT, R13, c[0x0][0x17c], !P0 ;  /* 0x00005f000d007a0c */ /* 0x008fc60004741270 */
[----:B------:R-:W3:Y:S01]  /*2eea0*/  LDL.LU R13, [R1+0x994] ;  /* 0x00099400010d7983 */ /* 0x000ee20000300800 */
[----:B--2---:R-:W-:-:S03]  /*2eeb0*/  ISETP.LT.AND P5, PT, R21, c[0x0][0x17c], !P0 ;  /* 0x00005f0015007a0c */ /* 0x004fc600047a1270 */
[----:B------:R-:W2:Y:S01]  /*2eec0*/  LDL.LU R21, [R1+0x998] ;  /* 0x0009980001157983 */ /* 0x000ea20000300800 */
[----:B----4-:R-:W-:-:S03]  /*2eed0*/  ISETP.LT.AND P3, PT, R17, c[0x0][0x17c], !P0 ;  /* 0x00005f0011007a0c */ /* 0x010fc60004761270 */
[----:B------:R-:W4:Y:S01]  /*2eee0*/  LDL.LU R17, [R1+0x99c] ;  /* 0x00099c0001117983 */ /* 0x000f220000300800 */
[-C--:B0-----:R-:W-:Y:S01]  /*2eef0*/  LEA R8, P6, R0, R3.reuse, 0x1 ;  /* 0x0000000300087211 */ /* 0x081fe200078c08ff */
[C---:B------:R-:W-:Y:S01]  /*2ef00*/  IMAD R12, R29.reuse, 0x4, R0 ;  /* 0x000000041d0c7824 */ /* 0x040fe200078e0200 */
[----:B------:R-:W-:Y:S02]  /*2ef10*/  PRMT R6, R28, 0x7632, R6 ;  /* 0x000076321c067816 */ /* 0x000fe40000000006 */
[----:B------:R-:W-:Y:S01]  /*2ef20*/  LEA.HI.X.SX32 R9, R0, R2, 0x1, P6 ;  /* 0x0000000200097211 */ /* 0x000fe200030f0eff */
[----:B------:R-:W-:Y:S01]  /*2ef30*/  IMAD R0, R29, 0x4, R12 ;  /* 0x000000041d007824 */ /* 0x000fe200078e020c */
[----:B-1----:R-:W-:-:S03]  /*2ef40*/  LEA R4, P6, R12, R3, 0x1 ;  /* 0x000000030c047211 */ /* 0x002fc600078c08ff */
[----:B------:R0:W-:Y:S01]  /*2ef50*/  @P1 STG.E.U16 [R8.64], R6 ;  /* 0x0000000608001986 */ /* 0x0001e2000c101506 */
[----:B------:R-:W-:Y:S02]  /*2ef60*/  LEA.HI.X.SX32 R5, R12, R2, 0x1, P6 ;  /* 0x000000020c057211 */ /* 0x000fe400030f0eff */
[----:B------:R-:W-:Y:S02]  /*2ef70*/  ISETP.LT.AND P4, PT, R20, c[0x0][0x17c], !P0 ;  /* 0x00005f0014007a0c */ /* 0x000fe40004781270 */
[----:B------:R-:W-:Y:S02]  /*2ef80*/  PRMT R12, R15, 0x7632, R12 ;  /* 0x000076320f0c7816 */ /* 0x000fe4000000000c */
[----:B0-----:R-:W-:Y:S01]  /*2ef90*/  PRMT R6, R10, 0x7632, R6 ;  /* 0x000076320a067816 */ /* 0x001fe20000000006 */
[----:B------:R-:W-:Y:S01]  /*2efa0*/  IMAD R10, R29, 0x4, R0 ;  /* 0x000000041d0a7824 */ /* 0x000fe200078e0200 */
[----:B------:R-:W-:-:S03]  /*2efb0*/  LEA R8, P6, R0, R3, 0x1 ;  /* 0x0000000300087211 */ /* 0x000fc600078c08ff */
[----:B------:R0:W-:Y:S01]  /*2efc0*/  @P2 STG.E.U16 [R4.64], R6 ;  /* 0x0000000604002986 */ /* 0x0001e2000c101506 */
[----:B------:R-:W-:Y:S02]  /*2efd0*/  LEA.HI.X.SX32 R9, R0, R2, 0x1, P6 ;  /* 0x0000000200097211 */ /* 0x000fe400030f0eff */
[----:B-----5:R-:W-:Y:S02]  /*2efe0*/  ISETP.LT.AND P1, PT, R16, c[0x0][0x17c], !P0 ;  /* 0x00005f0010007a0c */ /* 0x020fe40004721270 */
[----:B------:R-:W5:Y:S01]  /*2eff0*/  LDL.LU R16, [R1+0x9a0] ;  /* 0x0009a00001107983 */ /* 0x000f620000300800 */
[----:B0-----:R-:W-:-:S03]  /*2f000*/  LEA R4, P6, R10, R3, 0x1 ;  /* 0x000000030a047211 */ /* 0x001fc600078c08ff */
[----:B------:R-:W5:Y:S01]  /*2f010*/  LDL.LU R24, [R1+0x9a4] ;  /* 0x0009a40001187983 */ /* 0x000f620000300800 */
[----:B------:R-:W-:-:S03]  /*2f020*/  PRMT R6, R6, 0x7632, R6 ;  /* 0x0000763206067816 */ /* 0x000fc60000000006 */
[----:B------:R-:W5:Y:S01]  /*2f030*/  LDL.LU R15, [R1+0xa98] ;  /* 0x000a9800010f7983 */ /* 0x000f620000300800 */
[----:B------:R-:W-:-:S03]  /*2f040*/  LEA.HI.X.SX32 R5, R10, R2, 0x1, P6 ;  /* 0x000000020a057211 */ /* 0x000fc600030f0eff */
[----:B------:R-:W5:Y:S04]  /*2f050*/  LDL.LU R20, [R1+0x9a8] ;  /* 0x0009a80001147983 */ /* 0x000f680000300800 */
[----:B------:R-:W-:Y:S04]  /*2f060*/  @P5 STG.E.U16 [R8.64], R12 ;  /* 0x0000000c08005986 */ /* 0x000fe8000c101506 */
[----:B------:R0:W-:Y:S01]  /*2f070*/  @P4 STG.E.U16 [R4.64], R6 ;  /* 0x0000000604004986 */ /* 0x0001e2000c101506 */
[----:B---3--:R-:W-:-:S03]  /*2f080*/  ISETP.LT.AND P2, PT, R13, c[0x0][0x17c], !P0 ;  /* 0x00005f000d007a0c */ /* 0x008fc60004741270 */
[----:B------:R-:W3:Y:S01]  /*2f090*/  LDL.LU R13, [R1+0x6c] ;  /* 0x00006c00010d7983 */ /* 0x000ee20000300800 */
[----:B--2---:R-:W-:-:S03]  /*2f0a0*/  ISETP.LT.AND P5, PT, R21, c[0x0][0x17c], !P0 ;  /* 0x00005f0015007a0c */ /* 0x004fc600047a1270 */
[----:B------:R-:W2:Y:S01]  /*2f0b0*/  LDL.LU R21, [R1+0x5c] ;  /* 0x00005c0001157983 */ /* 0x000ea20000300800 */
[----:B----4-:R-:W-:-:S03]  /*2f0c0*/  ISETP.LT.AND P4, PT, R17, c[0x0][0x17c], !P0 ;  /* 0x00005f0011007a0c */ /* 0x010fc60004781270 */
[----:B------:R-:W4:Y:S01]  /*2f0d0*/  LDL.LU R17, [R1+0x9ac] ;  /* 0x0009ac0001117983 */ /* 0x000f220000300800 */
[----:B------:R-:W-:-:S04]  /*2f0e0*/  IMAD R0, R29, 0x4, R10 ;  /* 0x000000041d007824 */ /* 0x000fc800078e020a */
[C---:B0-----:R-:W-:Y:S01]  /*2f0f0*/  IMAD R5, R29.reuse, 0x4, R0 ;  /* 0x000000041d057824 */ /* 0x041fe200078e0200 */
[-C--:B------:R-:W-:Y:S02]  /*2f100*/  LEA R8, P6, R0, R3.reuse, 0x1 ;  /* 0x0000000300087211 */ /* 0x080fe400078c08ff */
[----:B------:R-:W-:Y:S02]  /*2f110*/  PRMT R18, R18, 0x7632, R18 ;  /* 0x0000763212127816 */ /* 0x000fe40000000012 */
[-C--:B------:R-:W-:Y:S01]  /*2f120*/  LEA.HI.X.SX32 R9, R0, R2.reuse, 0x1, P6 ;  /* 0x0000000200097211 */ /* 0x080fe200030f0eff */
[----:B------:R-:W-:Y:S01]  /*2f130*/  IMAD R0, R29, 0x4, R5 ;  /* 0x000000041d007824 */ /* 0x000fe200078e0205 */
[C---:B------:R-:W-:Y:S02]  /*2f140*/  LEA R4, P6, R5.reuse, R3, 0x1 ;  /* 0x0000000305047211 */ /* 0x040fe400078c08ff */
[----:B------:R-:W-:Y:S01]  /*2f150*/  PRMT R22, R22, 0x7632, R22 ;  /* 0x0000763216167816 */ /* 0x000fe20000000016 */
[----:B------:R0:W-:Y:S01]  /*2f160*/  @P3 STG.E.U16 [R8.64], R18 ;  /* 0x0000001208003986 */ /* 0x0001e2000c101506 */
[----:B------:R-:W-:Y:S01]  /*2f170*/  LEA.HI.X.SX32 R5, R5, R2, 0x1, P6 ;  /* 0x0000000205057211 */ /* 0x000fe200030f0eff */
[----:B------:R-:W-:-:S04]  /*2f180*/  IMAD R6, R29, 0x4, R0 ;  /* 0x000000041d067824 */ /* 0x000fc800078e0200 */
[----:B------:R1:W-:Y:S01]  /*2f190*/  @P1 STG.E.U16 [R4.64], R22 ;  /* 0x0000001604001986 */ /* 0x0003e2000c101506 */
[----:B0-----:R-:W-:-:S03]  /*2f1a0*/  LEA R8, P6, R0, R3, 0x1 ;  /* 0x0000000300087211 */ /* 0x001fc600078c08ff */
[----:B------:R-:W4:Y:S01]  /*2f1b0*/  LDL.LU R18, [R1+0x8c] ;  /* 0x00008c0001127983 */ /* 0x000f220000300800 */
[----:B------:R-:W-:Y:S01]  /*2f1c0*/  LEA.HI.X.SX32 R9, R0, R2, 0x1, P6 ;  /* 0x0000000200097211 */ /* 0x000fe200030f0eff */
[----:B------:R-:W-:Y:S01]  /*2f1d0*/  IMAD R0, R29, 0x4, R6 ;  /* 0x000000041d007824 */ /* 0x000fe200078e0206 */
[----:B-1----:R-:W-:-:S04]  /*2f1e0*/  LEA R4, P6, R6, R3, 0x1 ;  /* 0x0000000306047211 */ /* 0x002fc800078c08ff */
[----:B------:R-:W-:Y:S01]  /*2f1f0*/  LEA.HI.X.SX32 R5, R6, R2, 0x1, P6 ;  /* 0x0000000206057211 */ /* 0x000fe200030f0eff */
[----:B------:R-:W-:Y:S01]  /*2f200*/  IMAD R6, R29, 0x4, R0 ;  /* 0x000000041d067824 */ /* 0x000fe200078e0200 */
[----:B-----5:R-:W-:Y:S02]  /*2f210*/  ISETP.LT.AND P3, PT, R16, c[0x0][0x17c], !P0 ;  /* 0x00005f0010007a0c */ /* 0x020fe40004761270 */
[----:B------:R-:W5:Y:S01]  /*2f220*/  LDL.LU R16, [R1+0xac] ;  /* 0x0000ac0001107983 */ /* 0x000f620000300800 */
[----:B------:R-:W-:-:S03]  /*2f230*/  ISETP.LT.AND P1, PT, R24, c[0x0][0x17c], !P0 ;  /* 0x00005f0018007a0c */ /* 0x000fc60004721270 */
[----:B------:R-:W5:Y:S04]  /*2f240*/  LDL.LU R22, [R1+0x7c] ;  /* 0x00007c0001167983 */ /* 0x000f680000300800 */
[----:B------:R-:W5:Y:S04]  /*2f250*/  LDL.LU R24, [R1+0x1c] ;  /* 0x00001c0001187983 */ /* 0x000f680000300800 */
[----:B------:R-:W5:Y:S04]  /*2f260*/  LDL.LU R27, [R1+0x9b4] ;  /* 0x0009b400011b7983 */ /* 0x000f680000300800 */
[----:B------:R-:W5:Y:S04]  /*2f270*/  LDL.LU R25, [R1+0x9c] ;  /* 0x00009c0001197983 */ /* 0x000f680000300800 */
[----:B------:R-:W5:Y:S04]  /*2f280*/  LDL.LU R28, [R1+0x9b8] ;  /* 0x0009b800011c7983 */ /* 0x000f680000300800 */
[----:B---3--:R0:W-:Y:S04]  /*2f290*/  @P2 STG.E.U16 [R8.64], R13 ;  /* 0x0000000d08002986 */ /* 0x0081e8000c101506 */
[----:B--2---:R1:W-:Y:S01]  /*2f2a0*/  @P5 STG.E.U16 [R4.64], R21 ;  /* 0x0000001504005986 */ /* 0x0043e2000c101506 */
[----:B0-----:R-:W-:-:S04]  /*2f2b0*/  LEA R8, P6, R0, R3, 0x1 ;  /* 0x0000000300087211 */ /* 0x001fc800078c08ff */
[-C--:B------:R-:W-:Y:S02]  /*2f2c0*/  LEA.HI.X.SX32 R9, R0, R2.reuse, 0x1, P6 ;  /* 0x0000000200097211 */ /* 0x080fe400030f0eff */
[----:B-1----:R-:W-:Y:S01]  /*2f2d0*/  LEA R4, P6, R6, R3, 0x1 ;  /* 0x0000000306047211 */ /* 0x002fe200078c08ff */
[----:B------:R-:W-:Y:S01]  /*2f2e0*/  IMAD R0, R29, 0x4, R6 ;  /* 0x000000041d007824 */ /* 0x000fe200078e0206 */
[----:B------:R-:W-:Y:S02]  /*2f2f0*/  ISETP.LT.AND P2, PT, R20, c[0x0][0x17c], !P0 ;  /* 0x00005f0014007a0c */ /* 0x000fe40004741270 */
[----:B----4-:R-:W-:Y:S02]  /*2f300*/  ISETP.LT.AND P5, PT, R17, c[0x0][0x17c], !P0 ;  /* 0x00005f0011007a0c */ /* 0x010fe400047a1270 */
[----:B------:R-:W2:Y:S01]  /*2f310*/  LDL.LU R17, [R1+0x9bc] ;  /* 0x0009bc0001117983 */ /* 0x000ea20000300800 */
[----:B------:R-:W-:-:S03]  /*2f320*/  LEA.HI.X.SX32 R5, R6, R2, 0x1, P6 ;  /* 0x0000000206057211 */ /* 0x000fc600030f0eff */
[----:B------:R-:W3:Y:S04]  /*2f330*/  LDL.LU R26, [R1+0xc] ;  /* 0x00000c00011a7983 */ /* 0x000ee80000300800 */
[----:B------:R-:W4:Y:S04]  /*2f340*/  LDL.LU R20, [R1+0x4c] ;  /* 0x00004c0001147983 */ /* 0x000f280000300800 */
[----:B------:R-:W2:Y:S04]  /*2f350*/  LDL.LU R6, [R1+0x9b0] ;  /* 0x0009b00001067983 */ /* 0x000ea80000300800 */
[----:B-----5:R0:W-:Y:S04]  /*2f360*/  @P4 STG.E.U16 [R8.64], R22 ;  /* 0x0000001608004986 */ /* 0x0201e8000c101506 */
[----:B------:R1:W-:Y:S01]  /*2f370*/  @P3 STG.E.U16 [R4.64], R18 ;  /* 0x0000001204003986 */ /* 0x0003e2000c101506 */
[----:B0-----:R-:W-:-:S04]  /*2f380*/  LEA R8, P6, R0, R3, 0x1 ;  /* 0x0000000300087211 */ /* 0x001fc800078c08ff */
[----:B------:R-:W-:-:S05]  /*2f390*/  LEA.HI.X.SX32 R9, R0, R2, 0x1, P6 ;  /* 0x0000000200097211 */ /* 0x000fca00030f0eff */
[----:B------:R0:W-:Y:S01]  /*2f3a0*/  @P1 STG.E.U16 [R8.64], R16 ;  /* 0x0000001008001986 */ /* 0x0001e2000c101506 */
[----:B------:R-:W-:Y:S02]  /*2f3b0*/  ISETP.LT.AND P3, PT, R27, c[0x0][0x17c], !P0 ;  /* 0x00005f001b007a0c */ /* 0x000fe40004761270 */
[----:B------:R-:W-:Y:S01]  /*2f3c0*/  ISETP.LT.AND P1, PT, R28, c[0x0][0x17c], !P0 ;  /* 0x00005f001c007a0c */ /* 0x000fe20004721270 */
[----:B------:R-:W5:Y:S01]  /*2f3d0*/  LDL.LU R27, [R1+0x3c] ;  /* 0x00003c00011b7983 */ /* 0x000f620000300800 */
[----:B--2---:R-:W-:Y:S01]  /*2f3e0*/  ISETP.LT.AND P4, PT, R6, c[0x0][0x17c], !P0 ;  /* 0x00005f0006007a0c */ /* 0x004fe20004781270 */
[----:B------:R-:W-:-:S04]  /*2f3f0*/  IMAD R6, R29, 0x4, R0 ;  /* 0x000000041d067824 */ /* 0x000fc800078e0200 */
[----:B------:R-:W-:Y:S01]  /*2f400*/  IMAD R0, R29, 0x4, R6 ;  /* 0x000000041d007824 */ /* 0x000fe200078e0206 */
[----:B-1----:R-:W-:-:S04]  /*2f410*/  LEA R4, P6, R6, R3, 0x1 ;  /* 0x0000000306047211 */ /* 0x002fc800078c08ff */
[----:B------:R-:W-:Y:S01]  /*2f420*/  LEA.HI.X.SX32 R5, R6, R2, 0x1, P6 ;  /* 0x0000000206057211 */ /* 0x000fe200030f0eff */
[----:B------:R-:W-:Y:S01]  /*2f430*/  IMAD R6, R29, 0x4, R0 ;  /* 0x000000041d067824 */ /* 0x000fe200078e0200 */
[----:B0-----:R-:W-:-:S03]  /*2f440*/  LEA R8, P6, R0, R3, 0x1 ;  /* 0x0000000300087211 */ /* 0x001fc600078c08ff */
[----:B------:R0:W-:Y:S01]  /*2f450*/  @P2 STG.E.U16 [R4.64], R24 ;  /* 0x0000001804002986 */ /* 0x0001e2000c101506 */
[----:B------:R-:W-:Y:S02]  /*2f460*/  LEA.HI.X.SX32 R9, R0, R2, 0x1, P6 ;  /* 0x0000000200097211 */ /* 0x000fe400030f0eff */
[----:B------:R-:W-:Y:S01]  /*2f470*/  ISETP.LT.AND P2, PT, R17, c[0x0][0x17c], !P0 ;  /* 0x00005f0011007a0c */ /* 0x000fe20004741270 */
[----:B------:R-:W-:Y:S01]  /*2f480*/  IMAD R0, R29, 0x4, R6 ;  /* 0x000000041d007824 */ /* 0x000fe200078e0206 */
[----:B------:R-:W2:Y:S04]  /*2f490*/  LDL.LU R17, [R1+0x9cc] ;  /* 0x0009cc0001117983 */ /* 0x000ea80000300800 */
[----:B------:R-:W2:Y:S01]  /*2f4a0*/  LDL.LU R28, [R1+0x2c] ;  /* 0x00002c00011c7983 */ /* 0x000ea20000300800 */
[----:B0-----:R-:W-:-:S04]  /*2f4b0*/  LEA R4, P6, R6, R3, 0x1 ;  /* 0x0000000306047211 */ /* 0x001fc800078c08ff */
[----:B------:R-:W-:Y:S02]  /*2f4c0*/  LEA.HI.X.SX32 R5, R6, R2, 0x1, P6 ;  /* 0x0000000206057211 */ /* 0x000fe400030f0eff */
[----:B------:R-:W2:Y:S04]  /*2f4d0*/  LDL.LU R6, [R1+0x9c0] ;  /* 0x0009c00001067983 */ /* 0x000ea80000300800 */
[----:B------:R0:W-:Y:S02]  /*2f4e0*/  @P5 STG.E.U16 [R8.64], R25 ;  /* 0x0000001908005986 */ /* 0x0001e4000c101506 */
[----:B0-----:R-:W-:-:S04]  /*2f4f0*/  LEA R8, P6, R0, R3, 0x1 ;  /* 0x0000000300087211 */ /* 0x001fc800078c08ff */
[----:B------:R-:W-:Y:S02]  /*2f500*/  LEA.HI.X.SX32 R9, R0, R2, 0x1, P6 ;  /* 0x0000000200097211 */ /* 0x000fe400030f0eff */
[----:B--2---:R-:W-:Y:S01]  /*2f510*/  ISETP.LT.AND P5, PT, R6, c[0x0][0x17c], !P0 ;  /* 0x00005f0006007a0c */ /* 0x004fe200047a1270 */
[----:B------:R-:W-:Y:S02]  /*2f520*/  IMAD R6, R29, 0x4, R0 ;  /* 0x000000041d067824 */ /* 0x000fe400078e0200 */
[----:B------:R-:W2:Y:S04]  /*2f530*/  LDL.LU R0, [R1+0x9c4] ;  /* 0x0009c40001007983 */ /* 0x000ea80000300800 */
[----:B---3--:R0:W-:Y:S02]  /*2f540*/  @P4 STG.E.U16 [R4.64], R26 ;  /* 0x0000001a04004986 */ /* 0x0081e4000c101506 */
[----:B0-----:R-:W-:-:S04]  /*2f550*/  LEA R4, P6, R6, R3, 0x1 ;  /* 0x0000000306047211 */ /* 0x001fc800078c08ff */
[----:B------:R-:W-:Y:S02]  /*2f560*/  LEA.HI.X.SX32 R5, R6, R2, 0x1, P6 ;  /* 0x0000000206057211 */ /* 0x000fe400030f0eff */
[----:B--2---:R-:W-:Y:S01]  /*2f570*/  ISETP.LT.AND P4, PT, R0, c[0x0][0x17c], !P0 ;  /* 0x00005f0000007a0c */ /* 0x004fe20004781270 */
[----:B------:R-:W-:Y:S02]  /*2f580*/  IMAD R0, R29, 0x4, R6 ;  /* 0x000000041d007824 */ /* 0x000fe400078e0206 */
[----:B------:R-:W2:Y:S04]  /*2f590*/  LDL.LU R6, [R1+0x9c8] ;  /* 0x0009c80001067983 */ /* 0x000ea80000300800 */
[----:B----4-:R0:W-:Y:S04]  /*2f5a0*/  @P3 STG.E.U16 [R8.64], R20 ;  /* 0x0000001408003986 */ /* 0x0101e8000c101506 */
[----:B------:R1:W-:Y:S01]  /*2f5b0*/  @P1 STG.E.U16 [R4.64], R15 ;  /* 0x0000000f04001986 */ /* 0x0003e2000c101506 */
[----:B0-----:R-:W-:-:S04]  /*2f5c0*/  LEA R8, P6, R0, R3, 0x1 ;  /* 0x0000000300087211 */ /* 0x001fc800078c08ff */
[----:B------:R-:W-:Y:S02]  /*2f5d0*/  LEA.HI.X.SX32 R9, R0, R2, 0x1, P6 ;  /* 0x0000000200097211 */ /* 0x000fe400030f0eff */
[----:B------:R-:W-:Y:S02]  /*2f5e0*/  ISETP.LT.AND P1, PT, R17, c[0x0][0x17c], !P0 ;  /* 0x00005f0011007a0c */ /* 0x000fe40004721270 */
[----:B------:R-:W3:Y:S01]  /*2f5f0*/  LDL.LU R17, [R1+0x9e0] ;  /* 0x0009e00001117983 */ /* 0x000ee20000300800 */
[----:B--2---:R-:W-:Y:S01]  /*2f600*/  ISETP.LT.AND P3, PT, R6, c[0x0][0x17c], !P0 ;  /* 0x00005f0006007a0c */ /* 0x004fe20004761270 */
[----:B------:R-:W-:-:S05]  /*2f610*/  IMAD R6, R29, 0x4, R0 ;  /* 0x000000041d067824 */ /* 0x000fca00078e0200 */
[----:B-1----:R-:W-:Y:S01]  /*2f620*/  LEA R4, P6, R6, R3, 0x1 ;  /* 0x0000000306047211 */ /* 0x002fe200078c08ff */
[----:B------:R-:W-:-:S03]  /*2f630*/  IMAD R0, R29, 0x4, R6 ;  /* 0x000000041d007824 */ /* 0x000fc600078e0206 */
[----:B------:R-:W-:Y:S02]  /*2f640*/  LEA.HI.X.SX32 R5, R6, R2, 0x1, P6 ;  /* 0x0000000206057211 */ /* 0x000fe400030f0eff */
[----:B------:R-:W2:Y:S04]  /*2f650*/  LDL.LU R6, [R1+0x9d0] ;  /* 0x0009d00001067983 */ /* 0x000ea80000300800 */
[----:B-----5:R0:W-:Y:S02]  /*2f660*/  @P2 STG.E.U16 [R8.64], R27 ;  /* 0x0000001b08002986 */ /* 0x0201e4000c101506 */
[----:B0-----:R-:W-:-:S04]  /*2f670*/  LEA R8, P6, R0, R3, 0x1 ;  /* 0x0000000300087211 */ /* 0x001fc800078c08ff */
[----:B------:R-:W-:Y:S02]  /*2f680*/  LEA.HI.X.SX32 R9, R0, R2, 0x1, P6 ;  /* 0x0000000200097211 */ /* 0x000fe400030f0eff */
[----:B--2---:R-:W-:Y:S01]  /*2f690*/  ISETP.LT.AND P2, PT, R6, c[0x0][0x17c], !P0 ;  /* 0x00005f0006007a0c */ /* 0x004fe20004741270 */
[----:B------:R-:W-:Y:S02]  /*2f6a0*/  IMAD R6, R29, 0x4, R0 ;  /* 0x000000041d067824 */ /* 0x000fe400078e0200 */
[----:B------:R-:W2:Y:S04]  /*2f6b0*/  LDL.LU R0, [R1+0x9d4] ;  /* 0x0009d40001007983 */ /* 0x000ea80000300800 */
[----:B------:R0:W-:Y:S02]  /*2f6c0*/  @P5 STG.E.U16 [R4.64], R11 ;  /* 0x0000000b04005986 */ /* 0x0001e4000c101506 */
[----:B0-----:R-:W-:-:S04]  /*2f6d0*/  LEA R4, P6, R6, R3, 0x1 ;  /* 0x0000000306047211 */ /* 0x001fc800078c08ff */
[----:B------:R-:W-:Y:S02]  /*2f6e0*/  LEA.HI.X.SX32 R5, R6, R2, 0x1, P6 ;  /* 0x0000000206057211 */ /* 0x000fe400030f0eff */
[----:B--2---:R-:W-:Y:S01]  /*2f6f0*/  ISETP.LT.AND P5, PT, R0, c[0x0][0x17c], !P0 ;  /* 0x00005f0000007a0c */ /* 0x004fe200047a1270 */
[----:B------:R-:W-:Y:S02]  /*2f700*/  IMAD R0, R29, 0x4, R6 ;  /* 0x000000041d007824 */ /* 0x000fe400078e0206 */
[----:B------:R-:W2:Y:S04]  /*2f710*/  LDL.LU R6, [R1+0x9d8] ;  /* 0x0009d80001067983 */ /* 0x000ea80000300800 */
[----:B------:R0:W-:Y:S04]  /*2f720*/  @P4 STG.E.U16 [R8.64], R28 ;  /* 0x0000001c08004986 */ /* 0x0001e8000c101506 */
[----:B------:R1:W-:Y:S01]  /*2f730*/  @P3 STG.E.U16 [R4.64], R7 ;  /* 0x0000000704003986 */ /* 0x0003e2000c101506 */
[----:B0-----:R-:W-:-:S04]  /*2f740*/  LEA R8, P6, R0, R3, 0x1 ;  /* 0x0000000300087211 */ /* 0x001fc800078c08ff */
[----:B------:R-:W-:Y:S02]  /*2f750*/  LEA.HI.X.SX32 R9, R0, R2, 0x1, P6 ;  /* 0x0000000200097211 */ /* 0x000fe400030f0eff */
[----:B---3--:R-:W-:Y:S02]  /*2f760*/  ISETP.LT.AND P3, PT, R17, c[0x0][0x17c], !P0 ;  /* 0x00005f0011007a0c */ /* 0x008fe40004761270 */
[----:B------:R-:W3:Y:S04]  /*2f770*/  LDL.LU R17, [R1+0x9e8] ;  /* 0x0009e80001117983 */ /* 0x000ee80000300800 */
[----:B------:R0:W-:Y:S01]  /*2f780*/  @P1 STG.E.U16 [R8.64], R19 ;  /* 0x0000001308001986 */ /* 0x0001e2000c101506 */
[----:B--2---:R-:W-:Y:S01]  /*2f790*/  ISETP.LT.AND P4, PT, R6, c[0x0][0x17c], !P0 ;  /* 0x00005f0006007a0c */ /* 0x004fe20004781270 */
[----:B------:R-:W-:-:S05]  /*2f7a0*/  IMAD R6, R29, 0x4, R0 ;  /* 0x000000041d067824 */ /* 0x000fca00078e0200 */
[----:B-1----:R-:W-:Y:S01]  /*2f7b0*/  LEA R4, P6, R6, R3, 0x1 ;  /* 0x0000000306047211 */ /* 0x002fe200078c08ff */
[----:B------:R-:W-:-:S03]  /*2f7c0*/  IMAD R0, R29, 0x4, R6 ;  /* 0x000000041d007824 */ /* 0x000fc600078e0206 */
[----:B------:R-:W-:Y:S02]  /*2f7d0*/  LEA.HI.X.SX32 R5, R6, R2, 0x1, P6 ;  /* 0x0000000206057211 */ /* 0x000fe400030f0eff */
[----:B------:R-:W2:Y:S04]  /*2f7e0*/  LDL.LU R6, [R1+0x9dc] ;  /* 0x0009dc0001067983 */ /* 0x000ea80000300800 */
[----:B0-----:R-:W4:Y:S01]  /*2f7f0*/  LDL.LU R9, [R1+0x9e4] ;  /* 0x0009e40001097983 */ /* 0x001f220000300800 */
[----:B------:R-:W-:-:S03]  /*2f800*/  LEA R8, P6, R0, R3, 0x1 ;  /* 0x0000000300087211 */ /* 0x000fc600078c08ff */
[----:B------:R0:W-:Y:S01]  /*2f810*/  @P2 STG.E.U16 [R4.64], R23 ;  /* 0x0000001704002986 */ /* 0x0001e2000c101506 */
[----:B------:R-:W-:Y:S02]  /*2f820*/  PRMT R7, R13, 0x7632, R7 ;  /* 0x000076320d077816 */ /* 0x000fe40000000007 */
[----:B------:R-:W-:Y:S01]  /*2f830*/  PRMT R10, R21, 0x7632, R10 ;  /* 0x00007632150a7816 */ /* 0x000fe2000000000a */
[----:B------:R-:W5:Y:S04]  /*2f840*/  LDL.LU R13, [R1+0xa94] ;  /* 0x000a9400010d7983 */ /* 0x000f680000300800 */
[----:B------:R-:W5:Y:S01]  /*2f850*/  LDL.LU R21, [R1+0x9f0] ;  /* 0x0009f00001157983 */ /* 0x000f620000300800 */
[----:B------:R-:W-:Y:S02]  /*2f860*/  PRMT R12, R18, 0x7632, R12 ;  /* 0x00007632120c7816 */ /* 0x000fe4000000000c */
[----:B--2---:R-:W-:Y:S01]  /*2f870*/  ISETP.LT.AND P1, PT, R6, c[0x0][0x17c], !P0 ;  /* 0x00005f0006007a0c */ /* 0x004fe20004721270 */
[----:B------:R-:W-:Y:S01]  /*2f880*/  IMAD R6, R29, 0x4, R0 ;  /* 0x000000041d067824 */ /* 0x000fe200078e0200 */
[----:B----4-:R-:W-:-:S02]  /*2f890*/  ISETP.LT.AND P2, PT, R9, c[0x0][0x17c], !P0 ;  /* 0x00005f0009007a0c */ /* 0x010fc40004741270 */
[-C--:B------:R-:W-:Y:S02]  /*2f8a0*/  LEA.HI.X.SX32 R9, R0, R2.reuse, 0x1, P6 ;  /* 0x0000000200097211 */ /* 0x080fe400030f0eff */
[CC--:B0-----:R-:W-:Y:S01]  /*2f8b0*/  LEA R4, P6, R6.reuse, R3.reuse, 0x1 ;  /* 0x0000000306047211 */ /* 0x0c1fe200078c08ff */
[----:B------:R-:W-:Y:S02]  /*2f8c0*/  IMAD R0, R29, 0x4, R6 ;  /* 0x000000041d007824 */ /* 0x000fe400078e0206 */
[----:B------:R-:W-:Y:S01]  /*2f8d0*/  @P5 STG.E.U16 [R8.64], R7 ;  /* 0x0000000708005986 */ /* 0x000fe2000c101506 */
[----:B------:R-:W-:Y:S02]  /*2f8e0*/  LEA.HI.X.SX32 R5, R6, R2, 0x1, P6 ;  /* 0x0000000206057211 */ /* 0x000fe400030f0eff */
[----:B---3--:R-:W-:Y:S01]  /*2f8f0*/  ISETP.LT.AND P5, PT, R17, c[0x0][0x17c], !P0 ;  /* 0x00005f0011007a0c */ /* 0x008fe200047a1270 */
[----:B------:R-:W2:Y:S04]  /*2f900*/  LDL.LU R6, [R1+0x9ec] ;  /* 0x0009ec0001067983 */ /* 0x000ea80000300800 */
[----:B------:R-:W3:Y:S04]  /*2f910*/  LDL.LU R17, [R1+0x9f4] ;  /* 0x0009f40001117983 */ /* 0x000ee80000300800 */
[----:B------:R0:W-:Y:S04]  /*2f920*/  @P4 STG.E.U16 [R4.64], R10 ;  /* 0x0000000a04004986 */ /* 0x0001e8000c101506 */
[----:B------:R-:W4:Y:S04]  /*2f930*/  LDL.LU R18, [R1+0x9f8] ;  /* 0x0009f80001127983 */ /* 0x000f280000300800 */
[----:B0-----:R-:W2:Y:S01]  /*2f940*/  LDL.LU R10, [R1+0x9fc] ;  /* 0x0009fc00010a7983 */ /* 0x001ea20000300800 */
[----:B------:R-:W-:Y:S01]  /*2f950*/  LEA R8, P6, R0, R3, 0x1 ;  /* 0x0000000300087211 */ /* 0x000fe200078c08ff */
[----:B------:R-:W-:-:S03]  /*2f960*/  IMAD R5, R29, 0x4, R0 ;  /* 0x000000041d057824 */ /* 0x000fc600078e0200 */
[-C--:B------:R-:W-:Y:S02]  /*2f970*/  LEA.HI.X.SX32 R9, R0, R2.reuse, 0x1, P6 ;  /* 0x0000000200097211 */ /* 0x080fe400030f0eff */
[----:B------:R-:W-:Y:S01]  /*2f980*/  LEA R4, P6, R5, R3, 0x1 ;  /* 0x0000000305047211 */ /* 0x000fe200078c08ff */
[----:B------:R-:W-:Y:S01]  /*2f990*/  IMAD R0, R29, 0x4, R5 ;  /* 0x000000041d007824 */ /* 0x000fe200078e0205 */
[----:B------:R-:W-:Y:S02]  /*2f9a0*/  PRMT R11, R22, 0x7632, R11 ;  /* 0x00007632160b7816 */ /* 0x000fe4000000000b */
[----:B------:R-:W-:-:S03]  /*2f9b0*/  LEA.HI.X.SX32 R5, R5, R2, 0x1, P6 ;  /* 0x0000000205057211 */ /* 0x000fc600030f0eff */
[----:B------:R0:W-:Y:S01]  /*2f9c0*/  @P3 STG.E.U16 [R8.64], R11 ;  /* 0x0000000b08003986 */ /* 0x0001e2000c101506 */
[----:B------:R-:W-:-:S03]  /*2f9d0*/  PRMT R7, R16, 0x7632, R7 ;  /* 0x0000763210077816 */ /* 0x000fc60000000007 */
[----:B------:R1:W-:Y:S01]  /*2f9e0*/  @P1 STG.E.U16 [R4.64], R12 ;  /* 0x0000000c04001986 */ /* 0x0003e2000c101506 */
[----:B-----5:R-:W-:Y:S02]  /*2f9f0*/  ISETP.LT.AND P3, PT, R21, c[0x0][0x17c], !P0 ;  /* 0x00005f0015007a0c */ /* 0x020fe40004761270 */
[----:B------:R-:W-:Y:S02]  /*2fa00*/  PRMT R13, R24, 0x7632, R13 ;  /* 0x00007632180d7816 */ /* 0x000fe4000000000d */
[----:B0-----:R-:W-:Y:S02]  /*2fa10*/  LEA R8, P6, R0, R3, 0x1 ;  /* 0x0000000300087211 */ /* 0x001fe400078c08ff */
[----:B---3--:R-:W-:Y:S02]  /*2fa20*/  ISETP.LT.AND P1, PT, R17, c[0x0][0x17c], !P0 ;  /* 0x00005f0011007a0c */ /* 0x008fe40004721270 */
[----:B------:R-:W3:Y:S04]  /*2fa30*/  LDL.LU R17, [R1+0xa04] ;  /* 0x000a040001117983 */ /* 0x000ee80000300800 */
[----:B------:R-:W5:Y:S04]  /*2fa40*/  LDL.LU R16, [R1+0xa08] ;  /* 0x000a080001107983 */ /* 0x000f680000300800 */
[----:B------:R-:W5:Y:S04]  /*2fa50*/  LDL.LU R21, [R1+0xa0c] ;  /* 0x000a0c0001157983 */ /* 0x000f680000300800 */
[----:B------:R-:W5:Y:S04]  /*2fa60*/  LDL.LU R24, [R1+0xa10] ;  /* 0x000a100001187983 */ /* 0x000f680000300800 */
[----:B------:R-:W5:Y:S01]  /*2fa70*/  LDL.LU R22, [R1+0xa00] ;  /* 0x000a000001167983 */ /* 0x000f620000300800 */
[----:B--2---:R-:W-:Y:S01]  /*2fa80*/  ISETP.LT.AND P4, PT, R6, c[0x0][0x17c], !P0 ;  /* 0x00005f0006007a0c */ /* 0x004fe20004781270 */
[----:B------:R-:W-:Y:S01]  /*2fa90*/  IMAD R6, R29, 0x4, R0 ;  /* 0x000000041d067824 */ /* 0x000fe200078e0200 */
[----:B------:R-:W-:-:S04]  /*2faa0*/  LEA.HI.X.SX32 R9, R0, R2, 0x1, P6 ;  /* 0x0000000200097211 */ /* 0x000fc800030f0eff */
[----:B-1----:R-:W-:Y:S01]  /*2fab0*/  LEA R4, P6, R6, R3, 0x1 ;  /* 0x0000000306047211 */ /* 0x002fe200078c08ff */
[----:B------:R-:W-:-:S03]  /*2fac0*/  IMAD R0, R29, 0x4, R6 ;  /* 0x000000041d007824 */ /* 0x000fc600078e0206 */
[----:B------:R-:W-:Y:S01]  /*2fad0*/  LEA.HI.X.SX32 R5, R6, R2, 0x1, P6 ;  /* 0x0000000206057211 */ /* 0x000fe200030f0eff */
[C---:B------:R-:W-:Y:S01]  /*2fae0*/  IMAD R6, R29.reuse, 0x4, R0 ;  /* 0x000000041d067824 */ /* 0x040fe200078e0200 */
[----:B------:R0:W-:Y:S04]  /*2faf0*/  @P2 STG.E.U16 [R8.64], R7 ;  /* 0x0000000708002986 */ /* 0x0001e8000c101506 */
[----:B------:R1:W-:Y:S01]  /*2fb00*/  @P5 STG.E.U16 [R4.64], R13 ;  /* 0x0000000d04005986 */ /* 0x0003e2000c101506 */
[----:B------:R-:W-:Y:S01]  /*2fb10*/  ISETP.LT.AND P5, PT, R10, c[0x0][0x17c], !P0 ;  /* 0x00005f000a007a0c */ /* 0x000fe200047a1270 */
[----:B------:R-:W-:Y:S01]  /*2fb20*/  IMAD R10, R29, 0x4, R6 ;  /* 0x000000041d0a7824 */ /* 0x000fe200078e0206 */
[----:B------:R-:W-:Y:S02]  /*2fb30*/  PRMT R11, R25, 0x7632, R11 ;  /* 0x00007632190b7816 */ /* 0x000fe4000000000b */
[----:B0-----:R-:W-:Y:S01]  /*2fb40*/  LEA R8, P6, R0, R3, 0x1 ;  /* 0x0000000300087211 */ /* 0x001fe200078c08ff */
[----:B------:R-:W-:-:S03]  /*2fb50*/  IMAD R12, R29, 0x4, R10 ;  /* 0x000000041d0c7824 */ /* 0x000fc600078e020a */
[-C--:B------:R-:W-:Y:S02]  /*2fb60*/  LEA.HI.X.SX32 R9, R0, R2.reuse, 0x1, P6 ;  /* 0x0000000200097211 */ /* 0x080fe400030f0eff */
[C---:B-1----:R-:W-:Y:S01]  /*2fb70*/  LEA R4, P6, R6.reuse, R3, 0x1 ;  /* 0x0000000306047211 */ /* 0x042fe200078c08ff */
[C---:B------:R-:W-:Y:S02]  /*2fb80*/  IMAD R0, R29.reuse, 0x4, R12 ;  /* 0x000000041d007824 */ /* 0x040fe400078e020c */
[----:B------:R0:W-:Y:S01]  /*2fb90*/  @P4 STG.E.U16 [R8.64], R11 ;  /* 0x0000000b08004986 */ /* 0x0001e2000c101506 */
[----:B------:R-:W-:Y:S01]  /*2fba0*/  LEA.HI.X.SX32 R5, R6, R2, 0x1, P6 ;  /* 0x0000000206057211 */ /* 0x000fe200030f0eff */
[----:B------:R-:W-:Y:S01]  /*2fbb0*/  IMAD R6, R29, 0x4, R0 ;  /* 0x000000041d067824 */ /* 0x000fe200078e0200 */
[----:B------:R-:W-:Y:S02]  /*2fbc0*/  PRMT R14, R26, 0x7632, R14 ;  /* 0x000076321a0e7816 */ /* 0x000fe4000000000e */
[----:B----4-:R-:W-:-:S02]  /*2fbd0*/  ISETP.LT.AND P2, PT, R18, c[0x0][0x17c], !P0 ;  /* 0x00005f0012007a0c */ /* 0x010fc40004741270 */
[----:B0-----:R-:W-:Y:S01]  /*2fbe0*/  LEA R8, P6, R10, R3, 0x1 ;  /* 0x000000030a087211 */ /* 0x001fe200078c08ff */
[----:B------:R0:W-:Y:S01]  /*2fbf0*/  @P3 STG.E.U16 [R4.64], R14 ;  /* 0x0000000e04003986 */ /* 0x0001e2000c101506 */
[----:B------:R-:W-:Y:S02]  /*2fc00*/  PRMT R7, R20, 0x7632, R7 ;  /* 0x0000763214077816 */ /* 0x000fe40000000007 */
[----:B------:R-:W-:Y:S01]  /*2fc10*/  LEA.HI.X.SX32 R9, R10, R2, 0x1, P6 ;  /* 0x000000020a097211 */ /* 0x000fe200030f0eff */
[----:B------:R-:W-:Y:S01]  /*2fc20*/  IMAD R10, R29, 0x4, R6 ;  /* 0x000000041d0a7824 */ /* 0x000fe200078e0206 */
[----:B------:R-:W-:-:S03]  /*2fc30*/  PRMT R15, R15, 0x7632, R15 ;  /* 0x000076320f0f7816 */ /* 0x000fc6000000000f */
[C---:B------:R-:W-:Y:S01]  /*2fc40*/  IMAD R20, R29.reuse, 0x4, R10 ;  /* 0x000000041d147824 */ /* 0x040fe200078e020a */
[C---:B0-----:R-:W-:Y:S01]  /*2fc50*/  LEA R4, P6, R12.reuse, R3, 0x1 ;  /* 0x000000030c047211 */ /* 0x041fe200078c08ff */
[----:B------:R0:W-:Y:S02]  /*2fc60*/  @P1 STG.E.U16 [R8.64], R7 ;  /* 0x0000000708001986 */ /* 0x0001e4000c101506 */
[----:B------:R-:W-:Y:S01]  /*2fc70*/  IMAD R18, R29, 0x4, R20 ;  /* 0x000000041d127824 */ /* 0x000fe200078e0214 */
[----:B------:R-:W-:-:S03]  /*2fc80*/  LEA.HI.X.SX32 R5, R12, R2, 0x1, P6 ;  /* 0x000000020c057211 */ /* 0x000fc600030f0eff */
[----:B------:R-:W-:Y:S02]  /*2fc90*/  IMAD R29, R29, 0x4, R18 ;  /* 0x000000041d1d7824 */ /* 0x000fe400078e0212 */
[----:B------:R1:W-:Y:S01]  /*2fca0*/  @P2 STG.E.U16 [R4.64], R15 ;  /* 0x0000000f04002986 */ /* 0x0003e2000c101506 */
[----:B0-----:R-:W-:-:S04]  /*2fcb0*/  LEA R8, P1, R0, R3, 0x1 ;  /* 0x0000000300087211 */ /* 0x001fc800078208ff */
[-C--:B------:R-:W-:Y:S02]  /*2fcc0*/  LEA.HI.X.SX32 R9, R0, R2.reuse, 0x1, P1 ;  /* 0x0000000200097211 */ /* 0x080fe400008f0eff */
[-C--:B-1----:R-:W-:Y:S02]  /*2fcd0*/  LEA R4, P1, R10, R3.reuse, 0x1 ;  /* 0x000000030a047211 */ /* 0x082fe400078208ff */
[-C--:B------:R-:W-:Y:S02]  /*2fce0*/  LEA R12, P2, R6, R3.reuse, 0x1 ;  /* 0x00000003060c7211 */ /* 0x080fe400078408ff */
[-C--:B------:R-:W-:Y:S02]  /*2fcf0*/  LEA.HI.X.SX32 R5, R10, R2.reuse, 0x1, P1 ;  /* 0x000000020a057211 */ /* 0x080fe400008f0eff */
[----:B------:R-:W-:Y:S02]  /*2fd00*/  LEA R14, P1, R29, R3, 0x1 ;  /* 0x000000031d0e7211 */ /* 0x000fe400078208ff */
[----:B------:R-:W-:-:S02]  /*2fd10*/  LEA.HI.X.SX32 R13, R6, R2, 0x1, P2 ;  /* 0x00000002060d7211 */ /* 0x000fc400010f0eff */
[----:B------:R-:W-:Y:S02]  /*2fd20*/  LEA.HI.X.SX32 R15, R29, R2, 0x1, P1 ;  /* 0x000000021d0f7211 */ /* 0x000fe400008f0eff */
[----:B------:R-:W-:Y:S02]  /*2fd30*/  PRMT R0, R27, 0x7632, R0 ;  /* 0x000076321b007816 */ /* 0x000fe40000000000 */
[----:B------:R-:W-:Y:S02]  /*2fd40*/  PRMT R6, R11, 0x7632, R6 ;  /* 0x000076320b067816 */ /* 0x000fe40000000006 */
[----:B------:R-:W-:Y:S01]  /*2fd50*/  PRMT R7, R7, 0x7632, R7 ;  /* 0x0000763207077816 */ /* 0x000fe20000000007 */
[----:B------:R0:W-:Y:S01]  /*2fd60*/  @P5 STG.E.U16 [R8.64], R0 ;  /* 0x0000000008005986 */ /* 0x0001e2000c101506 */
[----:B------:R-:W-:Y:S02]  /*2fd70*/  PRMT R10, R19, 0x7632, R10 ;  /* 0x00007632130a7816 */ /* 0x000fe4000000000a */
[----:B---3--:R-:W-:-:S02]  /*2fd80*/  ISETP.LT.AND P4, PT, R17, c[0x0][0x17c], !P0 ;  /* 0x00005f0011007a0c */ /* 0x008fc40004781270 */
[----:B-----5:R-:W-:Y:S02]  /*2fd90*/  ISETP.LT.AND P3, PT, R16, c[0x0][0x17c], !P0 ;  /* 0x00005f0010007a0c */ /* 0x020fe40004761270 */
[CC--:B------:R-:W-:Y:S02]  /*2fda0*/  LEA R16, P6, R20.reuse, R3.reuse, 0x1 ;  /* 0x0000000314107211 */ /* 0x0c0fe400078c08ff */
[----:B------:R-:W-:Y:S02]  /*2fdb0*/  ISETP.LT.AND P2, PT, R21, c[0x0][0x17c], !P0 ;  /* 0x00005f0015007a0c */ /* 0x000fe40004741270 */
[----:B------:R-:W-:Y:S02]  /*2fdc0*/  LEA.HI.X.SX32 R17, R20, R2, 0x1, P6 ;  /* 0x0000000214117211 */ /* 0x000fe400030f0eff */
[----:B------:R-:W-:Y:S02]  /*2fdd0*/  ISETP.LT.AND P1, PT, R24, c[0x0][0x17c], !P0 ;  /* 0x00005f0018007a0c */ /* 0x000fe40004721270 */
[----:B------:R-:W-:-:S02]  /*2fde0*/  LEA R20, P6, R18, R3, 0x1 ;  /* 0x0000000312147211 */ /* 0x000fc400078c08ff */
[----:B------:R-:W-:Y:S02]  /*2fdf0*/  ISETP.LT.AND P0, PT, R22, c[0x0][0x17c], !P0 ;  /* 0x00005f0016007a0c */ /* 0x000fe40004701270 */
[----:B------:R-:W-:Y:S02]  /*2fe00*/  LEA.HI.X.SX32 R21, R18, R2, 0x1, P6 ;  /* 0x0000000212157211 */ /* 0x000fe400030f0eff */
[----:B------:R-:W-:Y:S01]  /*2fe10*/  PRMT R2, R28, 0x7632, R2 ;  /* 0x000076321c027816 */ /* 0x000fe20000000002 */
[----:B------:R0:W-:Y:S04]  /*2fe20*/  @P4 STG.E.U16 [R12.64], R6 ;  /* 0x000000060c004986 */ /* 0x0001e8000c101506 */
[----:B------:R0:W-:Y:S04]  /*2fe30*/  @P3 STG.E.U16 [R4.64], R2 ;  /* 0x0000000204003986 */ /* 0x0001e8000c101506 */
[----:B------:R0:W-:Y:S04]  /*2fe40*/  @P2 STG.E.U16 [R16.64], R7 ;  /* 0x0000000710002986 */ /* 0x0001e8000c101506 */
[----:B------:R0:W-:Y:S01]  /*2fe50*/  @P1 STG.E.U16 [R20.64], R10 ;  /* 0x0000000a14001986 */ /* 0x0001e2000c101506 */
[----:B------:R-:W-:Y:S05]  /*2fe60*/  @!P0 EXIT ;  /* 0x000000000000894d */ /* 0x000fea0003800000 */
[----:B0-----:R-:W-:-:S05]  /*2fe70*/  PRMT R7, R23, 0x7632, R7 ;  /* 0x0000763217077816 */ /* 0x001fca0000000007 */
[----:B------:R-:W-:Y:S01]  /*2fe80*/  STG.E.U16 [R14.64], R7 ;  /* 0x000000070e007986 */ /* 0x000fe2000c101506 */
[----:B------:R-:W-:Y:S05]  /*2fe90*/  EXIT ;  /* 0x000000000000794d */ /* 0x000fea0003800000 */
.L_x_4:
[----:B------:R-:W-:-:S00]  /*2fea0*/  BRA `(.L_x_4) ;  /* 0xfffffff000007947 */ /* 0x000fc0000383ffff */
[----:B------:R-:W-:-:S00]  /*2feb0*/  NOP ;  /* 0x0000000000007918 */ /* 0x000fc00000000000 */
        /* <DEDUP_REMOVED lines=12> */
.L_x_5:


//--------------------- .nv.shared.matmul_kernel  --------------------------
	.section	.nv.shared.matmul_kernel,"aw",@nobits
	.sectionflags	@""
	.align	16
